// auto-generated by cutlass_sweep.gemm — config: {"arch": "sm_90", "cluster_m": 1, "cluster_n": 1, "dtype": "int8", "dtype_b": "int8", "layout": "nt", "stages": 0, "tile_k": 64, "tile_m": 512, "tile_n": 192}
#include "cutlass/cutlass.h"
#include "cutlass/gemm/collective/collective_builder.hpp"
#include "cutlass/gemm/device/gemm_universal_adapter.h"
#include "cutlass/gemm/kernel/gemm_universal.hpp"
#include "cutlass/epilogue/collective/collective_builder.hpp"

using ElemA = int8_t;
using ElemB = int8_t;
using ElemCD = int8_t;
using Acc  = int32_t;
using TileShape    = cute::Shape<cute::_512, cute::_192, cute::_64>;
using ClusterShape = cute::Shape<cute::_1, cute::_1, cute::_1>;

using CollectiveEpilogue = typename cutlass::epilogue::collective::CollectiveBuilder<
    cutlass::arch::Sm90, cutlass::arch::OpClassTensorOp,
    TileShape, ClusterShape,
    cutlass::epilogue::collective::EpilogueTileAuto,
    Acc, Acc,
    ElemCD, cutlass::layout::RowMajor, 128 / cutlass::sizeof_bits<ElemCD>::value,
    ElemCD, cutlass::layout::RowMajor, 128 / cutlass::sizeof_bits<ElemCD>::value,
    cutlass::epilogue::collective::EpilogueScheduleAuto
  >::CollectiveOp;

using CollectiveMainloop = typename cutlass::gemm::collective::CollectiveBuilder<
    cutlass::arch::Sm90, cutlass::arch::OpClassTensorOp,
    ElemA, cutlass::layout::RowMajor, 128 / cutlass::sizeof_bits<ElemA>::value,
    ElemB, cutlass::layout::ColumnMajor, 128 / cutlass::sizeof_bits<ElemB>::value,
    Acc,
    TileShape, ClusterShape,
    cutlass::gemm::collective::StageCountAutoCarveout<static_cast<int>(sizeof(typename CollectiveEpilogue::SharedStorage))>,
    cutlass::gemm::collective::KernelScheduleAuto
  >::CollectiveOp;

using GemmKernel = cutlass::gemm::kernel::GemmUniversal<
    cute::Shape<int,int,int,int>,
    CollectiveMainloop,
    CollectiveEpilogue
>;
using Gemm = cutlass::gemm::device::GemmUniversalAdapter<GemmKernel>;

// Force the device kernel symbol into the cubin without needing a host main.
auto* _anchor = &cutlass::device_kernel<GemmKernel>;


// ===== COMPILED SASS (sm_90a) =====

	.target	sm_90a

	.elftype	@"ET_EXEC"


//--------------------- .note.nv.tkinfo           --------------------------
	.section	.note.nv.tkinfo,"",@"SHT_NOTE"
	.sectionflags	@"SHF_NOTE_NV_TKINFO"
	.tkinfo
        /*0018*/ 	.word	0x00000002
        /*0030*/ 	.string	""
        /*0030*/ 	.string	"ptxas"
        /*0030*/ 	.string	"Cuda compilation tools, release 13.0, V13.0.88"
        /*0030*/ 	.string	"Build cuda_13.0.r13.0/compiler.36424714_0"
        /*0030*/ 	.string	"-arch sm_90a -m 64 "



//--------------------- .note.nv.cuinfo           --------------------------
	.section	.note.nv.cuinfo,"",@"SHT_NOTE"
	.sectionflags	@"SHF_NOTE_NV_CUINFO"
        /*0018*/ 	.short	0x0002
        /*001a*/ 	.short	0x005a
        /*001c*/ 	.short	0x0082
	.zero		2


//--------------------- .nv.info                  --------------------------
	.section	.nv.info,"",@"SHT_CUDA_INFO"
	.align	4


	//----- nvinfo : EIATTR_REGCOUNT
	.align		4
        /*0000*/ 	.byte	0x04, 0x2f
        /*0002*/ 	.short	(.L_15 - .L_14)
	.align		4
.L_14:
        /*0004*/ 	.word	index@(_ZN7cutlass13device_kernelINS_4gemm6kernel13GemmUniversalIN4cute5tupleIJiiiiEEENS1_10collective13CollectiveMmaINS1_34MainloopSm90TmaGmmaWarpSpecializedILi5ENS5_IJNS4_1CILi1EEESB_SB_EEENS1_35KernelTmaWarpSpecializedCooperativeEEENS5_IJNSA_ILi512EEENSA_ILi192EEENSA_ILi64EEEEEEaNS5_IJlSB_lEEEaSJ_NS4_8TiledMMAINS4_8MMA_AtomIJNS4_4SM904GMMA27MMA_64x192x32_S32S8S8_SS_TNEEEENS4_6LayoutINS5_IJNSA_ILi2EEESB_SB_EEENS5_IJSB_NSA_ILi0EEEST_EEEEENS5_IJNS4_10UnderscoreESW_SW_EEEEENS4_13SM90_TMA_LOADENS4_14ComposedLayoutINS4_7SwizzleILi2ELi4ELi3EEENS4_18smem_ptr_flag_bitsILi8EEENSQ_INS5_IJNSA_ILi8EEESH_EEENS5_IJSH_SB_EEEEEEEvNS4_8identityESZ_S19_vS1A_EENS_8epilogue10collective6detail29Sm90TmaWarpSpecializedAdapterINS1D_15DefaultEpilogueIaSJ_SJ_NS1C_6thread17LinearCombinationIaLi1EiiLNS1H_9ScaleType4KindE0ELNS_15FloatRoundStyleE2EaEENS1_15EpilogueDefaultEEEEEvvEEEEvNT_6ParamsE)
        /*0008*/ 	.word	0x000000a8


	//----- nvinfo : EIATTR_FRAME_SIZE
	.align		4
.L_15:
        /*000c*/ 	.byte	0x04, 0x11
        /*000e*/ 	.short	(.L_17 - .L_16)
	.align		4
.L_16:
        /*0010*/ 	.word	index@(_ZN7cutlass13device_kernelINS_4gemm6kernel13GemmUniversalIN4cute5tupleIJiiiiEEENS1_10collective13CollectiveMmaINS1_34MainloopSm90TmaGmmaWarpSpecializedILi5ENS5_IJNS4_1CILi1EEESB_SB_EEENS1_35KernelTmaWarpSpecializedCooperativeEEENS5_IJNSA_ILi512EEENSA_ILi192EEENSA_ILi64EEEEEEaNS5_IJlSB_lEEEaSJ_NS4_8TiledMMAINS4_8MMA_AtomIJNS4_4SM904GMMA27MMA_64x192x32_S32S8S8_SS_TNEEEENS4_6LayoutINS5_IJNSA_ILi2EEESB_SB_EEENS5_IJSB_NSA_ILi0EEEST_EEEEENS5_IJNS4_10UnderscoreESW_SW_EEEEENS4_13SM90_TMA_LOADENS4_14ComposedLayoutINS4_7SwizzleILi2ELi4ELi3EEENS4_18smem_ptr_flag_bitsILi8EEENSQ_INS5_IJNSA_ILi8EEESH_EEENS5_IJSH_SB_EEEEEEEvNS4_8identityESZ_S19_vS1A_EENS_8epilogue10collective6detail29Sm90TmaWarpSpecializedAdapterINS1D_15DefaultEpilogueIaSJ_SJ_NS1C_6thread17LinearCombinationIaLi1EiiLNS1H_9ScaleType4KindE0ELNS_15FloatRoundStyleE2EaEENS1_15EpilogueDefaultEEEEEvvEEEEvNT_6ParamsE)
        /*0014*/ 	.word	0x000009e8


	//----- nvinfo : EIATTR_MIN_STACK_SIZE
	.align		4
.L_17:
        /*0018*/ 	.byte	0x04, 0x12
        /*001a*/ 	.short	(.L_19 - .L_18)
	.align		4
.L_18:
        /*001c*/ 	.word	index@(_ZN7cutlass13device_kernelINS_4gemm6kernel13GemmUniversalIN4cute5tupleIJiiiiEEENS1_10collective13CollectiveMmaINS1_34MainloopSm90TmaGmmaWarpSpecializedILi5ENS5_IJNS4_1CILi1EEESB_SB_EEENS1_35KernelTmaWarpSpecializedCooperativeEEENS5_IJNSA_ILi512EEENSA_ILi192EEENSA_ILi64EEEEEEaNS5_IJlSB_lEEEaSJ_NS4_8TiledMMAINS4_8MMA_AtomIJNS4_4SM904GMMA27MMA_64x192x32_S32S8S8_SS_TNEEEENS4_6LayoutINS5_IJNSA_ILi2EEESB_SB_EEENS5_IJSB_NSA_ILi0EEEST_EEEEENS5_IJNS4_10UnderscoreESW_SW_EEEEENS4_13SM90_TMA_LOADENS4_14ComposedLayoutINS4_7SwizzleILi2ELi4ELi3EEENS4_18smem_ptr_flag_bitsILi8EEENSQ_INS5_IJNSA_ILi8EEESH_EEENS5_IJSH_SB_EEEEEEEvNS4_8identityESZ_S19_vS1A_EENS_8epilogue10collective6detail29Sm90TmaWarpSpecializedAdapterINS1D_15DefaultEpilogueIaSJ_SJ_NS1C_6thread17LinearCombinationIaLi1EiiLNS1H_9ScaleType4KindE0ELNS_15FloatRoundStyleE2EaEENS1_15EpilogueDefaultEEEEEvvEEEEvNT_6ParamsE)
        /*0020*/ 	.word	0x000009e8
.L_19:


//--------------------- .nv.compat                --------------------------
	.section	.nv.compat,"",@"SHT_CUDA_COMPAT_INFO"
	.align	4
        /*0000*/ 	.byte	0x02, 0x09, 0x01, 0x00, 0x02, 0x02, 0x04, 0x00, 0x02, 0x05, 0x05, 0x00, 0x03, 0x07, 0x01, 0x01
        /*0010*/ 	.byte	0x02, 0x03, 0x01, 0x00, 0x02, 0x06, 0x01, 0x00, 0x04, 0x0b, 0x08, 0x00, 0x00, 0x00, 0x00, 0x00
        /*0020*/ 	.byte	0x00, 0x00, 0x00, 0x00


//--------------------- .nv.info._ZN7cutlass13device_kernelINS_4gemm6kernel13GemmUniversalIN4cute5tupleIJiiiiEEENS1_10collective13CollectiveMmaINS1_34MainloopSm90TmaGmmaWarpSpecializedILi5ENS5_IJNS4_1CILi1EEESB_SB_EEENS1_35KernelTmaWarpSpecializedCooperativeEEENS5_IJNSA_ILi512EEENSA_ILi192EEENSA_ILi64EEEEEEaNS5_IJlSB_lEEEaSJ_NS4_8TiledMMAINS4_8MMA_AtomIJNS4_4SM904GMMA27MMA_64x192x32_S32S8S8_SS_TNEEEENS4_6LayoutINS5_IJNSA_ILi2EEESB_SB_EEENS5_IJSB_NSA_ILi0EEEST_EEEEENS5_IJNS4_10UnderscoreESW_SW_EEEEENS4_13SM90_TMA_LOADENS4_14ComposedLayoutINS4_7SwizzleILi2ELi4ELi3EEENS4_18smem_ptr_flag_bitsILi8EEENSQ_INS5_IJNSA_ILi8EEESH_EEENS5_IJSH_SB_EEEEEEEvNS4_8identityESZ_S19_vS1A_EENS_8epilogue10collective6detail29Sm90TmaWarpSpecializedAdapterINS1D_15DefaultEpilogueIaSJ_SJ_NS1C_6thread17LinearCombinationIaLi1EiiLNS1H_9ScaleType4KindE0ELNS_15FloatRoundStyleE2EaEENS1_15EpilogueDefaultEEEEEvvEEEEvNT_6ParamsE --------------------------
	.section	.nv.info._ZN7cutlass13device_kernelINS_4gemm6kernel13GemmUniversalIN4cute5tupleIJiiiiEEENS1_10collective13CollectiveMmaINS1_34MainloopSm90TmaGmmaWarpSpecializedILi5ENS5_IJNS4_1CILi1EEESB_SB_EEENS1_35KernelTmaWarpSpecializedCooperativeEEENS5_IJNSA_ILi512EEENSA_ILi192EEENSA_ILi64EEEEEEaNS5_IJlSB_lEEEaSJ_NS4_8TiledMMAINS4_8MMA_AtomIJNS4_4SM904GMMA27MMA_64x192x32_S32S8S8_SS_TNEEEENS4_6LayoutINS5_IJNSA_ILi2EEESB_SB_EEENS5_IJSB_NSA_ILi0EEEST_EEEEENS5_IJNS4_10UnderscoreESW_SW_EEEEENS4_13SM90_TMA_LOADENS4_14ComposedLayoutINS4_7SwizzleILi2ELi4ELi3EEENS4_18smem_ptr_flag_bitsILi8EEENSQ_INS5_IJNSA_ILi8EEESH_EEENS5_IJSH_SB_EEEEEEEvNS4_8identityESZ_S19_vS1A_EENS_8epilogue10collective6detail29Sm90TmaWarpSpecializedAdapterINS1D_15DefaultEpilogueIaSJ_SJ_NS1C_6thread17LinearCombinationIaLi1EiiLNS1H_9ScaleType4KindE0ELNS_15FloatRoundStyleE2EaEENS1_15EpilogueDefaultEEEEEvvEEEEvNT_6ParamsE,"",@"SHT_CUDA_INFO"
	.sectionflags	@""
	.align	4


	//----- nvinfo : EIATTR_CUDA_API_VERSION
	.align		4
        /*0000*/ 	.byte	0x04, 0x37
        /*0002*/ 	.short	(.L_21 - .L_20)
.L_20:
        /*0004*/ 	.word	0x00000082


	//----- nvinfo : EIATTR_KPARAM_INFO
	.align		4
.L_21:
        /*0008*/ 	.byte	0x04, 0x17
        /*000a*/ 	.short	(.L_23 - .L_22)
.L_22:
        /*000c*/ 	.word	0x00000000
        /*0010*/ 	.short	0x0000
        /*0012*/ 	.short	0x0070
        /*0014*/ 	.byte	0x00, 0xf0, 0x01, 0x10


	//----- nvinfo : EIATTR_SPARSE_MMA_MASK
	.align		4
.L_23:
        /*0018*/ 	.byte	0x03, 0x50
        /*001a*/ 	.short	0x0000


	//----- nvinfo : EIATTR_MAXREG_COUNT
	.align		4
        /*001c*/ 	.byte	0x03, 0x1b
        /*001e*/ 	.short	0x00a8


	//----- nvinfo : EIATTR_NUM_BARRIERS
	.align		4
        /*0020*/ 	.byte	0x02, 0x4c
        /*0022*/ 	.byte	0x01
	.zero		1


	//----- nvinfo : EIATTR_EXTERNS
	.align		4
        /*0024*/ 	.byte	0x04, 0x0f
        /*0026*/ 	.short	(.L_25 - .L_24)


	//   ....[0]....
	.align		4
.L_24:
        /*0028*/ 	.word	index@(__assertfail)


	//----- nvinfo : EIATTR_ANNOTATIONS
	.align		4
.L_25:
        /*002c*/ 	.byte	0x04, 0x55
        /*002e*/ 	.short	(.L_27 - .L_26)


	//   ....[0]....
.L_26:
        /*0030*/ 	.word	0x00000001
        /*0034*/ 	.byte	0xb0, 0x06, 0x00, 0x00, 0x01, 0x00, 0x00, 0x00, 0xd0, 0x06, 0x00, 0x00, 0x01, 0x00, 0x00, 0x00
        /* <DEDUP_REMOVED lines=789> */
        /*3194*/ 	.byte	0xd0, 0x1c, 0x02, 0x00


	//----- nvinfo : EIATTR_MERCURY_ISA_VERSION
	.align		4
.L_27:
        /*3198*/ 	.byte	0x03, 0x5f
        /*319a*/ 	.short	0x0101


	//----- nvinfo : EIATTR_INT_WARP_WIDE_INSTR_OFFSETS
	.align		4
        /*319c*/ 	.byte	0x04, 0x31
        /*319e*/ 	.short	(.L_29 - .L_28)


	//   ....[0]....
.L_28:
        /*31a0*/ 	.word	0x00000520


	//   ....[1]....
        /*31a4*/ 	.word	0x00000530


	//   ....[2]....
        /*31a8*/ 	.word	0x000005c0


	//----- nvinfo : EIATTR_COOP_GROUP_MASK_REGIDS
	.align		4
.L_29:
        /*31ac*/ 	.byte	0x04, 0x29
        /*31ae*/ 	.short	(.L_31 - .L_30)


	//   ....[0]....
.L_30:
        /*31b0*/ 	.word	0xffffffff


	//   ....[1]....
        /*31b4*/ 	.word	0xffffffff


	//   ....[2]....
        /*31b8*/ 	.word	0xffffffff


	//   ....[3]....
        /*31bc*/ 	.word	0xffffffff


	//   ....[4]....
        /*31c0*/ 	.word	0xffffffff


	//----- nvinfo : EIATTR_COOP_GROUP_INSTR_OFFSETS
	.align		4
.L_31:
        /*31c4*/ 	.byte	0x04, 0x28
        /*31c6*/ 	.short	(.L_33 - .L_32)


	//   ....[0]....
.L_32:
        /*31c8*/ 	.word	0x00000070


	//   ....[1]....
        /*31cc*/ 	.word	0x00000080


	//   ....[2]....
        /*31d0*/ 	.word	0x000001a0


	//   ....[3]....
        /*31d4*/ 	.word	0x000003d0


	//   ....[4]....
        /*31d8*/ 	.word	0x000011c0


	//----- nvinfo : EIATTR_REG_RECONFIG
	.align		4
.L_33:
        /*31dc*/ 	.byte	0x01, 0x54
	.zero		2


	//----- nvinfo : EIATTR_SYSCALL_OFFSETS
	.align		4
        /*31e0*/ 	.byte	0x04, 0x46
        /*31e2*/ 	.short	(.L_35 - .L_34)


	//   ....[0]....
.L_34:
        /*31e4*/ 	.word	0x00001370


	//----- nvinfo : EIATTR_MBARRIER_INSTR_OFFSETS
	.align		4
.L_35:
        /*31e8*/ 	.byte	0x04, 0x39
        /*31ea*/ 	.short	(.L_37 - .L_36)


	//   ....[0]....
.L_36:
        /*31ec*/ 	.word	0x00000320
        /*31f0*/ 	.word	0x000000ff
        /*31f4*/ 	.word	0x00000000
        /*31f8*/ 	.short	0x0100
        /*31fa*/ 	.byte	0x08
	.zero		1


	//   ....[1]....
        /*31fc*/ 	.word	0x00000330
        /*3200*/ 	.word	0x000000ff
        /*3204*/ 	.word	0x00000028
        /*3208*/ 	.short	0x0100
        /*320a*/ 	.byte	0x08
	.zero		1


	//   ....[2]....
        /*320c*/ 	.word	0x00000340
        /*3210*/ 	.word	0x000000ff
        /*3214*/ 	.word	0x00000008
        /*3218*/ 	.short	0x0100
        /*321a*/ 	.byte	0x08
	.zero		1


	//   ....[3]....
        /*321c*/ 	.word	0x00000350
        /*3220*/ 	.word	0x000000ff
        /*3224*/ 	.word	0x00000030
        /*3228*/ 	.short	0x0100
        /*322a*/ 	.byte	0x08
	.zero		1


	//   ....[4]....
        /*322c*/ 	.word	0x00000360
        /*3230*/ 	.word	0x000000ff
        /*3234*/ 	.word	0x00000010
        /*3238*/ 	.short	0x0100
        /*323a*/ 	.byte	0x08
	.zero		1


	//   ....[5]....
        /*323c*/ 	.word	0x00000370
        /*3240*/ 	.word	0x000000ff
        /*3244*/ 	.word	0x00000038
        /*3248*/ 	.short	0x0100
        /*324a*/ 	.byte	0x08
	.zero		1


	//   ....[6]....
        /*324c*/ 	.word	0x00000380
        /*3250*/ 	.word	0x000000ff
        /*3254*/ 	.word	0x00000018
        /*3258*/ 	.short	0x0100
        /*325a*/ 	.byte	0x08
	.zero		1


	//   ....[7]....
        /*325c*/ 	.word	0x00000390
        /*3260*/ 	.word	0x000000ff
        /*3264*/ 	.word	0x00000040
        /*3268*/ 	.short	0x0100
        /*326a*/ 	.byte	0x08
	.zero		1


	//   ....[8]....
        /*326c*/ 	.word	0x000003a0
        /*3270*/ 	.word	0x000000ff
        /*3274*/ 	.word	0x00000020
        /*3278*/ 	.short	0x0100
        /*327a*/ 	.byte	0x08
	.zero		1


	//   ....[9]....
        /*327c*/ 	.word	0x000003b0
        /*3280*/ 	.word	0x000000ff
        /*3284*/ 	.word	0x00000048
        /*3288*/ 	.short	0x0100
        /*328a*/ 	.byte	0x08
	.zero		1


	//   ....[10]....
        /*328c*/ 	.word	0x00000640
        /*3290*/ 	.word	0x000000ff
        /*3294*/ 	.word	0x00000060
        /*3298*/ 	.short	0x0100
        /*329a*/ 	.byte	0x10
	.zero		1


	//   ....[11]....
        /*329c*/ 	.word	0x000006e0
        /*32a0*/ 	.word	0x000000ff
        /*32a4*/ 	.word	0x00000068
        /*32a8*/ 	.short	0x0100
        /*32aa*/ 	.byte	0x10
	.zero		1


	//   ....[12]....
        /*32ac*/ 	.word	0x00001450
        /*32b0*/ 	.word	0x00000003
        /*32b4*/ 	.word	0x00000000
        /*32b8*/ 	.short	0x010a
        /*32ba*/ 	.byte	0x3f
	.zero		1


	//   ....[13]....
        /*32bc*/ 	.word	0x00001490
        /*32c0*/ 	.word	0x00000003
        /*32c4*/ 	.word	0x00000000
        /*32c8*/ 	.short	0x010a
        /*32ca*/ 	.byte	0x3f
	.zero		1


	//   ....[14]....
        /*32cc*/ 	.word	0x00004120
        /*32d0*/ 	.word	0x00000004
        /*32d4*/ 	.word	0x00000000
        /*32d8*/ 	.short	0x010a
        /*32da*/ 	.byte	0x3f
	.zero		1


	//   ....[15]....
        /*32dc*/ 	.word	0x00004160
        /*32e0*/ 	.word	0x00000004
        /*32e4*/ 	.word	0x00000000
        /*32e8*/ 	.short	0x010a
        /*32ea*/ 	.byte	0x3f
	.zero		1


	//   ....[16]....
        /*32ec*/ 	.word	0x00008670
        /*32f0*/ 	.word	0x00000004
        /*32f4*/ 	.word	0x00000000
        /*32f8*/ 	.short	0x0101
        /*32fa*/ 	.byte	0x3f
	.zero		1


	//   ....[17]....
        /*32fc*/ 	.word	0x00008860
        /*3300*/ 	.word	0x00000000
        /*3304*/ 	.word	0x00000000
        /*3308*/ 	.short	0x0101
        /*330a*/ 	.byte	0x3f
	.zero		1


	//   ....[18]....
        /*330c*/ 	.word	0x00021870
        /*3310*/ 	.word	0x0000000f
        /*3314*/ 	.word	0x00000028
        /*3318*/ 	.short	0x010a
        /*331a*/ 	.byte	0x3f
	.zero		1


	//   ....[19]....
        /*331c*/ 	.word	0x00021bd0
        /*3320*/ 	.word	0x00000002
        /*3324*/ 	.word	0x00000068
        /*3328*/ 	.short	0x0101
        /*332a*/ 	.byte	0x3f
	.zero		1


	//   ....[20]....
        /*332c*/ 	.word	0x000223e0
        /*3330*/ 	.word	0x00000004
        /*3334*/ 	.word	0x00000000
        /*3338*/ 	.short	0x010a
        /*333a*/ 	.byte	0x3f
	.zero		1


	//   ....[21]....
        /*333c*/ 	.word	0x00022470
        /*3340*/ 	.word	0x00000003
        /*3344*/ 	.word	0x00000000
        /*3348*/ 	.short	0x010a
        /*334a*/ 	.byte	0x3f
	.zero		1


	//   ....[22]....
        /*334c*/ 	.word	0x00022500
        /*3350*/ 	.word	0x00000003
        /*3354*/ 	.word	0x00000000
        /*3358*/ 	.short	0x010a
        /*335a*/ 	.byte	0x3f
	.zero		1


	//   ....[23]....
        /*335c*/ 	.word	0x00022590
        /*3360*/ 	.word	0x00000003
        /*3364*/ 	.word	0x00000000
        /*3368*/ 	.short	0x010a
        /*336a*/ 	.byte	0x3f
	.zero		1


	//   ....[24]....
        /*336c*/ 	.word	0x00022620
        /*3370*/ 	.word	0x00000003
        /*3374*/ 	.word	0x00000000
        /*3378*/ 	.short	0x010a
        /*337a*/ 	.byte	0x3f
	.zero		1


	//   ....[25]....
        /*337c*/ 	.word	0x00022680
        /*3380*/ 	.word	0x00000003
        /*3384*/ 	.word	0x00000000
        /*3388*/ 	.short	0x010a
        /*338a*/ 	.byte	0x3f
	.zero		1


	//   ....[26]....
        /*338c*/ 	.word	0x000226d0
        /*3390*/ 	.word	0x00000004
        /*3394*/ 	.word	0x00000000
        /*3398*/ 	.short	0x010a
        /*339a*/ 	.byte	0x3f
	.zero		1


	//   ....[27]....
        /*339c*/ 	.word	0x000227a0
        /*33a0*/ 	.word	0x0000000f
        /*33a4*/ 	.word	0x00000028
        /*33a8*/ 	.short	0x010a
        /*33aa*/ 	.byte	0x3f
	.zero		1


	//   ....[28]....
        /*33ac*/ 	.word	0x00022870
        /*33b0*/ 	.word	0x00000004
        /*33b4*/ 	.word	0x00000000
        /*33b8*/ 	.short	0x010a
        /*33ba*/ 	.byte	0x3f
	.zero		1


	//   ....[29]....
        /*33bc*/ 	.word	0x000228c0
        /*33c0*/ 	.word	0x00000003
        /*33c4*/ 	.word	0x00000000
        /*33c8*/ 	.short	0x010a
        /*33ca*/ 	.byte	0x3f
	.zero		1


	//   ....[30]....
        /*33cc*/ 	.word	0x00022910
        /*33d0*/ 	.word	0x00000003
        /*33d4*/ 	.word	0x00000000
        /*33d8*/ 	.short	0x010a
        /*33da*/ 	.byte	0x3f
	.zero		1


	//   ....[31]....
        /*33dc*/ 	.word	0x00022960
        /*33e0*/ 	.word	0x00000003
        /*33e4*/ 	.word	0x00000000
        /*33e8*/ 	.short	0x010a
        /*33ea*/ 	.byte	0x3f
	.zero		1


	//----- nvinfo : EIATTR_NUM_MBARRIERS
	.align		4
.L_37:
        /*33ec*/ 	.byte	0x03, 0x38
        /*33ee*/ 	.short	0x000c


	//----- nvinfo : EIATTR_EXIT_INSTR_OFFSETS
	.align		4
        /*33f0*/ 	.byte	0x04, 0x1c
        /*33f2*/ 	.short	(.L_39 - .L_38)


	//   ....[0]....
.L_38:
        /*33f4*/ 	.word	0x00000740


	//   ....[1]....
        /*33f8*/ 	.word	0x000010b0


	//   ....[2]....
        /*33fc*/ 	.word	0x00020df0


	//   ....[3]....
        /*3400*/ 	.word	0x00021500


	//   ....[4]....
        /*3404*/ 	.word	0x00022670


	//----- nvinfo : EIATTR_MAX_THREADS
	.align		4
.L_39:
        /*3408*/ 	.byte	0x04, 0x05
        /*340a*/ 	.short	(.L_41 - .L_40)
.L_40:
        /*340c*/ 	.word	0x00000180
        /*3410*/ 	.word	0x00000001
        /*3414*/ 	.word	0x00000001


	//----- nvinfo : EIATTR_CRS_STACK_SIZE
	.align		4
.L_41:
        /*3418*/ 	.byte	0x04, 0x1e
        /*341a*/ 	.short	(.L_43 - .L_42)
.L_42:
        /*341c*/ 	.word	0x00000000


	//----- nvinfo : EIATTR_CBANK_PARAM_SIZE
	.align		4
.L_43:
        /*3420*/ 	.byte	0x03, 0x19
        /*3422*/ 	.short	0x0470


	//----- nvinfo : EIATTR_PARAM_CBANK
	.align		4
        /*3424*/ 	.byte	0x04, 0x0a
        /*3426*/ 	.short	(.L_45 - .L_44)
	.align		4
.L_44:
        /*3428*/ 	.word	index@(.nv.constant0._ZN7cutlass13device_kernelINS_4gemm6kernel13GemmUniversalIN4cute5tupleIJiiiiEEENS1_10collective13CollectiveMmaINS1_34MainloopSm90TmaGmmaWarpSpecializedILi5ENS5_IJNS4_1CILi1EEESB_SB_EEENS1_35KernelTmaWarpSpecializedCooperativeEEENS5_IJNSA_ILi512EEENSA_ILi192EEENSA_ILi64EEEEEEaNS5_IJlSB_lEEEaSJ_NS4_8TiledMMAINS4_8MMA_AtomIJNS4_4SM904GMMA27MMA_64x192x32_S32S8S8_SS_TNEEEENS4_6LayoutINS5_IJNSA_ILi2EEESB_SB_EEENS5_IJSB_NSA_ILi0EEEST_EEEEENS5_IJNS4_10UnderscoreESW_SW_EEEEENS4_13SM90_TMA_LOADENS4_14ComposedLayoutINS4_7SwizzleILi2ELi4ELi3EEENS4_18smem_ptr_flag_bitsILi8EEENSQ_INS5_IJNSA_ILi8EEESH_EEENS5_IJSH_SB_EEEEEEEvNS4_8identityESZ_S19_vS1A_EENS_8epilogue10collective6detail29Sm90TmaWarpSpecializedAdapterINS1D_15DefaultEpilogueIaSJ_SJ_NS1C_6thread17LinearCombinationIaLi1EiiLNS1H_9ScaleType4KindE0ELNS_15FloatRoundStyleE2EaEENS1_15EpilogueDefaultEEEEEvvEEEEvNT_6ParamsE)
        /*342c*/ 	.short	0x0210
        /*342e*/ 	.short	0x0470


	//----- nvinfo : EIATTR_SW_WAR
	.align		4
.L_45:
        /*3430*/ 	.byte	0x04, 0x36
        /*3432*/ 	.short	(.L_47 - .L_46)
.L_46:
        /*3434*/ 	.word	0x00000008
.L_47:


//--------------------- .nv.callgraph             --------------------------
	.section	.nv.callgraph,"",@"SHT_CUDA_CALLGRAPH"
	.align	4
	.sectionentsize	8
	.align		4
        /*0000*/ 	.word	0x00000000
	.align		4
        /*0004*/ 	.word	0xffffffff
	.align		4
        /*0008*/ 	.word	index@(_ZN7cutlass13device_kernelINS_4gemm6kernel13GemmUniversalIN4cute5tupleIJiiiiEEENS1_10collective13CollectiveMmaINS1_34MainloopSm90TmaGmmaWarpSpecializedILi5ENS5_IJNS4_1CILi1EEESB_SB_EEENS1_35KernelTmaWarpSpecializedCooperativeEEENS5_IJNSA_ILi512EEENSA_ILi192EEENSA_ILi64EEEEEEaNS5_IJlSB_lEEEaSJ_NS4_8TiledMMAINS4_8MMA_AtomIJNS4_4SM904GMMA27MMA_64x192x32_S32S8S8_SS_TNEEEENS4_6LayoutINS5_IJNSA_ILi2EEESB_SB_EEENS5_IJSB_NSA_ILi0EEEST_EEEEENS5_IJNS4_10UnderscoreESW_SW_EEEEENS4_13SM90_TMA_LOADENS4_14ComposedLayoutINS4_7SwizzleILi2ELi4ELi3EEENS4_18smem_ptr_flag_bitsILi8EEENSQ_INS5_IJNSA_ILi8EEESH_EEENS5_IJSH_SB_EEEEEEEvNS4_8identityESZ_S19_vS1A_EENS_8epilogue10collective6detail29Sm90TmaWarpSpecializedAdapterINS1D_15DefaultEpilogueIaSJ_SJ_NS1C_6thread17LinearCombinationIaLi1EiiLNS1H_9ScaleType4KindE0ELNS_15FloatRoundStyleE2EaEENS1_15EpilogueDefaultEEEEEvvEEEEvNT_6ParamsE)
	.align		4
        /*000c*/ 	.word	index@(__assertfail)
	.align		4
        /*0010*/ 	.word	0x00000000
	.align		4
        /*0014*/ 	.word	0xfffffffe
	.align		4
        /*0018*/ 	.word	0x00000000
	.align		4
        /*001c*/ 	.word	0xfffffffd
	.align		4
        /*0020*/ 	.word	0x00000000
	.align		4
        /*0024*/ 	.word	0xfffffffc


//--------------------- .nv.constant4             --------------------------
	.section	.nv.constant4,"a",@progbits
	.align	8
	.align		8
.nv.constant4:
        /*0000*/ 	.dword	__assertfail
	.align		8
        /*0008*/ 	.dword	__unnamed_1
	.align		8
        /*0010*/ 	.dword	_ZN40_INTERNAL_2c8dc8bb_4_k_cu_6066d0bb_164944cuda3std3__45__cpo5beginE
	.align		8
        /*0018*/ 	.dword	_ZN40_INTERNAL_2c8dc8bb_4_k_cu_6066d0bb_164944cuda3std3__45__cpo3endE
	.align		8
        /*0020*/ 	.dword	_ZN40_INTERNAL_2c8dc8bb_4_k_cu_6066d0bb_164944cuda3std3__45__cpo6cbeginE
	.align		8
        /*0028*/ 	.dword	_ZN40_INTERNAL_2c8dc8bb_4_k_cu_6066d0bb_164944cuda3std3__45__cpo4cendE
	.align		8
        /*0030*/ 	.dword	_ZN40_INTERNAL_2c8dc8bb_4_k_cu_6066d0bb_164944cuda3std3__442_GLOBAL__N__2c8dc8bb_4_k_cu_6066d0bb_164946ignoreE
	.align		8
        /*0038*/ 	.dword	_ZN40_INTERNAL_2c8dc8bb_4_k_cu_6066d0bb_164944cuda3std3__419piecewise_constructE
	.align		8
        /*0040*/ 	.dword	_ZN40_INTERNAL_2c8dc8bb_4_k_cu_6066d0bb_164944cuda3std3__48in_placeE
	.align		8
        /*0048*/ 	.dword	_ZN40_INTERNAL_2c8dc8bb_4_k_cu_6066d0bb_164944cuda3std6ranges3__45__cpo4swapE
	.align		8
        /*0050*/ 	.dword	_ZN40_INTERNAL_2c8dc8bb_4_k_cu_6066d0bb_164944cuda3std6ranges3__45__cpo9iter_moveE
	.align		8
        /*0058*/ 	.dword	_ZN40_INTERNAL_2c8dc8bb_4_k_cu_6066d0bb_164944cute7productE
	.align		8
        /*0060*/ 	.dword	_ZN40_INTERNAL_2c8dc8bb_4_k_cu_6066d0bb_164944cute1_E
	.align		8
        /*0068*/ 	.dword	$str$22
	.align		8
        /*0070*/ 	.dword	$str$23


//--------------------- .text._ZN7cutlass13device_kernelINS_4gemm6kernel13GemmUniversalIN4cute5tupleIJiiiiEEENS1_10collective13CollectiveMmaINS1_34MainloopSm90TmaGmmaWarpSpecializedILi5ENS5_IJNS4_1CILi1EEESB_SB_EEENS1_35KernelTmaWarpSpecializedCooperativeEEENS5_IJNSA_ILi512EEENSA_ILi192EEENSA_ILi64EEEEEEaNS5_IJlSB_lEEEaSJ_NS4_8TiledMMAINS4_8MMA_AtomIJNS4_4SM904GMMA27MMA_64x192x32_S32S8S8_SS_TNEEEENS4_6LayoutINS5_IJNSA_ILi2EEESB_SB_EEENS5_IJSB_NSA_ILi0EEEST_EEEEENS5_IJNS4_10UnderscoreESW_SW_EEEEENS4_13SM90_TMA_LOADENS4_14ComposedLayoutINS4_7SwizzleILi2ELi4ELi3EEENS4_18smem_ptr_flag_bitsILi8EEENSQ_INS5_IJNSA_ILi8EEESH_EEENS5_IJSH_SB_EEEEEEEvNS4_8identityESZ_S19_vS1A_EENS_8epilogue10collective6detail29Sm90TmaWarpSpecializedAdapterINS1D_15DefaultEpilogueIaSJ_SJ_NS1C_6thread17LinearCombinationIaLi1EiiLNS1H_9ScaleType4KindE0ELNS_15FloatRoundStyleE2EaEENS1_15EpilogueDefaultEEEEEvvEEEEvNT_6ParamsE --------------------------
	.section	.text._ZN7cutlass13device_kernelINS_4gemm6kernel13GemmUniversalIN4cute5tupleIJiiiiEEENS1_10collective13CollectiveMmaINS1_34MainloopSm90TmaGmmaWarpSpecializedILi5ENS5_IJNS4_1CILi1EEESB_SB_EEENS1_35KernelTmaWarpSpecializedCooperativeEEENS5_IJNSA_ILi512EEENSA_ILi192EEENSA_ILi64EEEEEEaNS5_IJlSB_lEEEaSJ_NS4_8TiledMMAINS4_8MMA_AtomIJNS4_4SM904GMMA27MMA_64x192x32_S32S8S8_SS_TNEEEENS4_6LayoutINS5_IJNSA_ILi2EEESB_SB_EEENS5_IJSB_NSA_ILi0EEEST_EEEEENS5_IJNS4_10UnderscoreESW_SW_EEEEENS4_13SM90_TMA_LOADENS4_14ComposedLayoutINS4_7SwizzleILi2ELi4ELi3EEENS4_18smem_ptr_flag_bitsILi8EEENSQ_INS5_IJNSA_ILi8EEESH_EEENS5_IJSH_SB_EEEEEEEvNS4_8identityESZ_S19_vS1A_EENS_8epilogue10collective6detail29Sm90TmaWarpSpecializedAdapterINS1D_15DefaultEpilogueIaSJ_SJ_NS1C_6thread17LinearCombinationIaLi1EiiLNS1H_9ScaleType4KindE0ELNS_15FloatRoundStyleE2EaEENS1_15EpilogueDefaultEEEEEvvEEEEvNT_6ParamsE,"ax",@progbits
	.align	128
.text._ZN7cutlass13device_kernelINS_4gemm6kernel13GemmUniversalIN4cute5tupleIJiiiiEEENS1_10collective13CollectiveMmaINS1_34MainloopSm90TmaGmmaWarpSpecializedILi5ENS5_IJNS4_1CILi1EEESB_SB_EEENS1_35KernelTmaWarpSpecializedCooperativeEEENS5_IJNSA_ILi512EEENSA_ILi192EEENSA_ILi64EEEEEEaNS5_IJlSB_lEEEaSJ_NS4_8TiledMMAINS4_8MMA_AtomIJNS4_4SM904GMMA27MMA_64x192x32_S32S8S8_SS_TNEEEENS4_6LayoutINS5_IJNSA_ILi2EEESB_SB_EEENS5_IJSB_NSA_ILi0EEEST_EEEEENS5_IJNS4_10UnderscoreESW_SW_EEEEENS4_13SM90_TMA_LOADENS4_14ComposedLayoutINS4_7SwizzleILi2ELi4ELi3EEENS4_18smem_ptr_flag_bitsILi8EEENSQ_INS5_IJNSA_ILi8EEESH_EEENS5_IJSH_SB_EEEEEEEvNS4_8identityESZ_S19_vS1A_EENS_8epilogue10collective6detail29Sm90TmaWarpSpecializedAdapterINS1D_15DefaultEpilogueIaSJ_SJ_NS1C_6thread17LinearCombinationIaLi1EiiLNS1H_9ScaleType4KindE0ELNS_15FloatRoundStyleE2EaEENS1_15EpilogueDefaultEEEEEvvEEEEvNT_6ParamsE:
        .type           _ZN7cutlass13device_kernelINS_4gemm6kernel13GemmUniversalIN4cute5tupleIJiiiiEEENS1_10collective13CollectiveMmaINS1_34MainloopSm90TmaGmmaWarpSpecializedILi5ENS5_IJNS4_1CILi1EEESB_SB_EEENS1_35KernelTmaWarpSpecializedCooperativeEEENS5_IJNSA_ILi512EEENSA_ILi192EEENSA_ILi64EEEEEEaNS5_IJlSB_lEEEaSJ_NS4_8TiledMMAINS4_8MMA_AtomIJNS4_4SM904GMMA27MMA_64x192x32_S32S8S8_SS_TNEEEENS4_6LayoutINS5_IJNSA_ILi2EEESB_SB_EEENS5_IJSB_NSA_ILi0EEEST_EEEEENS5_IJNS4_10UnderscoreESW_SW_EEEEENS4_13SM90_TMA_LOADENS4_14ComposedLayoutINS4_7SwizzleILi2ELi4ELi3EEENS4_18smem_ptr_flag_bitsILi8EEENSQ_INS5_IJNSA_ILi8EEESH_EEENS5_IJSH_SB_EEEEEEEvNS4_8identityESZ_S19_vS1A_EENS_8epilogue10collective6detail29Sm90TmaWarpSpecializedAdapterINS1D_15DefaultEpilogueIaSJ_SJ_NS1C_6thread17LinearCombinationIaLi1EiiLNS1H_9ScaleType4KindE0ELNS_15FloatRoundStyleE2EaEENS1_15EpilogueDefaultEEEEEvvEEEEvNT_6ParamsE,@function
        .size           _ZN7cutlass13device_kernelINS_4gemm6kernel13GemmUniversalIN4cute5tupleIJiiiiEEENS1_10collective13CollectiveMmaINS1_34MainloopSm90TmaGmmaWarpSpecializedILi5ENS5_IJNS4_1CILi1EEESB_SB_EEENS1_35KernelTmaWarpSpecializedCooperativeEEENS5_IJNSA_ILi512EEENSA_ILi192EEENSA_ILi64EEEEEEaNS5_IJlSB_lEEEaSJ_NS4_8TiledMMAINS4_8MMA_AtomIJNS4_4SM904GMMA27MMA_64x192x32_S32S8S8_SS_TNEEEENS4_6LayoutINS5_IJNSA_ILi2EEESB_SB_EEENS5_IJSB_NSA_ILi0EEEST_EEEEENS5_IJNS4_10UnderscoreESW_SW_EEEEENS4_13SM90_TMA_LOADENS4_14ComposedLayoutINS4_7SwizzleILi2ELi4ELi3EEENS4_18smem_ptr_flag_bitsILi8EEENSQ_INS5_IJNSA_ILi8EEESH_EEENS5_IJSH_SB_EEEEEEEvNS4_8identityESZ_S19_vS1A_EENS_8epilogue10collective6detail29Sm90TmaWarpSpecializedAdapterINS1D_15DefaultEpilogueIaSJ_SJ_NS1C_6thread17LinearCombinationIaLi1EiiLNS1H_9ScaleType4KindE0ELNS_15FloatRoundStyleE2EaEENS1_15EpilogueDefaultEEEEEvvEEEEvNT_6ParamsE,(.L_x_838 - _ZN7cutlass13device_kernelINS_4gemm6kernel13GemmUniversalIN4cute5tupleIJiiiiEEENS1_10collective13CollectiveMmaINS1_34MainloopSm90TmaGmmaWarpSpecializedILi5ENS5_IJNS4_1CILi1EEESB_SB_EEENS1_35KernelTmaWarpSpecializedCooperativeEEENS5_IJNSA_ILi512EEENSA_ILi192EEENSA_ILi64EEEEEEaNS5_IJlSB_lEEEaSJ_NS4_8TiledMMAINS4_8MMA_AtomIJNS4_4SM904GMMA27MMA_64x192x32_S32S8S8_SS_TNEEEENS4_6LayoutINS5_IJNSA_ILi2EEESB_SB_EEENS5_IJSB_NSA_ILi0EEEST_EEEEENS5_IJNS4_10UnderscoreESW_SW_EEEEENS4_13SM90_TMA_LOADENS4_14ComposedLayoutINS4_7SwizzleILi2ELi4ELi3EEENS4_18smem_ptr_flag_bitsILi8EEENSQ_INS5_IJNSA_ILi8EEESH_EEENS5_IJSH_SB_EEEEEEEvNS4_8identityESZ_S19_vS1A_EENS_8epilogue10collective6detail29Sm90TmaWarpSpecializedAdapterINS1D_15DefaultEpilogueIaSJ_SJ_NS1C_6thread17LinearCombinationIaLi1EiiLNS1H_9ScaleType4KindE0ELNS_15FloatRoundStyleE2EaEENS1_15EpilogueDefaultEEEEEvvEEEEvNT_6ParamsE)
        .other          _ZN7cutlass13device_kernelINS_4gemm6kernel13GemmUniversalIN4cute5tupleIJiiiiEEENS1_10collective13CollectiveMmaINS1_34MainloopSm90TmaGmmaWarpSpecializedILi5ENS5_IJNS4_1CILi1EEESB_SB_EEENS1_35KernelTmaWarpSpecializedCooperativeEEENS5_IJNSA_ILi512EEENSA_ILi192EEENSA_ILi64EEEEEEaNS5_IJlSB_lEEEaSJ_NS4_8TiledMMAINS4_8MMA_AtomIJNS4_4SM904GMMA27MMA_64x192x32_S32S8S8_SS_TNEEEENS4_6LayoutINS5_IJNSA_ILi2EEESB_SB_EEENS5_IJSB_NSA_ILi0EEEST_EEEEENS5_IJNS4_10UnderscoreESW_SW_EEEEENS4_13SM90_TMA_LOADENS4_14ComposedLayoutINS4_7SwizzleILi2ELi4ELi3EEENS4_18smem_ptr_flag_bitsILi8EEENSQ_INS5_IJNSA_ILi8EEESH_EEENS5_IJSH_SB_EEEEEEEvNS4_8identityESZ_S19_vS1A_EENS_8epilogue10collective6detail29Sm90TmaWarpSpecializedAdapterINS1D_15DefaultEpilogueIaSJ_SJ_NS1C_6thread17LinearCombinationIaLi1EiiLNS1H_9ScaleType4KindE0ELNS_15FloatRoundStyleE2EaEENS1_15EpilogueDefaultEEEEEvvEEEEvNT_6ParamsE,@"STO_CUDA_ENTRY STV_DEFAULT"
_ZN7cutlass13device_kernelINS_4gemm6kernel13GemmUniversalIN4cute5tupleIJiiiiEEENS1_10collective13CollectiveMmaINS1_34MainloopSm90TmaGmmaWarpSpecializedILi5ENS5_IJNS4_1CILi1EEESB_SB_EEENS1_35KernelTmaWarpSpecializedCooperativeEEENS5_IJNSA_ILi512EEENSA_ILi192EEENSA_ILi64EEEEEEaNS5_IJlSB_lEEEaSJ_NS4_8TiledMMAINS4_8MMA_AtomIJNS4_4SM904GMMA27MMA_64x192x32_S32S8S8_SS_TNEEEENS4_6LayoutINS5_IJNSA_ILi2EEESB_SB_EEENS5_IJSB_NSA_ILi0EEEST_EEEEENS5_IJNS4_10UnderscoreESW_SW_EEEEENS4_13SM90_TMA_LOADENS4_14ComposedLayoutINS4_7SwizzleILi2ELi4ELi3EEENS4_18smem_ptr_flag_bitsILi8EEENSQ_INS5_IJNSA_ILi8EEESH_EEENS5_IJSH_SB_EEEEEEEvNS4_8identityESZ_S19_vS1A_EENS_8epilogue10collective6detail29Sm90TmaWarpSpecializedAdapterINS1D_15DefaultEpilogueIaSJ_SJ_NS1C_6thread17LinearCombinationIaLi1EiiLNS1H_9ScaleType4KindE0ELNS_15FloatRoundStyleE2EaEENS1_15EpilogueDefaultEEEEEvvEEEEvNT_6ParamsE:
[----:B------:R-:W0:Y:S02]  /*0000*/  LDC R1, c[0x0][0x28] ;  /* 0x00000a00ff017b82 */ /* 0x000e240000000800 */
[----:B0-----:R-:W-:Y:S01]  /*0010*/  VIADD R1, R1, 0xfffff618 ;  /* 0xfffff61801017836 */ /* 0x001fe20000000000 */
[----:B------:R-:W0:Y:S01]  /*0020*/  S2R R2, SR_TID.X ;  /* 0x0000000000027919 */ /* 0x000e220000002100 */
[----:B------:R-:W-:Y:S01]  /*0030*/  ELECT P0, URZ, PT ;  /* 0x00000000003f782f */ /* 0x000fe20003800000 */
[----:B------:R-:W-:Y:S01]  /*0040*/  BSSY B0, `(.L_x_0) ;  /* 0x0000015000007945 */ /* 0x000fe20003800000 */
[--C-:B0-----:R-:W-:Y:S02]  /*0050*/  SHF.R.U32.HI R0, RZ, 0x5, R2.reuse ;  /* 0x00000005ff007819 */ /* 0x101fe40000011602 */
[----:B------:R-:W-:-:S03]  /*0060*/  SHF.R.U32.HI R2, RZ, 0x7, R2 ;  /* 0x00000007ff027819 */ /* 0x000fc60000011602 */
[----:B------:R-:W0:Y:S04]  /*0070*/  SHFL.IDX PT, R3, R0, RZ, 0x1f ;  /* 0x00001fff00037589 */ /* 0x000e2800000e0000 */
[----:B------:R-:W1:Y:S01]  /*0080*/  SHFL.IDX PT, R2, R2, RZ, 0x1f ;  /* 0x00001fff02027589 */ /* 0x000e6200000e0000 */
[----:B0-----:R-:W-:Y:S02]  /*0090*/  R2UR UR10, R3 ;  /* 0x00000000030a72ca */ /* 0x001fe400000e0000 */
[----:B-1----:R-:W-:-:S11]  /*00a0*/  R2UR UR5, R2 ;  /* 0x00000000020572ca */ /* 0x002fd600000e0000 */
[----:B------:R-:W-:Y:S02]  /*00b0*/  USHF.R.S32.HI UR4, URZ, 0x1f, UR10 ;  /* 0x0000001f3f047899 */ /* 0x000fe4000801140a */
[----:B------:R-:W-:Y:S02]  /*00c0*/  ISETP.NE.OR P0, PT, RZ, UR10, !P0 ;  /* 0x0000000aff007c0c */ /* 0x000fe4000c705670 */
[----:B------:R-:W-:-:S04]  /*00d0*/  ULEA.HI UR4, UR4, UR10, URZ, 0x2 ;  /* 0x0000000a04047291 */ /* 0x000fc8000f8f103f */
[----:B------:R-:W-:-:S04]  /*00e0*/  ULOP3.LUT UR4, UR4, 0xfffffffc, URZ, 0xc0, !UPT ;  /* 0xfffffffc04047892 */ /* 0x000fc8000f8ec03f */
[----:B------:R-:W-:-:S03]  /*00f0*/  UIADD3 UR10, UR10, -UR4, URZ ;  /* 0x800000040a0a7290 */ /* 0x000fc6000fffe03f */
[----:B------:R-:W-:Y:S09]  /*0100*/  @P0 BRA `(.L_x_1) ;  /* 0x0000000000200947 */ /* 0x000ff20003800000 */
[----:B------:R-:W-:Y:S02]  /*0110*/  ULDC.64 UR6, c[0x0][0x198] ;  /* 0x0000660000067ab9 */ /* 0x000fe40000000a00 */
[----:B------:R-:W-:Y:S02]  /*0120*/  UIADD3 UR8, UP0, UR6, 0xf0, URZ ;  /* 0x000000f006087890 */ /* 0x000fe4000ff1e03f */
[----:B------:R-:W-:Y:S02]  /*0130*/  UIADD3 UR6, UP1, UR6, 0x1f0, URZ ;  /* 0x000001f006067890 */ /* 0x000fe4000ff3e03f */
[----:B------:R-:W-:Y:S02]  /*0140*/  UIADD3.X UR9, URZ, UR7, URZ, UP0, !UPT ;  /* 0x000000073f097290 */ /* 0x000fe400087fe43f */
[----:B------:R-:W-:-:S07]  /*0150*/  UIADD3.X UR7, URZ, UR7, URZ, UP1, !UPT ;  /* 0x000000073f077290 */ /* 0x000fce0008ffe43f */
[----:B------:R0:W-:Y:S02]  /*0160*/  UTMACCTL.PF [UR8] ;  /* 0x00000000080079b9 */ /* 0x0001e40008040000 */
[----:B------:R0:W-:Y:S02]  /*0170*/  UTMACCTL.PF [UR6] ;  /* 0x00000000060079b9 */ /* 0x0001e40008040000 */
[----:B0-----:R-:W-:Y:S01]  /*0180*/  NOP ;  /* 0x0000000000007918 */ /* 0x001fe20000000000 */
.L_x_1:
[----:B------:R-:W-:Y:S05]  /*0190*/  BSYNC B0 ;  /* 0x0000000000007941 */ /* 0x000fea0003800000 */
.L_x_0:
[----:B------:R-:W0:Y:S01]  /*01a0*/  SHFL.IDX PT, R2, R0, RZ, 0x1f ;  /* 0x00001fff00027589 */ /* 0x000e2200000e0000 */
[----:B------:R-:W-:Y:S01]  /*01b0*/  UISETP.NE.AND UP0, UPT, UR10, 0x3, UPT ;  /* 0x000000030a00788c */ /* 0x000fe2000bf05270 */
[----:B------:R-:W-:Y:S01]  /*01c0*/  ISETP.NE.AND P1, PT, RZ, UR5, PT ;  /* 0x00000005ff007c0c */ /* 0x000fe2000bf25270 */
[----:B------:R-:W-:Y:S02]  /*01d0*/  UIADD3 UR18, UR5, -0x1, URZ ;  /* 0xffffffff05127890 */ /* 0x000fe4000fffe03f */
[----:B------:R-:W-:Y:S02]  /*01e0*/  UISETP.EQ.OR UP0, UPT, UR10, URZ, !UP0 ;  /* 0x0000003f0a00728c */ /* 0x000fe4000c702670 */
[----:B------:R-:W-:Y:S02]  /*01f0*/  UISETP.GE.U32.AND UP1, UPT, UR18, 0x2, UPT ;  /* 0x000000021200788c */ /* 0x000fe4000bf26070 */
[----:B------:R-:W-:-:S04]  /*0200*/  UISETP.EQ.AND UP0, UPT, UR5, URZ, UP0 ;  /* 0x0000003f0500728c */ /* 0x000fc80008702270 */
[----:B------:R-:W-:-:S04]  /*0210*/  USEL UR40, URZ, 0x1, !UP0 ;  /* 0x000000013f287887 */ /* 0x000fc8000c000000 */
[----:B------:R-:W-:Y:S01]  /*0220*/  USEL UR40, UR40, 0x2, UP1 ;  /* 0x0000000228287887 */ /* 0x000fe20008800000 */
[----:B0-----:R-:W-:-:S13]  /*0230*/  ISETP.NE.AND P0, PT, R2, RZ, PT ;  /* 0x000000ff0200720c */ /* 0x001fda0003f05270 */
[----:B------:R-:W-:Y:S05]  /*0240*/  @P0 BRA `(.L_x_2) ;  /* 0x0000000000600947 */ /* 0x000fea0003800000 */
[----:B------:R-:W0:Y:S01]  /*0250*/  S2UR UR8, SR_CgaCtaId ;  /* 0x00000000000879c3 */ /* 0x000e220000008800 */
[----:B------:R-:W-:Y:S01]  /*0260*/  UMOV UR4, 0x400 ;  /* 0x0000040000047882 */ /* 0x000fe20000000000 */
[----:B------:R-:W-:Y:S01]  /*0270*/  UMOV UR5, 0x1 ;  /* 0x0000000100057882 */ /* 0x000fe20000000000 */
[----:B------:R-:W-:Y:S01]  /*0280*/  UMOV UR6, 0x100 ;  /* 0x0000010000067882 */ /* 0x000fe20000000000 */
[----:B------:R-:W-:Y:S01]  /*0290*/  ELECT P0, URZ, PT ;  /* 0x00000000003f782f */ /* 0x000fe20003800000 */
[----:B------:R-:W-:-:S04]  /*02a0*/  UIADD3 UR6, -UR6, 0x100000, URZ ;  /* 0x0010000006067890 */ /* 0x000fc8000fffe13f */
[----:B------:R-:W-:Y:S02]  /*02b0*/  USHF.L.U32 UR7, UR6, 0xb, URZ ;  /* 0x0000000b06077899 */ /* 0x000fe4000800063f */
[----:B------:R-:W-:Y:S02]  /*02c0*/  USHF.L.U32 UR6, UR6, 0x1, URZ ;  /* 0x0000000106067899 */ /* 0x000fe4000800063f */
[----:B0-----:R-:W-:Y:S02]  /*02d0*/  ULEA UR8, UR8, UR4, 0x18 ;  /* 0x0000000408087291 */ /* 0x001fe4000f8ec03f */
[----:B------:R-:W-:-:S04]  /*02e0*/  UIADD3 UR4, -UR5, 0x100000, URZ ;  /* 0x0010000005047890 */ /* 0x000fc8000fffe13f */
[----:B------:R-:W-:Y:S02]  /*02f0*/  USHF.L.U32 UR5, UR4, 0xb, URZ ;  /* 0x0000000b04057899 */ /* 0x000fe4000800063f */
[----:B------:R-:W-:Y:S01]  /*0300*/  USHF.L.U32 UR4, UR4, 0x1, URZ ;  /* 0x0000000104047899 */ /* 0x000fe2000800063f */
[----:B------:R-:W0:Y:S11]  /*0310*/  FENCE.VIEW.ASYNC.S ;  /* 0x00000000000073c6 */ /* 0x000e360000000000 */
[----:B0-----:R0:W1:Y:S01]  /*0320*/  SYNCS.EXCH.64 URZ, [UR8], UR4 ;  /* 0x00000004083f75b2 */ /* 0x0010620008000100 */
[----:B------:R0:W2:Y:S01]  /*0330*/  SYNCS.EXCH.64 URZ, [UR8+0x28], UR6 ;  /* 0x00002806083f75b2 */ /* 0x0000a20008000100 */
[----:B------:R0:W3:Y:S01]  /*0340*/  SYNCS.EXCH.64 URZ, [UR8+0x8], UR4 ;  /* 0x00000804083f75b2 */ /* 0x0000e20008000100 */
[----:B------:R0:W4:Y:S01]  /*0350*/  SYNCS.EXCH.64 URZ, [UR8+0x30], UR6 ;  /* 0x00003006083f75b2 */ /* 0x0001220008000100 */
[----:B------:R0:W0:Y:S01]  /*0360*/  SYNCS.EXCH.64 URZ, [UR8+0x10], UR4 ;  /* 0x00001004083f75b2 */ /* 0x0000220008000100 */
[----:B------:R0:W0:Y:S01]  /*0370*/  SYNCS.EXCH.64 URZ, [UR8+0x38], UR6 ;  /* 0x00003806083f75b2 */ /* 0x0000220008000100 */
[----:B------:R0:W0:Y:S01]  /*0380*/  SYNCS.EXCH.64 URZ, [UR8+0x18], UR4 ;  /* 0x00001804083f75b2 */ /* 0x0000220008000100 */
[----:B------:R0:W0:Y:S01]  /*0390*/  SYNCS.EXCH.64 URZ, [UR8+0x40], UR6 ;  /* 0x00004006083f75b2 */ /* 0x0000220008000100 */
[----:B------:R0:W0:Y:S01]  /*03a0*/  SYNCS.EXCH.64 URZ, [UR8+0x20], UR4 ;  /* 0x00002004083f75b2 */ /* 0x0000220008000100 */
[----:B------:R0:W0:Y:S01]  /*03b0*/  SYNCS.EXCH.64 URZ, [UR8+0x48], UR6 ;  /* 0x00004806083f75b2 */ /* 0x0000220008000100 */
[----:B------:R-:W-:Y:S01]  /*03c0*/  NOP ;  /* 0x0000000000007918 */ /* 0x000fe20000000000 */
.L_x_2:
[----:B------:R-:W5:Y:S01]  /*03d0*/  SHFL.IDX PT, R0, R0, RZ, 0x1f ;  /* 0x00001fff00007589 */ /* 0x000f6200000e0000 */
[----:B------:R-:W-:Y:S01]  /*03e0*/  ELECT P0, URZ, PT ;  /* 0x00000000003f782f */ /* 0x000fe20003800000 */
[----:B------:R-:W1:Y:S01]  /*03f0*/  S2UR UR17, SR_CTAID.Y ;  /* 0x00000000001179c3 */ /* 0x000e620000002600 */
[----:B0-----:R-:W-:Y:S01]  /*0400*/  ULDC UR5, c[0x0][0x65c] ;  /* 0x0001970000057ab9 */ /* 0x001fe20000000800 */
[----:B------:R-:W-:Y:S01]  /*0410*/  UMOV UR12, 0x20 ;  /* 0x00000020000c7882 */ /* 0x000fe20000000000 */
[----:B------:R-:W-:Y:S01]  /*0420*/  UISETP.NE.AND UP2, UPT, UR5, 0x1, UPT ;  /* 0x000000010500788c */ /* 0x000fe2000bf45270 */
[----:B------:R-:W-:Y:S01]  /*0430*/  NOP ;  /* 0x0000000000007918 */ /* 0x000fe20000000000 */
[----:B------:R-:W-:Y:S02]  /*0440*/  NOP ;  /* 0x0000000000007918 */ /* 0x000fe40000000000 */
[----:B------:R-:W-:Y:S01]  /*0450*/  UP2UR UR47, UPR, URZ, 0x4 ;  /* 0x000000043f2f7883 */ /* 0x000fe20008000000 */
[----:B------:R-:W0:Y:S01]  /*0460*/  S2UR UR4, SR_CTAID.X ;  /* 0x00000000000479c3 */ /* 0x000e220000002500 */
[----:B------:R-:W-:-:S02]  /*0470*/  PLOP3.LUT P2, PT, PT, PT, UP2, 0x80, 0x0 ;  /* 0x000000000000781c */ /* 0x000fc40003f4f028 */
[----:B------:R-:W-:Y:S02]  /*0480*/  PLOP3.LUT P4, PT, PT, PT, UP2, 0x80, 0x0 ;  /* 0x000000000000781c */ /* 0x000fe40003f8f028 */
[----:B------:R-:W-:Y:S01]  /*0490*/  PLOP3.LUT P3, PT, PT, PT, UP2, 0x80, 0x0 ;  /* 0x000000000000781c */ /* 0x000fe20003f6f028 */
[----:B------:R-:W-:Y:S01]  /*04a0*/  @UP2 ULDC UR14, c[0x0][0x10] ;  /* 0x00000400000e2ab9 */ /* 0x000fe20000000800 */
[----:B------:R-:W-:Y:S01]  /*04b0*/  @UP2 UMOV UR9, URZ ;  /* 0x0000003f00092c82 */ /* 0x000fe20008000000 */
[----:B------:R-:W-:Y:S01]  /*04c0*/  @!UP2 ULDC UR11, c[0x0][0xc] ;  /* 0x00000300000baab9 */ /* 0x000fe20000000800 */
[----:B-----5:R-:W-:Y:S01]  /*04d0*/  ISETP.NE.OR P0, PT, R0, RZ, !P0 ;  /* 0x000000ff0000720c */ /* 0x020fe20004705670 */
[----:B-1----:R-:W-:Y:S02]  /*04e0*/  @UP2 UMOV UR7, UR17 ;  /* 0x0000001100072c82 */ /* 0x002fe40008000000 */
[----:B------:R-:W-:Y:S01]  /*04f0*/  @UP2 UMOV UR8, UR7 ;  /* 0x0000000700082c82 */ /* 0x000fe20008000000 */
[----:B------:R-:W-:Y:S01]  /*0500*/  @!UP2 UMOV UR7, UR17 ;  /* 0x000000110007ac82 */ /* 0x000fe20008000000 */
[----:B0-----:R-:W-:-:S08]  /*0510*/  @UP2 UIMAD.WIDE.U32 UR14, UR4, UR14, UR8 ;  /* 0x0000000e040e22a5 */ /* 0x001fd0000f8e0008 */
[----:B------:R-:W-:Y:S01]  /*0520*/  VOTEU.ALL UP0, P0 ;  /* 0x00000000003f7886 */ /* 0x000fe20000000000 */
[----:B------:R-:W-:Y:S01]  /*0530*/  VOTEU.ALL UP1, P0 ;  /* 0x00000000003f7886 */ /* 0x000fe20000020000 */
[----:B------:R-:W-:-:S03]  /*0540*/  IMAD.U32 R2, RZ, RZ, UR14 ;  /* 0x0000000eff027e24 */ /* 0x000fc6000f8e00ff */
[----:B------:R-:W0:Y:S01]  /*0550*/  @!UP0 S2UR UR6, SR_CgaCtaId ;  /* 0x00000000000689c3 */ /* 0x000e220000008800 */
[----:B------:R-:W-:Y:S01]  /*0560*/  @!UP0 UMOV UR5, 0x400 ;  /* 0x0000040000058882 */ /* 0x000fe20000000000 */
[----:B------:R-:W-:-:S04]  /*0570*/  @!UP0 UIADD3 UR12, -UR12, 0x100000, URZ ;  /* 0x001000000c0c8890 */ /* 0x000fc8000fffe13f */
[----:B------:R-:W-:Y:S02]  /*0580*/  @!UP0 USHF.L.U32 UR13, UR12, 0xb, URZ ;  /* 0x0000000b0c0d8899 */ /* 0x000fe4000800063f */
[----:B------:R-:W-:Y:S01]  /*0590*/  @!UP0 USHF.L.U32 UR12, UR12, 0x1, URZ ;  /* 0x000000010c0c8899 */ /* 0x000fe2000800063f */
[----:B------:R-:W-:Y:S01]  /*05a0*/  IMAD.U32 R3, RZ, RZ, UR15 ;  /* 0x0000000fff037e24 */ /* 0x000fe2000f8e00ff */
[----:B0-----:R-:W-:Y:S01]  /*05b0*/  @!UP0 ULEA UR16, UR6, UR5, 0x18 ;  /* 0x0000000506108291 */ /* 0x001fe2000f8ec03f */
[----:B------:R-:W-:Y:S01]  /*05c0*/  VOTEU.ALL UP0, P0 ;  /* 0x00000000003f7886 */ /* 0x000fe20000000000 */
[----:B------:R-:W-:Y:S01]  /*05d0*/  PLOP3.LUT P0, PT, PT, PT, UP2, 0x80, 0x0 ;  /* 0x000000000000781c */ /* 0x000fe20003f0f028 */
[----:B------:R-:W-:Y:S01]  /*05e0*/  UMOV UR5, URZ ;  /* 0x0000003f00057c82 */ /* 0x000fe20008000000 */
[----:B------:R-:W-:Y:S01]  /*05f0*/  @UP2 UMOV UR6, URZ ;  /* 0x0000003f00062c82 */ /* 0x000fe20008000000 */
[----:B------:R-:W-:Y:S02]  /*0600*/  @!UP2 UIMAD.WIDE.U32 UR8, UR11, UR7, UR4 ;  /* 0x000000070b08a2a5 */ /* 0x000fe4000f8e0004 */
[----:B------:R-:W-:-:S04]  /*0610*/  @UP2 UIADD3 UR6, UR15, UR6, URZ ;  /* 0x000000060f062290 */ /* 0x000fc8000fffe03f */
[----:B------:R-:W-:Y:S01]  /*0620*/  IMAD.U32 R5, RZ, RZ, UR9 ;  /* 0x00000009ff057e24 */ /* 0x000fe2000f8e00ff */
[----:B------:R-:W0:Y:S02]  /*0630*/  FENCE.VIEW.ASYNC.S ;  /* 0x00000000000073c6 */ /* 0x000e240000000000 */
[----:B0-----:R0:W2:Y:S01]  /*0640*/  @!UP0 SYNCS.EXCH.64 URZ, [UR16+0x60], UR12 ;  /* 0x0000600c103f85b2 */ /* 0x0010a20008000100 */
[----:B------:R-:W-:Y:S02]  /*0650*/  @P2 IMAD.U32 R6, RZ, RZ, UR6 ;  /* 0x00000006ff062e24 */ /* 0x000fe4000f8e00ff */
[----:B------:R-:W-:Y:S02]  /*0660*/  @P0 IMAD.MOV.U32 R7, RZ, RZ, R2 ;  /* 0x000000ffff070224 */ /* 0x000fe400078e0002 */
[----:B------:R-:W-:Y:S02]  /*0670*/  IMAD.U32 R2, RZ, RZ, UR8 ;  /* 0x00000008ff027e24 */ /* 0x000fe4000f8e00ff */
[----:B------:R-:W-:-:S02]  /*0680*/  @!P4 IMAD.MOV.U32 R6, RZ, RZ, R5 ;  /* 0x000000ffff06c224 */ /* 0x000fc400078e0005 */
[----:B------:R-:W-:Y:S02]  /*0690*/  @!P3 IMAD.MOV.U32 R7, RZ, RZ, R2 ;  /* 0x000000ffff07b224 */ /* 0x000fe400078e0002 */
[----:B------:R-:W-:Y:S01]  /*06a0*/  IMAD.U32 R3, RZ, RZ, UR9 ;  /* 0x00000009ff037e24 */ /* 0x000fe2000f8e00ff */
[----:B------:R0:W-:Y:S01]  /*06b0*/  STL [R1+0x300], R6 ;  /* 0x0003000601007387 */ /* 0x0001e20000100800 */
[----:B------:R-:W-:-:S03]  /*06c0*/  IMAD.U32 R4, RZ, RZ, UR8 ;  /* 0x00000008ff047e24 */ /* 0x000fc6000f8e00ff */
[----:B------:R0:W-:Y:S01]  /*06d0*/  STL [R1+0x304], R7 ;  /* 0x0003040701007387 */ /* 0x0001e20000100800 */
[----:B------:R0:W2:Y:S01]  /*06e0*/  @!UP1 SYNCS.EXCH.64 URZ, [UR16+0x68], UR12 ;  /* 0x0000680c103f95b2 */ /* 0x0000a20008000100 */
[----:B------:R-:W-:Y:S01]  /*06f0*/  NOP ;  /* 0x0000000000007918 */ /* 0x000fe20000000000 */
[----:B--234-:R-:W-:Y:S06]  /*0700*/  BAR.SYNC.DEFER_BLOCKING 0x0 ;  /* 0x0000000000007b1d */ /* 0x01cfec0000010000 */
[----:B------:R-:W-:Y:S05]  /*0710*/  @!P1 BRA `(.L_x_3) ;  /* 0x0000020400b89947 */ /* 0x000fea0003800000 */
[----:B------:R-:W-:-:S06]  /*0720*/  UISETP.GT.U32.AND UP0, UPT, UR18, 0x1, UPT ;  /* 0x000000011200788c */ /* 0x000fcc000bf04070 */
[----:B------:R-:W-:-:S13]  /*0730*/  PLOP3.LUT P0, PT, PT, PT, UP0, 0x80, 0x0 ;  /* 0x000000000000781c */ /* 0x000fda0003f0f008 */
[----:B0-----:R-:W-:Y:S05]  /*0740*/  @P0 EXIT ;  /* 0x000000000000094d */ /* 0x001fea0003800000 */
[----:B------:R-:W-:Y:S01]  /*0750*/  ULDC.64 UR8, c[0x0][0x650] ;  /* 0x0001940000087ab9 */ /* 0x000fe20000000a00 */
[----:B------:R-:W-:Y:S01]  /*0760*/  UMOV UR41, 0xffffffff ;  /* 0xffffffff00297882 */ /* 0x000fe20000000000 */
[----:B------:R-:W-:Y:S01]  /*0770*/  ISETP.GE.U32.AND P0, PT, R7, UR8, PT ;  /* 0x0000000807007c0c */ /* 0x000fe2000bf06070 */
[----:B------:R-:W-:Y:S01]  /*0780*/  UMOV UR42, 0xffffffff ;  /* 0xffffffff002a7882 */ /* 0x000fe20000000000 */
[----:B------:R-:W-:Y:S01]  /*0790*/  UMOV UR43, 0xffffffff ;  /* 0xffffffff002b7882 */ /* 0x000fe20000000000 */
[----:B------:R-:W-:Y:S02]  /*07a0*/  PRMT R0, RZ, 0x7610, R0 ;  /* 0x00007610ff007816 */ /* 0x000fe40000000000 */
[----:B------:R-:W-:-:S13]  /*07b0*/  ISETP.GE.U32.AND.EX P0, PT, R6, UR9, PT, P0 ;  /* 0x0000000906007c0c */ /* 0x000fda000bf06100 */
[----:B------:R-:W-:Y:S05]  /*07c0*/  @P0 BRA `(.L_x_4) ;  /* 0x0000000400800947 */ /* 0x000fea0003800000 */
[----:B------:R-:W-:Y:S01]  /*07d0*/  I2FP.F32.U32 R0, UR4 ;  /* 0x0000000400007c45 */ /* 0x000fe20008201000 */
[----:B------:R-:W-:Y:S01]  /*07e0*/  ULDC.64 UR16, c[0x0][0x628] ;  /* 0x00018a0000107ab9 */ /* 0x000fe20000000a00 */
[----:B------:R-:W-:Y:S01]  /*07f0*/  ULDC UR6, c[0x0][0x150] ;  /* 0x0000540000067ab9 */ /* 0x000fe20000000800 */
[----:B------:R-:W-:Y:S01]  /*0800*/  ISETP.NE.U32.AND P0, PT, RZ, UR16, PT ;  /* 0x00000010ff007c0c */ /* 0x000fe2000bf05070 */
[----:B------:R-:W-:Y:S01]  /*0810*/  ULDC UR15, c[0x0][0x630] ;  /* 0x00018c00000f7ab9 */ /* 0x000fe20000000800 */
[----:B------:R-:W-:Y:S01]  /*0820*/  FMUL R0, R0, UR6 ;  /* 0x0000000600007c20 */ /* 0x000fe20008400000 */
[----:B------:R-:W-:Y:S01]  /*0830*/  R2UR UR18, R7 ;  /* 0x00000000071272ca */ /* 0x000fe200000e0000 */
[----:B------:R-:W-:Y:S01]  /*0840*/  ULDC UR20, c[0x0][0x154] ;  /* 0x0000550000147ab9 */ /* 0x000fe20000000800 */
[----:B------:R-:W-:Y:S01]  /*0850*/  ISETP.NE.AND.EX P0, PT, RZ, UR17, PT, P0 ;  /* 0x00000011ff007c0c */ /* 0x000fe2000bf05300 */
[----:B------:R0:W1:Y:S01]  /*0860*/  F2I.U32.TRUNC.NTZ R2, R0 ;  /* 0x0000000000027305 */ /* 0x000062000020f000 */
[----:B------:R-:W-:-:S02]  /*0870*/  R2UR UR19, R6 ;  /* 0x00000000061372ca */ /* 0x000fc400000e0000 */
[----:B------:R-:W-:Y:S02]  /*0880*/  R2UR UR8, R7 ;  /* 0x00000000070872ca */ /* 0x000fe400000e0000 */
[----:B------:R-:W-:-:S07]  /*0890*/  R2UR UR9, R6 ;  /* 0x00000000060972ca */ /* 0x000fce00000e0000 */
[----:B0-----:R-:W-:Y:S08]  /*08a0*/  @!P0 BRA `(.L_x_5) ;  /* 0x0000000000308947 */ /* 0x001ff00003800000 */
[----:B------:R-:W-:Y:S01]  /*08b0*/  R2UR UR8, R7 ;  /* 0x00000000070872ca */ /* 0x000fe200000e0000 */
[----:B------:R-:W-:Y:S01]  /*08c0*/  ULDC UR6, c[0x0][0x634] ;  /* 0x00018d0000067ab9 */ /* 0x000fe20000000800 */
[----:B------:R-:W-:-:S11]  /*08d0*/  R2UR UR14, R6 ;  /* 0x00000000060e72ca */ /* 0x000fd600000e0000 */
[----:B------:R-:W-:-:S04]  /*08e0*/  UIADD3 UR6, UP0, UR8, UR6, URZ ;  /* 0x0000000608067290 */ /* 0x000fc8000ff1e03f */
[----:B------:R-:W-:-:S04]  /*08f0*/  UIADD3.X UR14, URZ, UR14, URZ, UP0, !UPT ;  /* 0x0000000e3f0e7290 */ /* 0x000fc800087fe43f */
[----:B------:R-:W-:-:S04]  /*0900*/  UIMAD.WIDE.U32 UR8, UR14, UR16, URZ ;  /* 0x000000100e0872a5 */ /* 0x000fc8000f8e003f */
[----:B------:R-:W-:Y:S02]  /*0910*/  UIMAD.WIDE.U32 UR10, UP0, UR6, UR17, UR8 ;  /* 0x00000011060a72a5 */ /* 0x000fe4000f800008 */
[----:B------:R-:W-:Y:S02]  /*0920*/  UIMAD.WIDE.U32 UR8, UR6, UR16, URZ ;  /* 0x00000010060872a5 */ /* 0x000fe4000f8e003f */
[----:B------:R-:W-:Y:S02]  /*0930*/  UIADD3.X UR13, URZ, URZ, URZ, UP0, !UPT ;  /* 0x0000003f3f0d7290 */ /* 0x000fe400087fe43f */
[----:B------:R-:W-:Y:S01]  /*0940*/  UIADD3 URZ, UP0, UR9, UR10, URZ ;  /* 0x0000000a093f7290 */ /* 0x000fe2000ff1e03f */
[----:B------:R-:W-:-:S03]  /*0950*/  UMOV UR12, UR11 ;  /* 0x0000000b000c7c82 */ /* 0x000fc60008000000 */
[----:B------:R-:W-:-:S12]  /*0960*/  UIMAD.WIDE.U32.X UR8, UR14, UR17, UR12, UP0 ;  /* 0x000000110e0872a5 */ /* 0x000fd800080e040c */
.L_x_5:
[----:B------:R-:W-:Y:S01]  /*0970*/  USHF.R.U64 UR43, UR8, UR15, UR9 ;  /* 0x0000000f082b7299 */ /* 0x000fe20008001209 */
[----:B------:R-:W-:Y:S01]  /*0980*/  I2FP.F32.U32 R0, UR7 ;  /* 0x0000000700007c45 */ /* 0x000fe20008201000 */
[----:B------:R-:W-:Y:S01]  /*0990*/  USHF.R.U32.HI UR5, URZ, UR15, UR9 ;  /* 0x0000000f3f057299 */ /* 0x000fe20008011609 */
[----:B-1----:R-:W-:Y:S01]  /*09a0*/  R2UR UR12, R2 ;  /* 0x00000000020c72ca */ /* 0x002fe200000e0000 */
[----:B------:R-:W-:Y:S02]  /*09b0*/  UIADD3 UR6, UP0, URZ, -UR43, URZ ;  /* 0x8000002b3f067290 */ /* 0x000fe4000ff1e03f */
[----:B------:R-:W-:Y:S01]  /*09c0*/  FMUL R0, R0, UR20 ;  /* 0x0000001400007c20 */ /* 0x000fe20008400000 */
[----:B------:R-:W-:Y:S01]  /*09d0*/  ULDC.64 UR8, c[0x0][0x620] ;  /* 0x0001880000087ab9 */ /* 0x000fe20000000a00 */
[----:B------:R-:W-:Y:S01]  /*09e0*/  UIADD3.X UR5, URZ, ~UR5, URZ, UP0, !UPT ;  /* 0x800000053f057290 */ /* 0x000fe200087fe43f */
[----:B------:R-:W-:Y:S01]  /*09f0*/  UMOV UR10, UR18 ;  /* 0x00000012000a7c82 */ /* 0x000fe20008000000 */
[----:B------:R-:W-:-:S02]  /*0a00*/  UMOV UR11, UR19 ;  /* 0x00000013000b7c82 */ /* 0x000fc40008000000 */
[----:B------:R-:W-:Y:S01]  /*0a10*/  UIMAD UR5, UR5, UR8, URZ ;  /* 0x00000008050572a4 */ /* 0x000fe2000f8e023f */
[----:B------:R-:W0:Y:S01]  /*0a20*/  F2I.U32.TRUNC.NTZ R0, R0 ;  /* 0x0000000000007305 */ /* 0x000e22000020f000 */
[----:B------:R-:W-:Y:S02]  /*0a30*/  UIMAD.WIDE.U32 UR10, UR6, UR8, UR10 ;  /* 0x00000008060a72a5 */ /* 0x000fe4000f8e000a */
[----:B------:R-:W-:Y:S01]  /*0a40*/  UIMAD UR6, UR6, UR9, UR5 ;  /* 0x00000009060672a4 */ /* 0x000fe2000f8e0205 */
[----:B------:R-:W-:Y:S01]  /*0a50*/  ULDC UR21, c[0x0][0x658] ;  /* 0x0001960000157ab9 */ /* 0x000fe20000000800 */
[----:B------:R-:W-:Y:S02]  /*0a60*/  UMOV UR19, 0xffffffff ;  /* 0xffffffff00137882 */ /* 0x000fe40000000000 */
[----:B------:R-:W-:Y:S01]  /*0a70*/  UIADD3 UR6, UR11, UR6, URZ ;  /* 0x000000060b067290 */ /* 0x000fe2000fffe03f */
[----:B------:R-:W-:Y:S01]  /*0a80*/  ULDC UR15, c[0x0][0x618] ;  /* 0x00018600000f7ab9 */ /* 0x000fe20000000800 */
[----:B------:R-:W-:Y:S01]  /*0a90*/  ULDC.64 UR8, c[0x0][0x640] ;  /* 0x0001900000087ab9 */ /* 0x000fe20000000a00 */
[----:B------:R-:W-:Y:S01]  /*0aa0*/  USHF.L.U32 UR11, UR19, UR21, URZ ;  /* 0x00000015130b7299 */ /* 0x000fe2000800063f */
[----:B------:R-:W-:Y:S01]  /*0ab0*/  ISETP.NE.U32.AND P0, PT, RZ, UR8, PT ;  /* 0x00000008ff007c0c */ /* 0x000fe2000bf05070 */
[----:B------:R-:W-:-:S02]  /*0ac0*/  USHF.R.U64 UR19, UR10, UR15, UR6 ;  /* 0x0000000f0a137299 */ /* 0x000fc40008001206 */
[----:B------:R-:W-:Y:S01]  /*0ad0*/  USHF.R.U32.HI UR10, URZ, UR15, UR6 ;  /* 0x0000000f3f0a7299 */ /* 0x000fe20008011606 */
[----:B0-----:R-:W-:Y:S01]  /*0ae0*/  R2UR UR14, R0 ;  /* 0x00000000000e72ca */ /* 0x001fe200000e0000 */
[----:B------:R-:W-:Y:S01]  /*0af0*/  ULDC UR17, c[0x0][0x608] ;  /* 0x0001820000117ab9 */ /* 0x000fe20000000800 */
[----:B------:R-:W-:Y:S01]  /*0b00*/  ISETP.NE.AND.EX P0, PT, RZ, UR9, PT, P0 ;  /* 0x00000009ff007c0c */ /* 0x000fe2000bf05300 */
[----:B------:R-:W-:Y:S02]  /*0b10*/  USHF.R.U64 UR23, UR19, UR17, UR10 ;  /* 0x0000001113177299 */ /* 0x000fe4000800120a */
[----:B------:R-:W-:Y:S01]  /*0b20*/  USHF.R.U32.HI UR10, URZ, UR17, UR10 ;  /* 0x000000113f0a7299 */ /* 0x000fe2000801160a */
[----:B------:R-:W-:Y:S01]  /*0b30*/  UMOV UR16, 0x1 ;  /* 0x0000000100107882 */ /* 0x000fe20000000000 */
[----:B------:R-:W-:Y:S02]  /*0b40*/  UIADD3 UR12, -UR12, URZ, URZ ;  /* 0x0000003f0c0c7290 */ /* 0x000fe4000fffe13f */
[----:B------:R-:W-:-:S02]  /*0b50*/  USHF.R.U64 UR24, UR23, UR21, UR10 ;  /* 0x0000001517187299 */ /* 0x000fc4000800120a */
[----:B------:R-:W-:Y:S01]  /*0b60*/  USHF.L.U32 UR6, UR16, UR21, URZ ;  /* 0x0000001510067299 */ /* 0x000fe2000800063f */
[----:B------:R-:W-:Y:S01]  /*0b70*/  ULDC UR13, c[0x0][0x144] ;  /* 0x00005100000d7ab9 */ /* 0x000fe20000000800 */
[----:B------:R-:W-:Y:S01]  /*0b80*/  ULDC UR5, c[0x0][0x600] ;  /* 0x0001800000057ab9 */ /* 0x000fe20000000800 */
[----:B------:R-:W-:Y:S02]  /*0b90*/  ULOP3.LUT UR16, URZ, UR11, URZ, 0x33, !UPT ;  /* 0x0000000b3f107292 */ /* 0x000fe4000f8e333f */
[----:B------:R-:W-:Y:S02]  /*0ba0*/  USHF.R.U32.HI UR11, URZ, UR21, UR10 ;  /* 0x000000153f0b7299 */ /* 0x000fe4000801160a */
[----:B------:R-:W-:Y:S02]  /*0bb0*/  UIADD3 UR18, UR5, -0x1, URZ ;  /* 0xffffffff05127890 */ /* 0x000fe4000fffe03f */
[----:B------:R-:W-:Y:S02]  /*0bc0*/  UIADD3 UR20, -UR14, URZ, URZ ;  /* 0x0000003f0e147290 */ /* 0x000fe4000fffe13f */
[----:B------:R-:W-:Y:S01]  /*0bd0*/  UIMAD UR4, UR13, UR12, UR4 ;  /* 0x0000000c0d0472a4 */ /* 0x000fe2000f8e0204 */
[----:B------:R-:W-:Y:S01]  /*0be0*/  ULDC UR25, c[0x0][0x148] ;  /* 0x0000520000197ab9 */ /* 0x000fe20000000800 */
[----:B------:R-:W-:Y:S01]  /*0bf0*/  ULDC UR21, c[0x0][0x648] ;  /* 0x0001920000157ab9 */ /* 0x000fe20000000800 */
[----:B------:R-:W-:Y:S01]  /*0c00*/  ULDC UR22, c[0x0][0x638] ;  /* 0x00018e0000167ab9 */ /* 0x000fe20000000800 */
[----:B------:R-:W-:Y:S01]  /*0c10*/  UMOV UR10, UR24 ;  /* 0x00000018000a7c82 */ /* 0x000fe20008000000 */
[----:B------:R-:W-:Y:S07]  /*0c20*/  @!P0 BRA `(.L_x_6) ;  /* 0x0000000000308947 */ /* 0x000fee0003800000 */
[----:B------:R-:W-:Y:S02]  /*0c30*/  ULDC UR14, c[0x0][0x64c] ;  /* 0x00019300000e7ab9 */ /* 0x000fe40000000800 */
        /* <DEDUP_REMOVED lines=8> */
[----:B------:R-:W-:-:S07]  /*0cc0*/  UIMAD.WIDE.U32.X UR8, UR17, UR9, UR14, UP0 ;  /* 0x00000009110872a5 */ /* 0x000fce00080e040e */
[----:B------:R-:W-:Y:S01]  /*0cd0*/  UMOV UR10, UR8 ;  /* 0x00000008000a7c82 */ /* 0x000fe20008000000 */
[----:B------:R-:W-:-:S05]  /*0ce0*/  UMOV UR11, UR9 ;  /* 0x00000009000b7c82 */ /* 0x000fca0008000000 */
.L_x_6:
[----:B------:R-:W-:Y:S01]  /*0cf0*/  UISETP.NE.AND UP0, UPT, UR47, URZ, UPT ;  /* 0x0000003f2f00728c */ /* 0x000fe2000bf05270 */
[----:B------:R-:W-:Y:S01]  /*0d00*/  IMAD.MOV.U32 R0, RZ, RZ, 0x1 ;  /* 0x00000001ff007424 */ /* 0x000fe200078e00ff */
[----:B------:R-:W-:Y:S02]  /*0d10*/  USHF.R.U64 UR8, UR10, UR21, UR11 ;  /* 0x000000150a087299 */ /* 0x000fe4000800120b */
[----:B------:R-:W-:Y:S02]  /*0d20*/  ULOP3.LUT UR16, UR23, UR16, URZ, 0xc0, !UPT ;  /* 0x0000001017107292 */ /* 0x000fe4000f8ec03f */
[----:B------:R-:W-:Y:S02]  /*0d30*/  ULOP3.LUT UR18, UR19, UR18, URZ, 0xc0, !UPT ;  /* 0x0000001213127292 */ /* 0x000fe4000f8ec03f */
[----:B------:R-:W-:-:S03]  /*0d40*/  UIMAD UR16, UR6, UR8, UR16 ;  /* 0x00000008061072a4 */ /* 0x000fc6000f8e0210 */
[----:B------:R-:W-:Y:S02]  /*0d50*/  @UP0 UIMAD UR4, UR25, UR20, UR7 ;  /* 0x00000014190402a4 */ /* 0x000fe4000f8e0207 */
[----:B------:R-:W-:-:S04]  /*0d60*/  UIADD3 UR7, -UR8, URZ, URZ ;  /* 0x0000003f08077290 */ /* 0x000fc8000fffe13f */
[----:B------:R-:W-:-:S03]  /*0d70*/  UIMAD UR6, UR7, UR22, UR24 ;  /* 0x00000016070672a4 */ /* 0x000fc6000f8e0218 */
[----:B------:R-:W-:Y:S01]  /*0d80*/  ULDC UR7, c[0x0][0x610] ;  /* 0x0001840000077ab9 */ /* 0x000fe20000000800 */
[----:B------:R-:W-:Y:S02]  /*0d90*/  UIMAD UR6, UR6, UR5, UR18 ;  /* 0x00000005060672a4 */ /* 0x000fe4000f8e0212 */
[----:B------:R-:W-:-:S04]  /*0da0*/  UIMAD UR4, UR16, UR7, UR4 ;  /* 0x00000007100472a4 */ /* 0x000fc8000f8e0204 */
[----:B------:R-:W-:Y:S02]  /*0db0*/  USEL UR42, UR6, UR4, !UP0 ;  /* 0x00000004062a7287 */ /* 0x000fe4000c000000 */
[----:B------:R-:W-:-:S12]  /*0dc0*/  USEL UR41, UR4, UR6, !UP0 ;  /* 0x0000000604297287 */ /* 0x000fd8000c000000 */
.L_x_4:
[----:B------:R-:W-:-:S08]  /*0dd0*/  NOP ;  /* 0x0000000000007918 */ /* 0x000fd00000000000 */
[----:B------:R-:W0:Y:S02]  /*0de0*/  USETMAXREG.TRY_ALLOC.CTAPOOL UP0, 0xf0 ;  /* 0x000000f0000079c8 */ /* 0x000e240008000600 */
[----:B0-----:R-:W-:-:S13]  /*0df0*/  PLOP3.LUT P0, PT, PT, PT, UP0, 0x80, 0x0 ;  /* 0x000000000000781c */ /* 0x001fda0003f0f008 */
[----:B------:R-:W-:Y:S05]  /*0e00*/  @!P0 BRA `(.L_x_4) ;  /* 0xfffffffc00f08947 */ /* 0x000fea000383ffff */
[----:B------:R-:W-:Y:S01]  /*0e10*/  ULDC.64 UR4, c[0x0][0x598] ;  /* 0x0001660000047ab9 */ /* 0x000fe20000000a00 */
[----:B------:R-:W-:Y:S01]  /*0e20*/  ULDC.64 UR36, c[0x0][0x208] ;  /* 0x0000820000247ab9 */ /* 0x000fe20000000a00 */
[----:B------:R-:W-:-:S04]  /*0e30*/  ISETP.NE.U32.AND P0, PT, RZ, UR4, PT ;  /* 0x00000004ff007c0c */ /* 0x000fc8000bf05070 */
[----:B------:R-:W-:-:S13]  /*0e40*/  ISETP.NE.AND.EX P0, PT, RZ, UR5, PT, P0 ;  /* 0x00000005ff007c0c */ /* 0x000fda000bf05300 */
[----:B------:R-:W-:Y:S05]  /*0e50*/  @!P0 BRA `(.L_x_7) ;  /* 0x00000000001c8947 */ /* 0x000fea0003800000 */
[----:B------:R-:W0:Y:S02]  /*0e60*/  LDC.64 R2, c[0x0][0x598] ;  /* 0x00016600ff027b82 */ /* 0x000e240000000a00 */
[----:B0-----:R-:W2:Y:S02]  /*0e70*/  LDG.E.64 R2, desc[UR36][R2.64] ;  /* 0x0000002402027981 */ /* 0x001ea4000c1e1b00 */
[----:B--2---:R-:W-:-:S04]  /*0e80*/  ISETP.NE.U32.AND P0, PT, R2, RZ, PT ;  /* 0x000000ff0200720c */ /* 0x004fc80003f05070 */
[----:B------:R-:W-:-:S13]  /*0e90*/  ISETP.NE.AND.EX P0, PT, R3, RZ, PT, P0 ;  /* 0x000000ff0300720c */ /* 0x000fda0003f05300 */
[----:B------:R-:W-:Y:S05]  /*0ea0*/  @!P0 BRA `(.L_x_7) ;  /* 0x0000000000088947 */ /* 0x000fea0003800000 */
[----:B------:R0:W5:Y:S01]  /*0eb0*/  LD.E R17, desc[UR36][R2.64] ;  /* 0x0000002402117980 */ /* 0x000162000c101900 */
[----:B------:R-:W-:Y:S05]  /*0ec0*/  BRA `(.L_x_8) ;  /* 0x0000000000247947 */ /* 0x000fea0003800000 */
.L_x_7:
[----:B------:R-:W-:Y:S02]  /*0ed0*/  ULDC.64 UR4, c[0x0][0x588] ;  /* 0x0001620000047ab9 */ /* 0x000fe40000000a00 */
[----:B------:R-:W-:-:S04]  /*0ee0*/  ISETP.NE.U32.AND P0, PT, RZ, UR4, PT ;  /* 0x00000004ff007c0c */ /* 0x000fc8000bf05070 */
[----:B------:R-:W-:-:S13]  /*0ef0*/  ISETP.NE.AND.EX P0, PT, RZ, UR5, PT, P0 ;  /* 0x00000005ff007c0c */ /* 0x000fda000bf05300 */
[----:B------:R-:W-:Y:S05]  /*0f00*/  @!P0 BRA `(.L_x_9) ;  /* 0x00000000000c8947 */ /* 0x000fea0003800000 */
[----:B------:R-:W0:Y:S02]  /*0f10*/  LDC.64 R2, c[0x0][0x588] ;  /* 0x00016200ff027b82 */ /* 0x000e240000000a00 */
[----:B0-----:R1:W5:Y:S01]  /*0f20*/  LDG.E R17, desc[UR36][R2.64] ;  /* 0x0000002402117981 */ /* 0x001362000c1e1900 */
[----:B------:R-:W-:Y:S05]  /*0f30*/  BRA `(.L_x_8) ;  /* 0x0000000000087947 */ /* 0x000fea0003800000 */
.L_x_9:
[----:B------:R-:W-:Y:S02]  /*0f40*/  ULDC UR4, c[0x0][0x580] ;  /* 0x0001600000047ab9 */ /* 0x000fe40000000800 */
[----:B------:R-:W-:-:S07]  /*0f50*/  IMAD.U32 R17, RZ, RZ, UR4 ;  /* 0x00000004ff117e24 */ /* 0x000fce000f8e00ff */
.L_x_8:
[----:B------:R-:W-:Y:S02]  /*0f60*/  ULDC.64 UR4, c[0x0][0x5a0] ;  /* 0x0001680000047ab9 */ /* 0x000fe40000000a00 */
[----:B------:R-:W-:-:S04]  /*0f70*/  ISETP.NE.U32.AND P0, PT, RZ, UR4, PT ;  /* 0x00000004ff007c0c */ /* 0x000fc8000bf05070 */
[----:B------:R-:W-:-:S13]  /*0f80*/  ISETP.NE.AND.EX P0, PT, RZ, UR5, PT, P0 ;  /* 0x00000005ff007c0c */ /* 0x000fda000bf05300 */
[----:B------:R-:W-:Y:S05]  /*0f90*/  @!P0 BRA `(.L_x_10) ;  /* 0x00000000001c8947 */ /* 0x000fea0003800000 */
[----:B01----:R-:W0:Y:S02]  /*0fa0*/  LDC.64 R2, c[0x0][0x5a0] ;  /* 0x00016800ff027b82 */ /* 0x003e240000000a00 */
[----:B0-----:R-:W2:Y:S02]  /*0fb0*/  LDG.E.64 R2, desc[UR36][R2.64] ;  /* 0x0000002402027981 */ /* 0x001ea4000c1e1b00 */
[----:B--2---:R-:W-:-:S04]  /*0fc0*/  ISETP.NE.U32.AND P0, PT, R2, RZ, PT ;  /* 0x000000ff0200720c */ /* 0x004fc80003f05070 */
[----:B------:R-:W-:-:S13]  /*0fd0*/  ISETP.NE.AND.EX P0, PT, R3, RZ, PT, P0 ;  /* 0x000000ff0300720c */ /* 0x000fda0003f05300 */
[----:B------:R-:W-:Y:S05]  /*0fe0*/  @!P0 BRA `(.L_x_10) ;  /* 0x0000000000088947 */ /* 0x000fea0003800000 */
[----:B------:R0:W5:Y:S01]  /*0ff0*/  LD.E R18, desc[UR36][R2.64] ;  /* 0x0000002402127980 */ /* 0x000162000c101900 */
[----:B------:R-:W-:Y:S05]  /*1000*/  BRA `(.L_x_11) ;  /* 0x0000000000247947 */ /* 0x000fea0003800000 */
.L_x_10:
[----:B------:R-:W-:Y:S02]  /*1010*/  ULDC.64 UR4, c[0x0][0x590] ;  /* 0x0001640000047ab9 */ /* 0x000fe40000000a00 */
[----:B------:R-:W-:-:S04]  /*1020*/  ISETP.NE.U32.AND P0, PT, RZ, UR4, PT ;  /* 0x00000004ff007c0c */ /* 0x000fc8000bf05070 */
[----:B------:R-:W-:-:S13]  /*1030*/  ISETP.NE.AND.EX P0, PT, RZ, UR5, PT, P0 ;  /* 0x00000005ff007c0c */ /* 0x000fda000bf05300 */
[----:B------:R-:W-:Y:S05]  /*1040*/  @!P0 BRA `(.L_x_12) ;  /* 0x00000000000c8947 */ /* 0x000fea0003800000 */
[----:B------:R-:W2:Y:S02]  /*1050*/  LDC.64 R18, c[0x0][0x590] ;  /* 0x00016400ff127b82 */ /* 0x000ea40000000a00 */
[----:B--2---:R2:W5:Y:S01]  /*1060*/  LDG.E R18, desc[UR36][R18.64] ;  /* 0x0000002412127981 */ /* 0x004562000c1e1900 */
[----:B------:R-:W-:Y:S05]  /*1070*/  BRA `(.L_x_11) ;  /* 0x0000000000087947 */ /* 0x000fea0003800000 */
.L_x_12:
[----:B------:R-:W-:Y:S02]  /*1080*/  ULDC UR4, c[0x0][0x584] ;  /* 0x0001610000047ab9 */ /* 0x000fe40000000800 */
[----:B------:R-:W-:-:S07]  /*1090*/  IMAD.U32 R18, RZ, RZ, UR4 ;  /* 0x00000004ff127e24 */ /* 0x000fce000f8e00ff */
.L_x_11:
[----:B------:R-:W-:-:S13]  /*10a0*/  LOP3.LUT P0, RZ, R0, 0xff, RZ, 0xc0, !PT ;  /* 0x000000ff00ff7812 */ /* 0x000fda000780c0ff */
[----:B------:R-:W-:Y:S05]  /*10b0*/  @!P0 EXIT ;  /* 0x000000000000894d */ /* 0x000fea0003800000 */
[----:B------:R-:W-:Y:S01]  /*10c0*/  ULDC UR4, c[0x0][0x28c] ;  /* 0x0000a30000047ab9 */ /* 0x000fe20000000800 */
[----:B------:R-:W-:Y:S01]  /*10d0*/  ULDC.64 UR6, c[0x0][0x5c8] ;  /* 0x0001720000067ab9 */ /* 0x000fe20000000a00 */
[----:B------:R-:W-:Y:S02]  /*10e0*/  UIADD3 UR4, UR4, 0x3f, URZ ;  /* 0x0000003f04047890 */ /* 0x000fe4000fffe03f */
[----:B------:R-:W-:Y:S02]  /*10f0*/  USHF.L.U64.HI UR44, UR6, 0x3, UR7 ;  /* 0x00000003062c7899 */ /* 0x000fe40008010207 */
[----:B------:R-:W-:Y:S02]  /*1100*/  USHF.R.S32.HI UR5, URZ, 0x1f, UR4 ;  /* 0x0000001f3f057899 */ /* 0x000fe40008011404 */
[----:B------:R-:W-:Y:S02]  /*1110*/  USHF.L.U32 UR45, UR6, 0x3, URZ ;  /* 0x00000003062d7899 */ /* 0x000fe4000800063f */
[----:B------:R-:W-:Y:S01]  /*1120*/  ULEA.HI UR5, UR5, UR4, URZ, 0x6 ;  /* 0x0000000405057291 */ /* 0x000fe2000f8f303f */
[----:B------:R-:W-:Y:S01]  /*1130*/  UMOV UR38, URZ ;  /* 0x0000003f00267c82 */ /* 0x000fe20008000000 */
[----:B------:R-:W-:-:S02]  /*1140*/  UMOV UR39, URZ ;  /* 0x0000003f00277c82 */ /* 0x000fc40008000000 */
[----:B------:R-:W-:-:S12]  /*1150*/  USHF.R.S32.HI UR46, URZ, 0x6, UR5 ;  /* 0x000000063f2e7899 */ /* 0x000fd80008011405 */
.L_x_800:
[----:B------:R-:W3:Y:S01]  /*1160*/  S2R R0, SR_TID.X ;  /* 0x0000000000007919 */ /* 0x000ee20000002100 */
[----:B------:R-:W4:Y:S01]  /*1170*/  S2UR UR7, SR_CgaCtaId ;  /* 0x00000000000779c3 */ /* 0x000f220000008800 */
[----:B------:R-:W-:Y:S02]  /*1180*/  UMOV UR6, 0x400 ;  /* 0x0000040000067882 */ /* 0x000fe40000000000 */
[----:B----4-:R-:W-:Y:S01]  /*1190*/  ULEA UR6, UR7, UR6, 0x18 ;  /* 0x0000000607067291 */ /* 0x010fe2000f8ec03f */
[----:B---3--:R-:W-:-:S04]  /*11a0*/  LOP3.LUT R0, R0, 0x80, RZ, 0xc0, !PT ;  /* 0x0000008000007812 */ /* 0x008fc800078ec0ff */
[----:B------:R-:W-:-:S06]  /*11b0*/  SHF.R.U32.HI R0, RZ, 0x7, R0 ;  /* 0x00000007ff007819 */ /* 0x000fcc0000011600 */
[----:B------:R-:W3:Y:S02]  /*11c0*/  SHFL.IDX PT, R0, R0, RZ, 0x1f ;  /* 0x00001fff00007589 */ /* 0x000ee400000e0000 */
[----:B---3--:R-:W-:-:S13]  /*11d0*/  R2UR UR4, R0 ;  /* 0x00000000000472ca */ /* 0x008fda00000e0000 */
[----:B------:R-:W-:-:S04]  /*11e0*/  ULEA.HI UR5, UR4, UR4, URZ, 0x1 ;  /* 0x0000000404057291 */ /* 0x000fc8000f8f083f */
[----:B------:R-:W-:-:S04]  /*11f0*/  ULOP3.LUT UR5, UR5, 0xffffe, URZ, 0xc0, !UPT ;  /* 0x000ffffe05057892 */ /* 0x000fc8000f8ec03f */
[----:B------:R-:W-:-:S03]  /*1200*/  UIADD3 UR5, UR4, -UR5, URZ ;  /* 0x8000000504057290 */ /* 0x000fc6000fffe03f */
[----:B------:R-:W-:Y:S01]  /*1210*/  ULDC UR4, c[0x0][0x28c] ;  /* 0x0000a30000047ab9 */ /* 0x000fe20000000800 */
[----:B------:R-:W-:Y:S01]  /*1220*/  ULEA UR5, UR5, UR6, 0xc ;  /* 0x0000000605057291 */ /* 0x000fe2000f8e603f */
[----:B------:R-:W-:-:S03]  /*1230*/  ISETP.LT.AND P0, PT, RZ, UR4, PT ;  /* 0x00000004ff007c0c */ /* 0x000fc6000bf01270 */
[----:B------:R-:W-:-:S04]  /*1240*/  UIADD3 UR5, UR5, 0x100, URZ ;  /* 0x0000010005057890 */ /* 0x000fc8000fffe03f */
[----:B------:R-:W-:-:S04]  /*1250*/  USHF.R.U32.HI UR5, URZ, 0x4, UR5 ;  /* 0x000000043f057899 */ /* 0x000fc80008011605 */
[----:B------:R-:W-:Y:S02]  /*1260*/  ULOP3.LUT UR48, UR5, 0x3fff, URZ, 0xc0, !UPT ;  /* 0x00003fff05307892 */ /* 0x000fe4000f8ec03f */
[----:B-1----:R-:W-:Y:S10]  /*1270*/  @P0 BRA `(.L_x_13) ;  /* 0x0000000000400947 */ /* 0x002ff40003800000 */
[----:B------:R-:W-:Y:S01]  /*1280*/  MOV R0, 0x0 ;  /* 0x0000000000007802 */ /* 0x000fe20000000f00 */
[----:B------:R-:W-:Y:S01]  /*1290*/  ULDC.64 UR4, c[0x4][0x68] ;  /* 0x01001a0000047ab9 */ /* 0x000fe20000000a00 */
[----:B------:R-:W-:Y:S01]  /*12a0*/  ULDC.64 UR6, c[0x4][0x8] ;  /* 0x0100020000067ab9 */ /* 0x000fe20000000a00 */
[----:B------:R-:W-:Y:S01]  /*12b0*/  IMAD.U32 R4, RZ, RZ, UR4 ;  /* 0x00000004ff047e24 */ /* 0x000fe2000f8e00ff */
[----:B01----:R0:W1:Y:S01]  /*12c0*/  LDC.64 R2, c[0x4][R0] ;  /* 0x0100000000027b82 */ /* 0x0030620000000a00 */
[----:B------:R-:W-:Y:S01]  /*12d0*/  IMAD.U32 R5, RZ, RZ, UR5 ;  /* 0x00000005ff057e24 */ /* 0x000fe2000f8e00ff */
[----:B------:R-:W-:Y:S01]  /*12e0*/  ULDC.64 UR4, c[0x4][0x70] ;  /* 0x01001c0000047ab9 */ /* 0x000fe20000000a00 */
[----:B------:R-:W-:Y:S02]  /*12f0*/  IMAD.U32 R10, RZ, RZ, UR6 ;  /* 0x00000006ff0a7e24 */ /* 0x000fe4000f8e00ff */
[----:B------:R-:W-:Y:S02]  /*1300*/  IMAD.U32 R6, RZ, RZ, UR4 ;  /* 0x00000004ff067e24 */ /* 0x000fe4000f8e00ff */
[----:B------:R-:W-:-:S02]  /*1310*/  IMAD.U32 R7, RZ, RZ, UR5 ;  /* 0x00000005ff077e24 */ /* 0x000fc4000f8e00ff */
[----:B------:R-:W-:Y:S02]  /*1320*/  IMAD.U32 R11, RZ, RZ, UR7 ;  /* 0x00000007ff0b7e24 */ /* 0x000fe4000f8e00ff */
[----:B------:R-:W-:Y:S02]  /*1330*/  IMAD.MOV.U32 R8, RZ, RZ, 0x1e1 ;  /* 0x000001e1ff087424 */ /* 0x000fe400078e00ff */
[----:B------:R-:W-:Y:S02]  /*1340*/  IMAD.MOV.U32 R12, RZ, RZ, 0x1 ;  /* 0x00000001ff0c7424 */ /* 0x000fe400078e00ff */
[----:B0-----:R-:W-:-:S07]  /*1350*/  IMAD.MOV.U32 R13, RZ, RZ, RZ ;  /* 0x000000ffff0d7224 */ /* 0x001fce00078e00ff */
[----:B------:R-:W-:-:S07]  /*1360*/  LEPC R20, `(.L_x_13) ;  /* 0x000000001014794e */ /* 0x000fce0000000000 */
[----:B-12--5:R-:W-:Y:S05]  /*1370*/  CALL.ABS.NOINC R2 ;  /* 0x0000000002007343 */ /* 0x026fea0003c00000 */
.L_x_13:
[----:B------:R-:W-:-:S06]  /*1380*/  ULOP3.LUT UR4, UR40, 0x1, URZ, 0xfc, !UPT ;  /* 0x0000000128047892 */ /* 0x000fcc000f8efc3f */
[----:B------:R-:W-:-:S05]  /*1390*/  IMAD.U32 R0, RZ, RZ, UR4 ;  /* 0x00000004ff007e24 */ /* 0x000fca000f8e00ff */
[----:B------:R-:W-:-:S13]  /*13a0*/  ISETP.NE.AND P0, PT, R0, 0x3, PT ;  /* 0x000000030000780c */ /* 0x000fda0003f05270 */
[----:B------:R-:W-:Y:S05]  /*13b0*/  @!P0 BRA `(.L_x_14) ;  /* 0x0000000000048947 */ /* 0x000fea0003800000 */
[----:B------:R-:W-:Y:S01]  /*13c0*/  BPT.TRAP 0x1 ;  /* 0x000000040000795c */ /* 0x000fe20000300000 */
.L_x_14:
[----:B------:R-:W3:Y:S01]  /*13d0*/  S2UR UR5, SR_CgaCtaId ;  /* 0x00000000000579c3 */ /* 0x000ee20000008800 */
[----:B------:R-:W-:Y:S01]  /*13e0*/  UMOV UR4, 0x400 ;  /* 0x0000040000047882 */ /* 0x000fe20000000000 */
[----:B01----:R-:W-:Y:S02]  /*13f0*/  IMAD.U32 R2, RZ, RZ, UR38 ;  /* 0x00000026ff027e24 */ /* 0x003fe4000f8e00ff */
[----:B------:R-:W-:-:S03]  /*1400*/  IMAD.U32 R3, RZ, RZ, UR39 ;  /* 0x00000027ff037e24 */ /* 0x000fc6000f8e00ff */
[----:B------:R-:W-:Y:S01]  /*1410*/  SHF.L.U32 R2, R2, 0x1f, RZ ;  /* 0x0000001f02027819 */ /* 0x000fe200000006ff */
[----:B---3--:R-:W-:-:S06]  /*1420*/  ULEA UR4, UR5, UR4, 0x18 ;  /* 0x0000000405047291 */ /* 0x008fcc000f8ec03f */
[----:B------:R-:W-:-:S04]  /*1430*/  IMAD.U32 R0, RZ, RZ, UR4 ;  /* 0x00000004ff007e24 */ /* 0x000fc8000f8e00ff */
[----:B------:R-:W-:-:S04]  /*1440*/  IMAD R3, R3, 0x8, R0 ;  /* 0x0000000803037824 */ /* 0x000fc800078e0200 */
[----:B------:R0:W1:Y:S01]  /*1450*/  SYNCS.PHASECHK.TRANS64.TRYWAIT P1, [R3+URZ], R2 ;  /* 0x00000002030075a7 */ /* 0x000062000802017f */
[----:B------:R-:W-:Y:S05]  /*1460*/  @!P0 BRA `(.L_x_15) ;  /* 0x0000000000048947 */ /* 0x000fea0003800000 */
[----:B------:R-:W-:Y:S01]  /*1470*/  BPT.TRAP 0x1 ;  /* 0x000000040000795c */ /* 0x000fe20000300000 */
.L_x_15:
[----:B-1----:R-:W-:Y:S05]  /*1480*/  @P1 BRA `(.L_x_16) ;  /* 0x0000000000081947 */ /* 0x002fea0003800000 */
[----:B------:R-:W1:Y:S02]  /*1490*/  SYNCS.PHASECHK.TRANS64.TRYWAIT P1, [R3+URZ], R2 ;  /* 0x00000002030075a7 */ /* 0x000e64000802017f */
[----:B-1----:R-:W-:Y:S05]  /*14a0*/  @!P1 BRA `(.L_x_17) ;  /* 0x0000021000749947 */ /* 0x002fea0003800000 */
.L_x_16:
[----:B------:R-:W-:-:S04]  /*14b0*/  UISETP.LT.AND UP0, UPT, UR46, 0x1, UPT ;  /* 0x000000012e00788c */ /* 0x000fc8000bf01270 */
[----:B------:R-:W-:-:S06]  /*14c0*/  USEL UR4, UR46, 0x1, UP0 ;  /* 0x000000012e047887 */ /* 0x000fcc0008000000 */
[----:B01----:R-:W-:Y:S01]  /*14d0*/  IMAD.U32 R3, RZ, RZ, UR4 ;  /* 0x00000004ff037e24 */ /* 0x003fe2000f8e00ff */
[----:B------:R-:W-:Y:S05]  /*14e0*/  WARPSYNC.ALL ;  /* 0x0000000000007948 */ /* 0x000fea0003800000 */
[----:B------:R-:W-:-:S04]  /*14f0*/  IADD3 R3, -R3, UR46, RZ ;  /* 0x0000002e03037c10 */ /* 0x000fc8000fffe1ff */
[----:B------:R-:W-:Y:S02]  /*1500*/  ISETP.GE.AND P1, PT, R3, 0x1, PT ;  /* 0x000000010300780c */ /* 0x000fe40003f26270 */
[----:B------:R-:W-:Y:S01]  /*1510*/  R2UR UR4, R0 ;  /* 0x00000000000472ca */ /* 0x000fe200000e0000 */
[----:B------:R-:W-:Y:S01]  /*1520*/  WARPGROUP.ARRIVE ;  /* 0x00000000000079c5 */ /* 0x000fe20000000000 */
[----:B------:R-:W-:Y:S01]  /*1530*/  UMOV UR9, 0x80000020 ;  /* 0x8000002000097882 */ /* 0x000fe20000000000 */
[----:B------:R-:W-:Y:S01]  /*1540*/  UMOV UR11, 0x80000020 ;  /* 0x80000020000b7882 */ /* 0x000fe20000000000 */
[----:B-----5:R-:W-:Y:S04]  /*1550*/  STL [R1+0x5c4], R18 ;  /* 0x0005c41201007387 */ /* 0x020fe80000100800 */
[----:B------:R-:W-:Y:S04]  /*1560*/  STL [R1+0x5c0], R17 ;  /* 0x0005c01101007387 */ /* 0x000fe80000100800 */
[----:B------:R-:W-:Y:S01]  /*1570*/  STL [R1+0x5bc], R16 ;  /* 0x0005bc1001007387 */ /* 0x000fe20000100800 */
[----:B------:R-:W-:-:S03]  /*1580*/  UIADD3 UR4, UR4, 0x28100, URZ ;  /* 0x0002810004047890 */ /* 0x000fc6000fffe03f */
[----:B------:R-:W-:Y:S01]  /*1590*/  STL [R1+0x5b8], R3 ;  /* 0x0005b80301007387 */ /* 0x000fe20000100800 */
[----:B------:R-:W-:-:S03]  /*15a0*/  USHF.R.U32.HI UR4, URZ, 0x4, UR4 ;  /* 0x000000043f047899 */ /* 0x000fc60008011604 */
[----:B------:R0:W-:Y:S01]  /*15b0*/  STL [R1+0x5c8], R0 ;  /* 0x0005c80001007387 */ /* 0x0001e20000100800 */
[----:B------:R-:W-:Y:S02]  /*15c0*/  ULOP3.LUT UR5, UR4, 0x3fff, URZ, 0xc0, !UPT ;  /* 0x00003fff04057892 */ /* 0x000fe4000f8ec03f */
[----:B------:R-:W-:Y:S02]  /*15d0*/  ULOP3.LUT UR4, UR48, 0x10000, URZ, 0xfc, !UPT ;  /* 0x0001000030047892 */ /* 0x000fe4000f8efc3f */
[----:B------:R-:W-:Y:S02]  /*15e0*/  ULOP3.LUT UR5, UR5, 0x10000, URZ, 0xfc, !UPT ;  /* 0x0001000005057892 */ /* 0x000fe4000f8efc3f */
[----:B------:R-:W-:Y:S02]  /*15f0*/  ULEA UR6, UR39, UR4, 0xb ;  /* 0x0000000427067291 */ /* 0x000fe4000f8e583f */
[----:B------:R-:W-:-:S05]  /*1600*/  UIMAD UR7, UR39, 0x300, UR5 ;  /* 0x00000300270778a4 */ /* 0x000fca000f8e0205 */
[----:B------:R-:W-:Y:S02]  /*1610*/  UMOV UR8, UR6 ;  /* 0x0000000600087c82 */ /* 0x000fe40008000000 */
[----:B------:R-:W-:Y:S02]  /*1620*/  UMOV UR10, UR7 ;  /* 0x00000007000a7c82 */ /* 0x000fe40008000000 */
[----:B------:R-:W-:Y:S01]  /*1630*/  IGMMA.64x192x32.S8.S8 R120, gdesc[UR8], RZ, !UPT, gsb0 ;  /* 0x04e00000087879f1 */ /* 0x000fe2000c0410ff */
[----:B------:R-:W-:Y:S01]  /*1640*/  UIADD3 UR8, UR6, 0x200, URZ ;  /* 0x0000020006087890 */ /* 0x000fe2000fffe03f */
[----:B------:R-:W-:Y:S01]  /*1650*/  UMOV UR9, 0x80000020 ;  /* 0x8000002000097882 */ /* 0x000fe20000000000 */
[----:B------:R-:W-:Y:S02]  /*1660*/  WARPGROUP.DEPBAR.LE gsb0, 0x0 ;  /* 0x00008000000079c5 */ /* 0x000fe40000010000 */
[----:B------:R-:W-:Y:S02]  /*1670*/  IMAD.MOV.U32 R217, RZ, RZ, R120 ;  /* 0x000000ffffd97224 */ /* 0x000fe400078e0078 */
[----:B------:R-:W-:-:S02]  /*1680*/  IMAD.MOV.U32 R216, RZ, RZ, R121 ;  /* 0x000000ffffd87224 */ /* 0x000fc400078e0079 */
[----:B------:R-:W-:Y:S02]  /*1690*/  IMAD.MOV.U32 R119, RZ, RZ, R122 ;  /* 0x000000ffff777224 */ /* 0x000fe400078e007a */
[----:B------:R-:W-:Y:S02]  /*16a0*/  IMAD.MOV.U32 R118, RZ, RZ, R123 ;  /* 0x000000ffff767224 */ /* 0x000fe400078e007b */
[----:B------:R-:W-:Y:S02]  /*16b0*/  IMAD.MOV.U32 R117, RZ, RZ, R124 ;  /* 0x000000ffff757224 */ /* 0x000fe400078e007c */
[----:B------:R-:W-:Y:S02]  /*16c0*/  IMAD.MOV.U32 R116, RZ, RZ, R125 ;  /* 0x000000ffff747224 */ /* 0x000fe400078e007d */
        /* <DEDUP_REMOVED lines=90> */
[----:B------:R-:W-:-:S06]  /*1c70*/  WARPGROUP.ARRIVE ;  /* 0x00000000000079c5 */ /* 0x000fcc0000000000 */
[----:B------:R-:W-:Y:S01]  /*1c80*/  IGMMA.64x192x32.S8.S8 R120, gdesc[UR8], RZ, !UPT, gsb0 ;  /* 0x04e00000087879f1 */ /* 0x000fe2000c0410ff */
[----:B------:R-:W-:Y:S01]  /*1c90*/  UIADD3 UR8, UR6, 0x400, URZ ;  /* 0x0000040006087890 */ /* 0x000fe2000fffe03f */
[----:B------:R-:W-:Y:S01]  /*1ca0*/  UMOV UR9, 0x80000020 ;  /* 0x8000002000097882 */ /* 0x000fe20000000000 */
[----:B------:R-:W-:Y:S02]  /*1cb0*/  WARPGROUP.DEPBAR.LE gsb0, 0x0 ;  /* 0x00008000000079c5 */ /* 0x000fe40000010000 */
[----:B------:R-:W-:Y:S01]  /*1cc0*/  STL.64 [R1], R120 ;  /* 0x0000007801007387 */ /* 0x000fe20000100a00 */
[----:B0-----:R-:W-:Y:S02]  /*1cd0*/  IMAD.MOV.U32 R0, RZ, RZ, R173 ;  /* 0x000000ffff007224 */ /* 0x001fe400078e00ad */
[----:B------:R-:W-:Y:S01]  /*1ce0*/  IMAD.MOV.U32 R18, RZ, RZ, R174 ;  /* 0x000000ffff127224 */ /* 0x000fe200078e00ae */
[----:B------:R-:W-:Y:S01]  /*1cf0*/  STL.64 [R1+0x8], R122 ;  /* 0x0000087a01007387 */ /* 0x000fe20000100a00 */
[----:B------:R-:W-:-:S02]  /*1d00*/  IMAD.MOV.U32 R17, RZ, RZ, R175 ;  /* 0x000000ffff117224 */ /* 0x000fc400078e00af */
[----:B------:R-:W-:Y:S01]  /*1d10*/  IMAD.MOV.U32 R16, RZ, RZ, R176 ;  /* 0x000000ffff107224 */ /* 0x000fe200078e00b0 */
[----:B------:R-:W-:Y:S01]  /*1d20*/  STL.64 [R1+0x10], R124 ;  /* 0x0000107c01007387 */ /* 0x000fe20000100a00 */
[----:B------:R-:W-:Y:S02]  /*1d30*/  IMAD.MOV.U32 R3, RZ, RZ, R177 ;  /* 0x000000ffff037224 */ /* 0x000fe400078e00b1 */
[----:B------:R-:W-:Y:S01]  /*1d40*/  IMAD.MOV.U32 R235, RZ, RZ, R178 ;  /* 0x000000ffffeb7224 */ /* 0x000fe200078e00b2 */
[----:B------:R-:W-:Y:S01]  /*1d50*/  STL.64 [R1+0x18], R126 ;  /* 0x0000187e01007387 */ /* 0x000fe20000100a00 */
[----:B------:R-:W-:Y:S02]  /*1d60*/  IMAD.MOV.U32 R234, RZ, RZ, R179 ;  /* 0x000000ffffea7224 */ /* 0x000fe400078e00b3 */
        /* <DEDUP_REMOVED lines=33> */
[----:B--2---:R-:W-:Y:S01]  /*1f80*/  IMAD.MOV.U32 R19, RZ, RZ, R202 ;  /* 0x000000ffff137224 */ /* 0x004fe200078e00ca */
        /* <DEDUP_REMOVED lines=19> */
[----:B------:R-:W-:-:S03]  /*20c0*/  IMAD.MOV.U32 R2, RZ, RZ, R215 ;  /* 0x000000ffff027224 */ /* 0x000fc600078e00d7 */
[----:B------:R-:W-:Y:S04]  /*20d0*/  STL.64 [R1+0xb0], R164 ;  /* 0x0000b0a401007387 */ /* 0x000fe80000100a00 */
[----:B------:R-:W-:Y:S04]  /*20e0*/  STL.64 [R1+0xb8], R166 ;  /* 0x0000b8a601007387 */ /* 0x000fe80000100a00 */
[----:B------:R-:W-:Y:S04]  /*20f0*/  STL.64 [R1+0xc0], R168 ;  /* 0x0000c0a801007387 */ /* 0x000fe80000100a00 */
[----:B------:R-:W-:Y:S04]  /*2100*/  STL.64 [R1+0xc8], R170 ;  /* 0x0000c8aa01007387 */ /* 0x000fe80000100a00 */
[----:B------:R0:W-:Y:S02]  /*2110*/  STL [R1+0xd0], R172 ;  /* 0x0000d0ac01007387 */ /* 0x0001e40000100800 */
[----:B0-----:R-:W-:-:S06]  /*2120*/  WARPGROUP.ARRIVE ;  /* 0x00000000000079c5 */ /* 0x001fcc0000000000 */
[----:B------:R-:W-:Y:S03]  /*2130*/  IGMMA.64x192x32.S8.S8 R120, gdesc[UR8], RZ, !UPT, gsb0 ;  /* 0x04e00000087879f1 */ /* 0x000fe6000c0410ff */
[----:B------:R-:W-:Y:S02]  /*2140*/  WARPGROUP.DEPBAR.LE gsb0, 0x0 ;  /* 0x00008000000079c5 */ /* 0x000fe40000010000 */
[----:B------:R-:W-:Y:S04]  /*2150*/  STL.64 [R1+0x430], R214 ;  /* 0x000430d601007387 */ /* 0x000fe80000100a00 */
        /* <DEDUP_REMOVED lines=36> */
[----:B------:R0:W-:Y:S04]  /*23a0*/  STL.64 [R1+0x308], R140 ;  /* 0x0003088c01007387 */ /* 0x0001e80000100a00 */
[----:B0-----:R-:W2:Y:S04]  /*23b0*/  LDL.LU R140, [R1] ;  /* 0x00000000018c7983 */ /* 0x001ea80000300800 */
[----:B------:R-:W2:Y:S04]  /*23c0*/  LDL.LU R141, [R1+0x4] ;  /* 0x00000400018d7983 */ /* 0x000ea80000300800 */
[----:B------:R-:W3:Y:S04]  /*23d0*/  LDL.LU R142, [R1+0x8] ;  /* 0x00000800018e7983 */ /* 0x000ee80000300800 */
[----:B------:R-:W3:Y:S04]  /*23e0*/  LDL.LU R143, [R1+0xc] ;  /* 0x00000c00018f7983 */ /* 0x000ee80000300800 */
[----:B------:R-:W4:Y:S04]  /*23f0*/  LDL.LU R144, [R1+0x10] ;  /* 0x0000100001907983 */ /* 0x000f280000300800 */
[----:B------:R-:W4:Y:S04]  /*2400*/  LDL.LU R145, [R1+0x14] ;  /* 0x0000140001917983 */ /* 0x000f280000300800 */
[----:B------:R-:W2:Y:S04]  /*2410*/  LDL.LU R146, [R1+0x18] ;  /* 0x0000180001927983 */ /* 0x000ea80000300800 */
        /* <DEDUP_REMOVED lines=45> */
[----:B------:R-:W4:Y:S01]  /*26f0*/  LDL.LU R192, [R1+0xd0] ;  /* 0x0000d00001c07983 */ /* 0x000f220000300800 */
[----:B------:R-:W-:-:S02]  /*2700*/  IMAD.MOV.U32 R193, RZ, RZ, R0 ;  /* 0x000000ffffc17224 */ /* 0x000fc400078e0000 */
[----:B------:R-:W-:Y:S01]  /*2710*/  IMAD.MOV.U32 R194, RZ, RZ, R18 ;  /* 0x000000ffffc27224 */ /* 0x000fe200078e0012 */
[----:B------:R0:W5:Y:S01]  /*2720*/  LDL.LU R0, [R1+0x5c8] ;  /* 0x0005c80001007983 */ /* 0x0001620000300800 */
[----:B------:R-:W-:Y:S02]  /*2730*/  IMAD.MOV.U32 R214, RZ, RZ, R219 ;  /* 0x000000ffffd67224 */ /* 0x000fe400078e00db */
[----:B------:R-:W-:Y:S01]  /*2740*/  IMAD.MOV.U32 R215, RZ, RZ, R218 ;  /* 0x000000ffffd77224 */ /* 0x000fe200078e00da */
[----:B------:R0:W5:Y:S01]  /*2750*/  LDL.LU R18, [R1+0x5c4] ;  /* 0x0005c40001127983 */ /* 0x0001620000300800 */
[----:B------:R-:W-:Y:S02]  /*2760*/  IMAD.MOV.U32 R195, RZ, RZ, R17 ;  /* 0x000000ffffc37224 */ /* 0x000fe400078e0011 */
[----:B------:R-:W-:Y:S01]  /*2770*/  IMAD.MOV.U32 R212, RZ, RZ, R221 ;  /* 0x000000ffffd47224 */ /* 0x000fe200078e00dd */
[----:B------:R0:W5:Y:S01]  /*2780*/  LDL.LU R17, [R1+0x5c0] ;  /* 0x0005c00001117983 */ /* 0x0001620000300800 */
[----:B------:R-:W-:-:S02]  /*2790*/  IMAD.MOV.U32 R213, RZ, RZ, R220 ;  /* 0x000000ffffd57224 */ /* 0x000fc400078e00dc */
[----:B------:R-:W-:Y:S02]  /*27a0*/  IMAD.MOV.U32 R196, RZ, RZ, R16 ;  /* 0x000000ffffc47224 */ /* 0x000fe400078e0010 */
[----:B------:R-:W-:Y:S01]  /*27b0*/  IMAD.MOV.U32 R210, RZ, RZ, R223 ;  /* 0x000000ffffd27224 */ /* 0x000fe200078e00df */
[----:B------:R0:W5:Y:S01]  /*27c0*/  LDL.LU R16, [R1+0x5bc] ;  /* 0x0005bc0001107983 */ /* 0x0001620000300800 */
[----:B------:R-:W-:Y:S02]  /*27d0*/  IMAD.MOV.U32 R211, RZ, RZ, R222 ;  /* 0x000000ffffd37224 */ /* 0x000fe400078e00de */
[----:B------:R-:W-:Y:S02]  /*27e0*/  IMAD.MOV.U32 R197, RZ, RZ, R3 ;  /* 0x000000ffffc57224 */ /* 0x000fe400078e0003 */
[----:B------:R-:W-:Y:S01]  /*27f0*/  IMAD.MOV.U32 R208, RZ, RZ, R225 ;  /* 0x000000ffffd07224 */ /* 0x000fe200078e00e1 */
[----:B------:R0:W5:Y:S01]  /*2800*/  LDL.LU R3, [R1+0x5b8] ;  /* 0x0005b80001037983 */ /* 0x0001620000300800 */
[----:B------:R-:W-:Y:S01]  /*2810*/  IMAD.MOV.U32 R209, RZ, RZ, R224 ;  /* 0x000000ffffd17224 */ /* 0x000fe200078e00e0 */
[----:B------:R-:W-:Y:S01]  /*2820*/  UIADD3 UR8, UR6, 0x600, URZ ;  /* 0x0000060006087890 */ /* 0x000fe2000fffe03f */
[----:B------:R-:W-:Y:S01]  /*2830*/  IMAD.MOV.U32 R206, RZ, RZ, R227 ;  /* 0x000000ffffce7224 */ /* 0x000fe200078e00e3 */
[----:B------:R-:W-:Y:S01]  /*2840*/  STL.64 [R1+0x5b0], R214 ;  /* 0x0005b0d601007387 */ /* 0x000fe20000100a00 */
[----:B------:R-:W-:Y:S01]  /*2850*/  IMAD.MOV.U32 R207, RZ, RZ, R226 ;  /* 0x000000ffffcf7224 */ /* 0x000fe200078e00e2 */
[----:B------:R-:W-:Y:S01]  /*2860*/  UMOV UR9, 0x80000020 ;  /* 0x8000002000097882 */ /* 0x000fe20000000000 */
[----:B------:R-:W-:Y:S01]  /*2870*/  IMAD.MOV.U32 R204, RZ, RZ, R229 ;  /* 0x000000ffffcc7224 */ /* 0x000fe200078e00e5 */
[----:B------:R1:W-:Y:S01]  /*2880*/  STL.64 [R1+0x5a8], R212 ;  /* 0x0005a8d401007387 */ /* 0x0003e20000100a00 */
[----:B------:R-:W-:-:S02]  /*2890*/  IMAD.MOV.U32 R205, RZ, RZ, R228 ;  /* 0x000000ffffcd7224 */ /* 0x000fc400078e00e4 */
[----:B------:R-:W-:Y:S01]  /*28a0*/  IMAD.MOV.U32 R202, RZ, RZ, R231 ;  /* 0x000000ffffca7224 */ /* 0x000fe200078e00e7 */
[----:B------:R0:W-:Y:S01]  /*28b0*/  STL.64 [R1+0x5a0], R210 ;  /* 0x0005a0d201007387 */ /* 0x0001e20000100a00 */
[----:B------:R-:W-:Y:S02]  /*28c0*/  IMAD.MOV.U32 R203, RZ, RZ, R230 ;  /* 0x000000ffffcb7224 */ /* 0x000fe400078e00e6 */
[----:B------:R-:W-:Y:S01]  /*28d0*/  IMAD.MOV.U32 R200, RZ, RZ, R233 ;  /* 0x000000ffffc87224 */ /* 0x000fe200078e00e9 */
[----:B------:R0:W-:Y:S01]  /*28e0*/  STL.64 [R1+0x598], R208 ;  /* 0x000598d001007387 */ /* 0x0001e20000100a00 */
[----:B------:R-:W-:Y:S02]  /*28f0*/  IMAD.MOV.U32 R201, RZ, RZ, R232 ;  /* 0x000000ffffc97224 */ /* 0x000fe400078e00e8 */
[----:B------:R-:W-:Y:S01]  /*2900*/  IMAD.MOV.U32 R198, RZ, RZ, R235 ;  /* 0x000000ffffc67224 */ /* 0x000fe200078e00eb */
[----:B------:R0:W-:Y:S01]  /*2910*/  STL.64 [R1+0x590], R206 ;  /* 0x000590ce01007387 */ /* 0x0001e20000100a00 */
[----:B------:R-:W-:-:S02]  /*2920*/  IMAD.MOV.U32 R199, RZ, RZ, R234 ;  /* 0x000000ffffc77224 */ /* 0x000fc400078e00ea */
[----:B-1----:R-:W-:Y:S01]  /*2930*/  IMAD.MOV.U32 R212, RZ, RZ, R29 ;  /* 0x000000ffffd47224 */ /* 0x002fe200078e001d */
[----:B------:R1:W-:Y:S01]  /*2940*/  STL.64 [R1+0x588], R204 ;  /* 0x000588cc01007387 */ /* 0x0003e20000100a00 */
[----:B0-----:R-:W-:Y:S02]  /*2950*/  IMAD.MOV.U32 R210, RZ, RZ, R31 ;  /* 0x000000ffffd27224 */ /* 0x001fe400078e001f */
[----:B------:R-:W-:Y:S01]  /*2960*/  IMAD.MOV.U32 R211, RZ, RZ, R30 ;  /* 0x000000ffffd37224 */ /* 0x000fe200078e001e */
[----:B------:R0:W-:Y:S01]  /*2970*/  STL.64 [R1+0x580], R202 ;  /* 0x000580ca01007387 */ /* 0x0001e20000100a00 */
[----:B------:R-:W-:Y:S02]  /*2980*/  IMAD.MOV.U32 R208, RZ, RZ, R33 ;  /* 0x000000ffffd07224 */ /* 0x000fe400078e0021 */
[----:B------:R-:W-:Y:S01]  /*2990*/  IMAD.MOV.U32 R209, RZ, RZ, R32 ;  /* 0x000000ffffd17224 */ /* 0x000fe200078e0020 */
[----:B------:R0:W-:Y:S01]  /*29a0*/  STL.64 [R1+0x578], R200 ;  /* 0x000578c801007387 */ /* 0x0001e20000100a00 */
[----:B------:R-:W-:-:S02]  /*29b0*/  IMAD.MOV.U32 R206, RZ, RZ, R35 ;  /* 0x000000ffffce7224 */ /* 0x000fc400078e0023 */
[----:B------:R-:W-:Y:S01]  /*29c0*/  IMAD.MOV.U32 R207, RZ, RZ, R34 ;  /* 0x000000ffffcf7224 */ /* 0x000fe200078e0022 */
[----:B------:R0:W-:Y:S01]  /*29d0*/  STL.64 [R1+0x570], R198 ;  /* 0x000570c601007387 */ /* 0x0001e20000100a00 */
[----:B-1----:R-:W-:Y:S02]  /*29e0*/  IMAD.MOV.U32 R204, RZ, RZ, R37 ;  /* 0x000000ffffcc7224 */ /* 0x002fe400078e0025 */
[----:B------:R-:W-:Y:S01]  /*29f0*/  IMAD.MOV.U32 R205, RZ, RZ, R36 ;  /* 0x000000ffffcd7224 */ /* 0x000fe200078e0024 */
[----:B------:R1:W-:Y:S01]  /*2a00*/  STL.64 [R1+0x568], R196 ;  /* 0x000568c401007387 */ /* 0x0003e20000100a00 */
[----:B0-----:R-:W-:Y:S02]  /*2a10*/  IMAD.MOV.U32 R202, RZ, RZ, R39 ;  /* 0x000000ffffca7224 */ /* 0x001fe400078e0027 */
[----:B------:R-:W-:Y:S01]  /*2a20*/  IMAD.MOV.U32 R203, RZ, RZ, R38 ;  /* 0x000000ffffcb7224 */ /* 0x000fe200078e0026 */
[----:B------:R0:W-:Y:S01]  /*2a30*/  STL.64 [R1+0x560], R194 ;  /* 0x000560c201007387 */ /* 0x0001e20000100a00 */
[----:B------:R-:W-:-:S02]  /*2a40*/  IMAD.MOV.U32 R200, RZ, RZ, R41 ;  /* 0x000000ffffc87224 */ /* 0x000fc400078e0029 */
[----:B------:R-:W-:Y:S02]  /*2a50*/  IMAD.MOV.U32 R201, RZ, RZ, R40 ;  /* 0x000000ffffc97224 */ /* 0x000fe400078e0028 */
[----:B------:R-:W-:Y:S02]  /*2a60*/  IMAD.MOV.U32 R198, RZ, RZ, R43 ;  /* 0x000000ffffc67224 */ /* 0x000fe400078e002b */
[----:B------:R-:W-:Y:S02]  /*2a70*/  IMAD.MOV.U32 R199, RZ, RZ, R42 ;  /* 0x000000ffffc77224 */ /* 0x000fe400078e002a */
[----:B-1----:R-:W-:Y:S02]  /*2a80*/  IMAD.MOV.U32 R196, RZ, RZ, R45 ;  /* 0x000000ffffc47224 */ /* 0x002fe400078e002d */
[----:B------:R-:W-:Y:S02]  /*2a90*/  IMAD.MOV.U32 R197, RZ, RZ, R44 ;  /* 0x000000ffffc57224 */ /* 0x000fe400078e002c */
[----:B0-----:R-:W-:-:S02]  /*2aa0*/  IMAD.MOV.U32 R194, RZ, RZ, R47 ;  /* 0x000000ffffc27224 */ /* 0x001fc400078e002f */
        /* <DEDUP_REMOVED lines=21> */
[----:B------:R-:W-:Y:S01]  /*2c00*/  IMAD.MOV.U32 R235, RZ, RZ, R2 ;  /* 0x000000ffffeb7224 */ /* 0x000fe200078e0002 */
[----:B----4-:R0:W-:Y:S04]  /*2c10*/  STL.64 [R1+0x558], R192 ;  /* 0x000558c001007387 */ /* 0x0101e80000100a00 */
[----:B---3--:R1:W-:Y:S04]  /*2c20*/  STL.64 [R1+0x550], R190 ;  /* 0x000550be01007387 */ /* 0x0083e80000100a00 */
[----:B--2---:R2:W-:Y:S04]  /*2c30*/  STL.64 [R1+0x548], R188 ;  /* 0x000548bc01007387 */ /* 0x0045e80000100a00 */
[----:B------:R3:W-:Y:S01]  /*2c40*/  STL.64 [R1+0x540], R186 ;  /* 0x000540ba01007387 */ /* 0x0007e20000100a00 */
[----:B0-----:R-:W-:-:S02]  /*2c50*/  IMAD.MOV.U32 R192, RZ, RZ, R49 ;  /* 0x000000ffffc07224 */ /* 0x001fc400078e0031 */
[----:B------:R-:W-:Y:S01]  /*2c60*/  IMAD.MOV.U32 R193, RZ, RZ, R48 ;  /* 0x000000ffffc17224 */ /* 0x000fe200078e0030 */
[----:B------:R0:W-:Y:S01]  /*2c70*/  STL.64 [R1+0x538], R184 ;  /* 0x000538b801007387 */ /* 0x0001e20000100a00 */
[----:B-1----:R-:W-:Y:S02]  /*2c80*/  IMAD.MOV.U32 R190, RZ, RZ, R51 ;  /* 0x000000ffffbe7224 */ /* 0x002fe400078e0033 */
[----:B------:R-:W-:Y:S01]  /*2c90*/  IMAD.MOV.U32 R191, RZ, RZ, R50 ;  /* 0x000000ffffbf7224 */ /* 0x000fe200078e0032 */
[----:B------:R1:W-:Y:S01]  /*2ca0*/  STL.64 [R1+0x530], R182 ;  /* 0x000530b601007387 */ /* 0x0003e20000100a00 */
[----:B--2---:R-:W-:Y:S02]  /*2cb0*/  IMAD.MOV.U32 R188, RZ, RZ, R53 ;  /* 0x000000ffffbc7224 */ /* 0x004fe400078e0035 */
[----:B------:R-:W-:Y:S01]  /*2cc0*/  IMAD.MOV.U32 R189, RZ, RZ, R52 ;  /* 0x000000ffffbd7224 */ /* 0x000fe200078e0034 */
[----:B------:R2:W-:Y:S01]  /*2cd0*/  STL.64 [R1+0x528], R180 ;  /* 0x000528b401007387 */ /* 0x0005e20000100a00 */
[----:B---3--:R-:W-:-:S02]  /*2ce0*/  IMAD.MOV.U32 R186, RZ, RZ, R55 ;  /* 0x000000ffffba7224 */ /* 0x008fc400078e0037 */
[----:B------:R-:W-:Y:S01]  /*2cf0*/  IMAD.MOV.U32 R187, RZ, RZ, R54 ;  /* 0x000000ffffbb7224 */ /* 0x000fe200078e0036 */
[----:B------:R3:W-:Y:S01]  /*2d00*/  STL.64 [R1+0x520], R178 ;  /* 0x000520b201007387 */ /* 0x0007e20000100a00 */
[----:B0-----:R-:W-:Y:S02]  /*2d10*/  IMAD.MOV.U32 R184, RZ, RZ, R57 ;  /* 0x000000ffffb87224 */ /* 0x001fe400078e0039 */
[----:B------:R-:W-:Y:S01]  /*2d20*/  IMAD.MOV.U32 R185, RZ, RZ, R56 ;  /* 0x000000ffffb97224 */ /* 0x000fe200078e0038 */
[----:B------:R0:W-:Y:S01]  /*2d30*/  STL.64 [R1+0x518], R176 ;  /* 0x000518b001007387 */ /* 0x0001e20000100a00 */
[----:B-1----:R-:W-:Y:S02]  /*2d40*/  IMAD.MOV.U32 R182, RZ, RZ, R59 ;  /* 0x000000ffffb67224 */ /* 0x002fe400078e003b */
[----:B------:R-:W-:Y:S01]  /*2d50*/  IMAD.MOV.U32 R183, RZ, RZ, R58 ;  /* 0x000000ffffb77224 */ /* 0x000fe200078e003a */
[----:B------:R1:W-:Y:S01]  /*2d60*/  STL.64 [R1+0x510], R174 ;  /* 0x000510ae01007387 */ /* 0x0003e20000100a00 */
[----:B--2---:R-:W-:-:S02]  /*2d70*/  IMAD.MOV.U32 R180, RZ, RZ, R61 ;  /* 0x000000ffffb47224 */ /* 0x004fc400078e003d */
[----:B------:R-:W-:Y:S01]  /*2d80*/  IMAD.MOV.U32 R181, RZ, RZ, R60 ;  /* 0x000000ffffb57224 */ /* 0x000fe200078e003c */
[----:B------:R2:W-:Y:S01]  /*2d90*/  STL.64 [R1+0x508], R172 ;  /* 0x000508ac01007387 */ /* 0x0005e20000100a00 */
[----:B---3--:R-:W-:Y:S02]  /*2da0*/  IMAD.MOV.U32 R178, RZ, RZ, R63 ;  /* 0x000000ffffb27224 */ /* 0x008fe400078e003f */
[----:B------:R-:W-:Y:S01]  /*2db0*/  IMAD.MOV.U32 R179, RZ, RZ, R62 ;  /* 0x000000ffffb37224 */ /* 0x000fe200078e003e */
[----:B------:R3:W-:Y:S01]  /*2dc0*/  STL.64 [R1+0x500], R170 ;  /* 0x000500aa01007387 */ /* 0x0007e20000100a00 */
[----:B0-----:R-:W-:Y:S02]  /*2dd0*/  IMAD.MOV.U32 R176, RZ, RZ, R65 ;  /* 0x000000ffffb07224 */ /* 0x001fe400078e0041 */
[----:B------:R-:W-:Y:S01]  /*2de0*/  IMAD.MOV.U32 R177, RZ, RZ, R64 ;  /* 0x000000ffffb17224 */ /* 0x000fe200078e0040 */
[----:B------:R0:W-:Y:S01]  /*2df0*/  STL.64 [R1+0x4f8], R168 ;  /* 0x0004f8a801007387 */ /* 0x0001e20000100a00 */
[----:B-1----:R-:W-:-:S02]  /*2e00*/  IMAD.MOV.U32 R174, RZ, RZ, R67 ;  /* 0x000000ffffae7224 */ /* 0x002fc400078e0043 */
[----:B------:R-:W-:Y:S01]  /*2e10*/  IMAD.MOV.U32 R175, RZ, RZ, R66 ;  /* 0x000000ffffaf7224 */ /* 0x000fe200078e0042 */
[----:B------:R1:W-:Y:S01]  /*2e20*/  STL.64 [R1+0x4f0], R166 ;  /* 0x0004f0a601007387 */ /* 0x0003e20000100a00 */
[----:B--2---:R-:W-:Y:S02]  /*2e30*/  IMAD.MOV.U32 R172, RZ, RZ, R69 ;  /* 0x000000ffffac7224 */ /* 0x004fe400078e0045 */
[----:B------:R-:W-:Y:S01]  /*2e40*/  IMAD.MOV.U32 R173, RZ, RZ, R68 ;  /* 0x000000ffffad7224 */ /* 0x000fe200078e0044 */
[----:B------:R2:W-:Y:S01]  /*2e50*/  STL.64 [R1+0x4e8], R164 ;  /* 0x0004e8a401007387 */ /* 0x0005e20000100a00 */
[----:B---3--:R-:W-:Y:S02]  /*2e60*/  IMAD.MOV.U32 R170, RZ, RZ, R71 ;  /* 0x000000ffffaa7224 */ /* 0x008fe400078e0047 */
[----:B------:R-:W-:Y:S01]  /*2e70*/  IMAD.MOV.U32 R171, RZ, RZ, R70 ;  /* 0x000000ffffab7224 */ /* 0x000fe200078e0046 */
        /* <DEDUP_REMOVED lines=65> */
[----:B------:R-:W-:Y:S02]  /*3290*/  IMAD.MOV.U32 R127, RZ, RZ, R114 ;  /* 0x000000ffff7f7224 */ /* 0x000fe400078e0072 */
[----:B--2---:R-:W-:Y:S02]  /*32a0*/  IMAD.MOV.U32 R124, RZ, RZ, R117 ;  /* 0x000000ffff7c7224 */ /* 0x004fe400078e0075 */
[----:B------:R-:W-:Y:S02]  /*32b0*/  IMAD.MOV.U32 R125, RZ, RZ, R116 ;  /* 0x000000ffff7d7224 */ /* 0x000fe400078e0074 */
[----:B---3--:R-:W-:Y:S02]  /*32c0*/  IMAD.MOV.U32 R122, RZ, RZ, R119 ;  /* 0x000000ffff7a7224 */ /* 0x008fe400078e0077 */
[----:B------:R-:W-:Y:S02]  /*32d0*/  IMAD.MOV.U32 R123, RZ, RZ, R118 ;  /* 0x000000ffff7b7224 */ /* 0x000fe400078e0076 */
[----:B0-----:R-:W-:-:S02]  /*32e0*/  IMAD.MOV.U32 R120, RZ, RZ, R217 ;  /* 0x000000ffff787224 */ /* 0x001fc400078e00d9 */
[----:B------:R-:W-:Y:S02]  /*32f0*/  IMAD.MOV.U32 R121, RZ, RZ, R216 ;  /* 0x000000ffff797224 */ /* 0x000fe400078e00d8 */
[----:B------:R-:W-:Y:S02]  /*3300*/  IMAD.MOV.U32 R216, RZ, RZ, R25 ;  /* 0x000000ffffd87224 */ /* 0x000fe400078e0019 */
[----:B------:R-:W-:Y:S02]  /*3310*/  IMAD.MOV.U32 R217, RZ, RZ, R24 ;  /* 0x000000ffffd97224 */ /* 0x000fe400078e0018 */
[----:B------:R-:W-:-:S06]  /*3320*/  WARPGROUP.ARRIVE ;  /* 0x00000000000079c5 */ /* 0x000fcc0000000000 */
[----:B------:R-:W-:Y:S01]  /*3330*/  IGMMA.64x192x32.S8.S8 R24, gdesc[UR8], RZ, !UPT, gsb0 ;  /* 0x04e00000081879f1 */ /* 0x000fe2000c0410ff */
[----:B------:R-:W-:Y:S02]  /*3340*/  UIADD3 UR8, UR6, 0x2, URZ ;  /* 0x0000000206087890 */ /* 0x000fe4000fffe03f */
[----:B------:R-:W-:Y:S01]  /*3350*/  UIADD3 UR10, UR7, 0x2, URZ ;  /* 0x00000002070a7890 */ /* 0x000fe2000fffe03f */
[----:B------:R-:W-:Y:S01]  /*3360*/  UMOV UR9, 0x80000020 ;  /* 0x8000002000097882 */ /* 0x000fe20000000000 */
[----:B------:R-:W-:Y:S01]  /*3370*/  UMOV UR11, 0x80000020 ;  /* 0x80000020000b7882 */ /* 0x000fe20000000000 */
[----:B------:R-:W-:Y:S02]  /*3380*/  WARPGROUP.DEPBAR.LE gsb0, 0x0 ;  /* 0x00008000000079c5 */ /* 0x000fe40000010000 */
[----:B------:R-:W-:-:S06]  /*3390*/  WARPGROUP.ARRIVE ;  /* 0x00000000000079c5 */ /* 0x000fcc0000000000 */
[----:B------:R-:W-:Y:S03]  /*33a0*/  IGMMA.64x192x32.S8.S8 R120, gdesc[UR8], R120, gsb0 ;  /* 0x04e00000087879f1 */ /* 0x000fe60008041078 */
        /* <DEDUP_REMOVED lines=49> */
[----:B0-----:R-:W2:Y:S04]  /*36c0*/  LDL.LU.64 R214, [R1+0x5b0] ;  /* 0x0005b00001d67983 */ /* 0x001ea80000300a00 */
[----:B------:R-:W2:Y:S04]  /*36d0*/  LDL.LU.64 R212, [R1+0x5a8] ;  /* 0x0005a80001d47983 */ /* 0x000ea80000300a00 */
        /* <DEDUP_REMOVED lines=35> */
[----:B------:R-:W2:Y:S01]  /*3910*/  LDL.LU.64 R140, [R1+0x488] ;  /* 0x00048800018c7983 */ /* 0x000ea20000300a00 */
[----:B------:R-:W-:Y:S01]  /*3920*/  UIADD3 UR8, UR6, 0x202, URZ ;  /* 0x0000020206087890 */ /* 0x000fe2000fffe03f */
[----:B------:R-:W-:-:S02]  /*3930*/  UMOV UR9, 0x80000020 ;  /* 0x8000002000097882 */ /* 0x000fc40000000000 */
[----:B------:R-:W3:Y:S04]  /*3940*/  LDL.LU.64 R138, [R1+0x480] ;  /* 0x00048000018a7983 */ /* 0x000ee80000300a00 */
        /* <DEDUP_REMOVED lines=8> */
[----:B------:R-:W3:Y:S01]  /*39d0*/  LDL.LU.64 R120, [R1+0x438] ;  /* 0x0004380001787983 */ /* 0x000ee20000300a00 */
[----:B--2---:R-:W-:-:S06]  /*39e0*/  WARPGROUP.ARRIVE ;  /* 0x00000000000079c5 */ /* 0x004fcc0000000000 */
[----:B------:R-:W-:Y:S03]  /*39f0*/  IGMMA.64x192x32.S8.S8 R140, gdesc[UR8], R140, gsb0 ;  /* 0x04e00000088c79f1 */ /* 0x000fe6000804108c */
[----:B------:R-:W-:Y:S02]  /*3a00*/  WARPGROUP.DEPBAR.LE gsb0, 0x0 ;  /* 0x00008000000079c5 */ /* 0x000fe40000010000 */
[----:B------:R-:W-:Y:S04]  /*3a10*/  STL.64 [R1], R140 ;  /* 0x0000008c01007387 */ /* 0x000fe80000100a00 */
        /* <DEDUP_REMOVED lines=47> */
[----:B0-----:R-:W3:Y:S04]  /*3d10*/  LDL.LU.64 R214, [R1+0x430] ;  /* 0x0004300001d67983 */ /* 0x001ee80000300a00 */
        /* <DEDUP_REMOVED lines=37> */
[----:B------:R-:W-:Y:S01]  /*3f70*/  UIADD3 UR8, UR6, 0x402, URZ ;  /* 0x0000040206087890 */ /* 0x000fe2000fffe03f */
[----:B------:R-:W-:Y:S01]  /*3f80*/  UMOV UR9, 0x80000020 ;  /* 0x8000002000097882 */ /* 0x000fe20000000000 */
[----:B---3--:R-:W-:-:S07]  /*3f90*/  WARPGROUP.ARRIVE ;  /* 0x00000000000079c5 */ /* 0x008fce0000000000 */
[----:B------:R-:W-:Y:S01]  /*3fa0*/  IGMMA.64x192x32.S8.S8 R120, gdesc[UR8], R120, gsb0 ;  /* 0x04e00000087879f1 */ /* 0x000fe20008041078 */
[----:B------:R-:W-:Y:S01]  /*3fb0*/  UIADD3 UR8, UR6, 0x602, URZ ;  /* 0x0000060206087890 */ /* 0x000fe2000fffe03f */
[----:B------:R-:W-:Y:S01]  /*3fc0*/  UMOV UR9, 0x80000020 ;  /* 0x8000002000097882 */ /* 0x000fe20000000000 */
[----:B------:R-:W-:Y:S02]  /*3fd0*/  WARPGROUP.DEPBAR.LE gsb0, 0x0 ;  /* 0x00008000000079c5 */ /* 0x000fe40000010000 */
[----:B------:R-:W-:-:S06]  /*3fe0*/  WARPGROUP.ARRIVE ;  /* 0x00000000000079c5 */ /* 0x000fcc0000000000 */
[----:B------:R-:W-:Y:S03]  /*3ff0*/  IGMMA.64x192x32.S8.S8 R24, gdesc[UR8], R24, gsb0 ;  /* 0x04e00000081879f1 */ /* 0x000fe60008041018 */
[----:B------:R-:W-:Y:S02]  /*4000*/  WARPGROUP.DEPBAR.LE gsb0, 0x0 ;  /* 0x00008000000079c5 */ /* 0x000fe40000010000 */
[----:B-1----:R-:W-:Y:S05]  /*4010*/  @!P1 BRA `(.L_x_18) ;  /* 0x0000004400cc9947 */ /* 0x002fea0003800000 */
[----:B------:R-:W-:-:S04]  /*4020*/  UIADD3 UR6, UR39, 0x1, URZ ;  /* 0x0000000127067890 */ /* 0x000fc8000fffe03f */
[----:B------:R-:W-:-:S04]  /*4030*/  UISETP.NE.AND UP0, UPT, UR6, 0x5, UPT ;  /* 0x000000050600788c */ /* 0x000fc8000bf05270 */
[----:B------:R-:W-:Y:S02]  /*4040*/  USEL UR7, URZ, 0x1, UP0 ;  /* 0x000000013f077887 */ /* 0x000fe40008000000 */
[----:B------:R-:W-:Y:S02]  /*4050*/  USEL UR6, UR6, URZ, UP0 ;  /* 0x0000003f06067287 */ /* 0x000fe40008000000 */
[----:B------:R-:W-:-:S06]  /*4060*/  ULOP3.LUT UR7, UR38, UR7, URZ, 0x3c, !UPT ;  /* 0x0000000726077292 */ /* 0x000fcc000f8e3c3f */
[----:B------:R-:W-:Y:S01]  /*4070*/  IMAD.U32 R2, RZ, RZ, UR7 ;  /* 0x00000007ff027e24 */ /* 0x000fe2000f8e00ff */
[----:B------:R-:W-:-:S06]  /*4080*/  UMOV UR7, UR39 ;  /* 0x0000002700077c82 */ /* 0x000fcc0008000000 */
.L_x_25:
[----:B0-----:R-:W-:Y:S05]  /*4090*/  @!P0 BRA `(.L_x_19) ;  /* 0x0000000000048947 */ /* 0x001fea0003800000 */
[----:B------:R-:W-:Y:S01]  /*40a0*/  BPT.TRAP 0x1 ;  /* 0x000000040000795c */ /* 0x000fe20000300000 */
.L_x_19:
[----:B------:R-:W0:Y:S01]  /*40b0*/  S2UR UR9, SR_CgaCtaId ;  /* 0x00000000000979c3 */ /* 0x000e220000008800 */
[----:B------:R-:W-:Y:S01]  /*40c0*/  UMOV UR8, 0x400 ;  /* 0x0000040000087882 */ /* 0x000fe20000000000 */
[----:B------:R-:W-:Y:S01]  /*40d0*/  IMAD.U32 R4, RZ, RZ, UR6 ;  /* 0x00000006ff047e24 */ /* 0x000fe2000f8e00ff */
[----:B------:R-:W-:Y:S01]  /*40e0*/  SHF.L.U32 R5, R2, 0x1f, RZ ;  /* 0x0000001f02057819 */ /* 0x000fe200000006ff */
[----:B0-----:R-:W-:-:S06]  /*40f0*/  ULEA UR8, UR9, UR8, 0x18 ;  /* 0x0000000809087291 */ /* 0x001fcc000f8ec03f */
[----:B-----5:R-:W-:-:S04]  /*4100*/  IMAD.U32 R0, RZ, RZ, UR8 ;  /* 0x00000008ff007e24 */ /* 0x020fc8000f8e00ff */
[----:B------:R-:W-:-:S04]  /*4110*/  IMAD R4, R4, 0x8, R0 ;  /* 0x0000000804047824 */ /* 0x000fc800078e0200 */
[----:B------:R0:W1:Y:S01]  /*4120*/  SYNCS.PHASECHK.TRANS64.TRYWAIT P1, [R4+URZ], R5 ;  /* 0x00000005040075a7 */ /* 0x000062000802017f */
[----:B------:R-:W-:Y:S05]  /*4130*/  @!P0 BRA `(.L_x_20) ;  /* 0x0000000000048947 */ /* 0x000fea0003800000 */
[----:B------:R-:W-:Y:S01]  /*4140*/  BPT.TRAP 0x1 ;  /* 0x000000040000795c */ /* 0x000fe20000300000 */
.L_x_20:
[----:B-1----:R-:W-:Y:S05]  /*4150*/  @P1 BRA `(.L_x_21) ;  /* 0x0000000000081947 */ /* 0x002fea0003800000 */
[----:B------:R-:W1:Y:S02]  /*4160*/  SYNCS.PHASECHK.TRANS64.TRYWAIT P1, [R4+URZ], R5 ;  /* 0x00000005040075a7 */ /* 0x000e64000802017f */
[----:B-1----:R-:W-:Y:S05]  /*4170*/  @!P1 BRA `(.L_x_22) ;  /* 0x000001e400549947 */ /* 0x002fea0003800000 */
.L_x_21:
        /* <DEDUP_REMOVED lines=48> */
[----:B--2---:R-:W2:Y:S04]  /*4480*/  LDL.LU.64 R120, [R1] ;  /* 0x0000000001787983 */ /* 0x004ea80000300a00 */
[----:B------:R-:W3:Y:S04]  /*4490*/  LDL.LU.64 R122, [R1+0x8] ;  /* 0x00000800017a7983 */ /* 0x000ee80000300a00 */
[----:B------:R-:W4:Y:S04]  /*44a0*/  LDL.LU.64 R124, [R1+0x10] ;  /* 0x00001000017c7983 */ /* 0x000f280000300a00 */
[----:B------:R-:W2:Y:S04]  /*44b0*/  LDL.LU.64 R126, [R1+0x18] ;  /* 0x00001800017e7983 */ /* 0x000ea80000300a00 */
        /* <DEDUP_REMOVED lines=44> */
[----:B----4-:R-:W-:Y:S04]  /*4780*/  STL.64 [R1+0x9e0], R214 ;  /* 0x0009e0d601007387 */ /* 0x010fe80000100a00 */
[----:B---3--:R-:W-:Y:S04]  /*4790*/  STL.64 [R1+0x9d8], R212 ;  /* 0x0009d8d401007387 */ /* 0x008fe80000100a00 */
[----:B--2---:R-:W-:Y:S04]  /*47a0*/  STL.64 [R1+0x9d0], R210 ;  /* 0x0009d0d201007387 */ /* 0x004fe80000100a00 */
        /* <DEDUP_REMOVED lines=43> */
[----:B--2---:R-:W2:Y:S04]  /*4a60*/  LDL.LU.64 R124, [R1+0x180] ;  /* 0x00018000017c7983 */ /* 0x004ea80000300a00 */
        /* <DEDUP_REMOVED lines=47> */
[----:B------:R-:W-:-:S02]  /*4d60*/  ULEA UR12, UR6, UR4, 0xb ;  /* 0x00000004060c7291 */ /* 0x000fc4000f8e583f */
[----:B------:R-:W-:Y:S01]  /*4d70*/  UIMAD UR13, UR6, 0x300, UR5 ;  /* 0x00000300060d78a4 */ /* 0x000fe2000f8e0205 */
[----:B------:R-:W-:Y:S01]  /*4d80*/  STL.64 [R1+0x870], R122 ;  /* 0x0008707a01007387 */ /* 0x000fe20000100a00 */
[----:B------:R-:W-:Y:S01]  /*4d90*/  UMOV UR9, 0x80000020 ;  /* 0x8000002000097882 */ /* 0x000fe20000000000 */
[----:B------:R-:W-:Y:S02]  /*4da0*/  UMOV UR11, 0x80000020 ;  /* 0x80000020000b7882 */ /* 0x000fe40000000000 */
[----:B------:R-:W-:Y:S01]  /*4db0*/  UMOV UR8, UR12 ;  /* 0x0000000c00087c82 */ /* 0x000fe20008000000 */
[----:B------:R-:W-:Y:S01]  /*4dc0*/  STL.64 [R1+0x868], R120 ;  /* 0x0008687801007387 */ /* 0x000fe20000100a00 */
[----:B------:R-:W-:-:S03]  /*4dd0*/  UMOV UR10, UR13 ;  /* 0x0000000d000a7c82 */ /* 0x000fc60008000000 */
[----:B------:R-:W-:Y:S04]  /*4de0*/  STL [R1+0x6e4], R50 ;  /* 0x0006e43201007387 */ /* 0x000fe80000100800 */
        /* <DEDUP_REMOVED lines=70> */
[----:B------:R-:W-:Y:S01]  /*5250*/  STL [R1+0x5c8], R17 ;  /* 0x0005c81101007387 */ /* 0x000fe20000100800 */
[----:B--2---:R-:W-:-:S03]  /*5260*/  WARPGROUP.ARRIVE ;  /* 0x00000000000079c5 */ /* 0x004fc60000000000 */
[----:B------:R-:W-:Y:S04]  /*5270*/  STL [R1+0x5c4], R16 ;  /* 0x0005c41001007387 */ /* 0x000fe80000100800 */
[----:B------:R-:W-:Y:S01]  /*5280*/  STL [R1+0x5c0], R3 ;  /* 0x0005c00301007387 */ /* 0x000fe20000100800 */
[----:B------:R-:W-:Y:S03]  /*5290*/  IGMMA.64x192x32.S8.S8 R124, gdesc[UR8], R124, gsb0 ;  /* 0x04e00000087c79f1 */ /* 0x000fe6000804107c */
[----:B------:R-:W-:Y:S04]  /*52a0*/  STL [R1+0x5bc], R2 ;  /* 0x0005bc0201007387 */ /* 0x000fe80000100800 */
[----:B------:R-:W-:Y:S01]  /*52b0*/  STL [R1+0x5b8], R0 ;  /* 0x0005b80001007387 */ /* 0x000fe20000100800 */
[----:B------:R-:W-:-:S03]  /*52c0*/  WARPGROUP.DEPBAR.LE gsb0, 0x0 ;  /* 0x00008000000079c5 */ /* 0x000fc60000010000 */
[----:B------:R-:W-:Y:S01]  /*52d0*/  STL.64 [R1+0x180], R124 ;  /* 0x0001807c01007387 */ /* 0x000fe20000100a00 */
[----:B------:R-:W-:Y:S02]  /*52e0*/  IMAD.MOV.U32 R224, RZ, RZ, R214 ;  /* 0x000000ffffe07224 */ /* 0x000fe400078e00d6 */
        /* <DEDUP_REMOVED lines=17> */
[----:B------:R-:W-:Y:S01]  /*5400*/  IMAD.MOV.U32 R235, RZ, RZ, R203 ;  /* 0x000000ffffeb7224 */ /* 0x000fe200078e00cb */
[----:B------:R-:W-:Y:S01]  /*5410*/  UIADD3 UR8, UR12, 0x200, URZ ;  /* 0x000002000c087890 */ /* 0x000fe2000fffe03f */
[----:B------:R-:W-:Y:S01]  /*5420*/  IMAD.MOV.U32 R220, RZ, RZ, R218 ;  /* 0x000000ffffdc7224 */ /* 0x000fe200078e00da */
[----:B------:R-:W-:Y:S01]  /*5430*/  STL.64 [R1+0x1b8], R138 ;  /* 0x0001b88a01007387 */ /* 0x000fe20000100a00 */
[----:B------:R-:W-:Y:S01]  /*5440*/  UMOV UR9, 0x80000020 ;  /* 0x8000002000097882 */ /* 0x000fe20000000000 */
[----:B------:R-:W-:-:S02]  /*5450*/  IMAD.MOV.U32 R222, RZ, RZ, R216 ;  /* 0x000000ffffde7224 */ /* 0x000fc400078e00d8 */
[----:B------:R-:W-:Y:S01]  /*5460*/  STL.64 [R1+0x1c0], R140 ;  /* 0x0001c08c01007387 */ /* 0x000fe20000100a00 */
[----:B------:R-:W-:-:S03]  /*5470*/  IMAD.MOV.U32 R221, RZ, RZ, R217 ;  /* 0x000000ffffdd7224 */ /* 0x000fc600078e00d9 */
        /* <DEDUP_REMOVED lines=30> */
[----:B------:R2:W-:Y:S04]  /*5660*/  STL [R1+0x2b8], R202 ;  /* 0x0002b8ca01007387 */ /* 0x0005e80000100800 */
[----:B------:R-:W3:Y:S04]  /*5670*/  LDL.LU.64 R214, [R1+0x9e0] ;  /* 0x0009e00001d67983 */ /* 0x000ee80000300a00 */
[----:B------:R-:W3:Y:S04]  /*5680*/  LDL.LU.64 R212, [R1+0x9d8] ;  /* 0x0009d80001d47983 */ /* 0x000ee80000300a00 */
[----:B------:R-:W3:Y:S04]  /*5690*/  LDL.LU.64 R210, [R1+0x9d0] ;  /* 0x0009d00001d27983 */ /* 0x000ee80000300a00 */
[----:B------:R-:W3:Y:S04]  /*56a0*/  LDL.LU.64 R208, [R1+0x9c8] ;  /* 0x0009c80001d07983 */ /* 0x000ee80000300a00 */
[----:B------:R-:W3:Y:S04]  /*56b0*/  LDL.LU.64 R206, [R1+0x9c0] ;  /* 0x0009c00001ce7983 */ /* 0x000ee80000300a00 */
[----:B------:R-:W3:Y:S04]  /*56c0*/  LDL.LU.64 R204, [R1+0x9b8] ;  /* 0x0009b80001cc7983 */ /* 0x000ee80000300a00 */
[----:B--2---:R-:W3:Y:S04]  /*56d0*/  LDL.LU.64 R202, [R1+0x9b0] ;  /* 0x0009b00001ca7983 */ /* 0x004ee80000300a00 */
        /* <DEDUP_REMOVED lines=40> */
[----:B------:R-:W3:Y:S02]  /*5960*/  LDL.LU.64 R120, [R1+0x868] ;  /* 0x0008680001787983 */ /* 0x000ee40000300a00 */
[----:B---3--:R-:W-:-:S06]  /*5970*/  WARPGROUP.ARRIVE ;  /* 0x00000000000079c5 */ /* 0x008fcc0000000000 */
[----:B------:R-:W-:Y:S03]  /*5980*/  IGMMA.64x192x32.S8.S8 R120, gdesc[UR8], R120, gsb0 ;  /* 0x04e00000087879f1 */ /* 0x000fe60008041078 */
[----:B------:R-:W-:Y:S02]  /*5990*/  WARPGROUP.DEPBAR.LE gsb0, 0x0 ;  /* 0x00008000000079c5 */ /* 0x000fe40000010000 */
[----:B01----:R-:W-:Y:S02]  /*59a0*/  IMAD.MOV.U32 R5, RZ, RZ, R214 ;  /* 0x000000ffff057224 */ /* 0x003fe400078e00d6 */
[----:B------:R-:W-:Y:S02]  /*59b0*/  IMAD.MOV.U32 R4, RZ, RZ, R215 ;  /* 0x000000ffff047224 */ /* 0x000fe400078e00d7 */
[----:B------:R-:W-:Y:S01]  /*59c0*/  IMAD.MOV.U32 R7, RZ, RZ, R212 ;  /* 0x000000ffff077224 */ /* 0x000fe200078e00d4 */
[----:B------:R-:W2:Y:S01]  /*59d0*/  LDL.LU.64 R214, [R1+0x860] ;  /* 0x0008600001d67983 */ /* 0x000ea20000300a00 */
[----:B------:R-:W-:-:S02]  /*59e0*/  IMAD.MOV.U32 R6, RZ, RZ, R213 ;  /* 0x000000ffff067224 */ /* 0x000fc400078e00d5 */
[----:B------:R-:W-:Y:S01]  /*59f0*/  IMAD.MOV.U32 R9, RZ, RZ, R210 ;  /* 0x000000ffff097224 */ /* 0x000fe200078e00d2 */
[----:B------:R-:W2:Y:S01]  /*5a00*/  LDL.LU.64 R212, [R1+0x858] ;  /* 0x0008580001d47983 */ /* 0x000ea20000300a00 */
[----:B------:R-:W-:Y:S02]  /*5a10*/  IMAD.MOV.U32 R8, RZ, RZ, R211 ;  /* 0x000000ffff087224 */ /* 0x000fe400078e00d3 */
[----:B------:R-:W-:Y:S01]  /*5a20*/  IMAD.MOV.U32 R11, RZ, RZ, R208 ;  /* 0x000000ffff0b7224 */ /* 0x000fe200078e00d0 */
[----:B------:R-:W2:Y:S01]  /*5a30*/  LDL.LU.64 R210, [R1+0x850] ;  /* 0x0008500001d27983 */ /* 0x000ea20000300a00 */
        /* <DEDUP_REMOVED lines=132> */
[----:B------:R-:W-:-:S03]  /*6280*/  IMAD.MOV.U32 R51, RZ, RZ, R121 ;  /* 0x000000ffff337224 */ /* 0x000fc600078e0079 */
[----:B------:R-:W2:Y:S01]  /*6290*/  LDL.LU.64 R120, [R1+0x6e8] ;  /* 0x0006e80001787983 */ /* 0x000ea20000300a00 */
[----:B------:R-:W-:Y:S01]  /*62a0*/  UIADD3 UR8, UR12, 0x400, URZ ;  /* 0x000004000c087890 */ /* 0x000fe2000fffe03f */
[----:B------:R-:W-:Y:S01]  /*62b0*/  UMOV UR9, 0x80000020 ;  /* 0x8000002000097882 */ /* 0x000fe20000000000 */
[----:B--2---:R-:W-:-:S07]  /*62c0*/  WARPGROUP.ARRIVE ;  /* 0x00000000000079c5 */ /* 0x004fce0000000000 */
        /* <DEDUP_REMOVED lines=39> */
[----:B------:R3:W-:Y:S01]  /*6540*/  STL.64 [R1+0x308], R140 ;  /* 0x0003088c01007387 */ /* 0x0007e20000100a00 */
[----:B0-----:R-:W-:-:S02]  /*6550*/  IMAD.MOV.U32 R146, RZ, RZ, R56 ;  /* 0x000000ffff927224 */ /* 0x001fc400078e0038 */
[----:B-1----:R-:W-:Y:S02]  /*6560*/  IMAD.MOV.U32 R144, RZ, RZ, R54 ;  /* 0x000000ffff907224 */ /* 0x002fe400078e0036 */
[----:B--2---:R-:W-:Y:S02]  /*6570*/  IMAD.MOV.U32 R142, RZ, RZ, R52 ;  /* 0x000000ffff8e7224 */ /* 0x004fe400078e0034 */
[----:B---3--:R-:W-:Y:S02]  /*6580*/  IMAD.MOV.U32 R140, RZ, RZ, R50 ;  /* 0x000000ffff8c7224 */ /* 0x008fe400078e0032 */
[----:B------:R-:W2:Y:S01]  /*6590*/  LDL.LU R50, [R1+0x6e4] ;  /* 0x0006e40001327983 */ /* 0x000ea20000300800 */
[----:B------:R-:W-:Y:S02]  /*65a0*/  IMAD.MOV.U32 R141, RZ, RZ, R51 ;  /* 0x000000ffff8d7224 */ /* 0x000fe400078e0033 */
[----:B------:R-:W-:Y:S01]  /*65b0*/  IMAD.MOV.U32 R143, RZ, RZ, R53 ;  /* 0x000000ffff8f7224 */ /* 0x000fe200078e0035 */
[----:B------:R-:W2:Y:S01]  /*65c0*/  LDL.LU R51, [R1+0x6e0] ;  /* 0x0006e00001337983 */ /* 0x000ea20000300800 */
[----:B------:R-:W-:-:S03]  /*65d0*/  IMAD.MOV.U32 R145, RZ, RZ, R55 ;  /* 0x000000ffff917224 */ /* 0x000fc600078e0037 */
        /* <DEDUP_REMOVED lines=126> */
[----:B------:R-:W2:Y:S04]  /*6dc0*/  LDL.LU R115, [R1+0x5e0] ;  /* 0x0005e00001737983 */ /* 0x000ea80000300800 */
[----:B------:R-:W2:Y:S04]  /*6dd0*/  LDL.LU R116, [R1+0x5dc] ;  /* 0x0005dc0001747983 */ /* 0x000ea80000300800 */
[----:B------:R-:W2:Y:S04]  /*6de0*/  LDL.LU R117, [R1+0x5d8] ;  /* 0x0005d80001757983 */ /* 0x000ea80000300800 */
[----:B------:R-:W2:Y:S04]  /*6df0*/  LDL.LU R118, [R1+0x5d4] ;  /* 0x0005d40001767983 */ /* 0x000ea80000300800 */
[----:B------:R-:W2:Y:S01]  /*6e00*/  LDL.LU R119, [R1+0x5d0] ;  /* 0x0005d00001777983 */ /* 0x000ea20000300800 */
        /* <DEDUP_REMOVED lines=8> */
[----:B------:R0:W5:Y:S04]  /*6e90*/  LDL.LU R16, [R1+0x5c4] ;  /* 0x0005c40001107983 */ /* 0x0001680000300800 */
[----:B------:R0:W5:Y:S04]  /*6ea0*/  LDL.LU R3, [R1+0x5c0] ;  /* 0x0005c00001037983 */ /* 0x0001680000300800 */
[----:B------:R0:W5:Y:S04]  /*6eb0*/  LDL.LU R2, [R1+0x5bc] ;  /* 0x0005bc0001027983 */ /* 0x0001680000300800 */
[----:B------:R0:W5:Y:S04]  /*6ec0*/  LDL.LU R0, [R1+0x5b8] ;  /* 0x0005b80001007983 */ /* 0x0001680000300800 */
        /* <DEDUP_REMOVED lines=48> */
[----:B-1----:R-:W3:Y:S04]  /*71d0*/  LDL.LU R120, [R1+0x180] ;  /* 0x0001800001787983 */ /* 0x002ee80000300800 */
[----:B------:R-:W3:Y:S04]  /*71e0*/  LDL.LU R121, [R1+0x184] ;  /* 0x0001840001797983 */ /* 0x000ee80000300800 */
        /* <DEDUP_REMOVED lines=76> */
[----:B------:R-:W3:Y:S01]  /*76b0*/  LDL.LU R198, [R1+0x2b8] ;  /* 0x0002b80001c67983 */ /* 0x000ee20000300800 */
[----:B------:R-:W-:Y:S01]  /*76c0*/  UIADD3 UR8, UR12, 0x600, URZ ;  /* 0x000006000c087890 */ /* 0x000fe2000fffe03f */
[----:B--2---:R-:W-:Y:S01]  /*76d0*/  WARPGROUP.ARRIVE ;  /* 0x00000000000079c5 */ /* 0x004fe20000000000 */
[----:B------:R-:W-:-:S07]  /*76e0*/  UMOV UR9, 0x80000020 ;  /* 0x8000002000097882 */ /* 0x000fce0000000000 */
[----:B------:R-:W-:Y:S01]  /*76f0*/  IGMMA.64x192x32.S8.S8 R24, gdesc[UR8], R24, gsb0 ;  /* 0x04e00000081879f1 */ /* 0x000fe20008041018 */
        /* <DEDUP_REMOVED lines=16> */
[----:B------:R-:W-:Y:S01]  /*7800*/  IMAD.MOV.U32 R215, RZ, RZ, R219 ;  /* 0x000000ffffd77224 */ /* 0x000fe200078e00db */
[----:B------:R-:W-:Y:S02]  /*7810*/  UIADD3 UR8, UR12, 0x2, URZ ;  /* 0x000000020c087890 */ /* 0x000fe4000fffe03f */
[----:B------:R-:W-:Y:S01]  /*7820*/  UIADD3 UR10, UR13, 0x2, URZ ;  /* 0x000000020d0a7890 */ /* 0x000fe2000fffe03f */
[----:B------:R-:W-:Y:S01]  /*7830*/  UMOV UR9, 0x80000020 ;  /* 0x8000002000097882 */ /* 0x000fe20000000000 */
[----:B------:R-:W-:Y:S01]  /*7840*/  UMOV UR11, 0x80000020 ;  /* 0x80000020000b7882 */ /* 0x000fe20000000000 */
[----:B------:R-:W-:-:S02]  /*7850*/  WARPGROUP.DEPBAR.LE gsb0, 0x0 ;  /* 0x00008000000079c5 */ /* 0x000fc40000010000 */
[----:B---3--:R-:W-:-:S06]  /*7860*/  WARPGROUP.ARRIVE ;  /* 0x00000000000079c5 */ /* 0x008fcc0000000000 */
        /* <DEDUP_REMOVED lines=50> */
[----:B-1----:R-:W2:Y:S04]  /*7b90*/  LDL.LU.64 R214, [R1+0x5b0] ;  /* 0x0005b00001d67983 */ /* 0x002ea80000300a00 */
        /* <DEDUP_REMOVED lines=54> */
[----:B------:R-:W-:Y:S01]  /*7f00*/  UIADD3 UR8, UR12, 0x202, URZ ;  /* 0x000002020c087890 */ /* 0x000fe2000fffe03f */
[----:B------:R-:W3:Y:S01]  /*7f10*/  LDL.LU.64 R138, [R1+0x480] ;  /* 0x00048000018a7983 */ /* 0x000ee20000300a00 */
[----:B------:R-:W-:-:S03]  /*7f20*/  UMOV UR9, 0x80000020 ;  /* 0x8000002000097882 */ /* 0x000fc60000000000 */
        /* <DEDUP_REMOVED lines=60> */
[----:B-1----:R-:W3:Y:S04]  /*82f0*/  LDL.LU.64 R214, [R1+0x430] ;  /* 0x0004300001d67983 */ /* 0x002ee80000300a00 */
        /* <DEDUP_REMOVED lines=47> */
[----:B0-----:R-:W-:Y:S05]  /*85f0*/  @!P0 BRA `(.L_x_23) ;  /* 0x0000000000048947 */ /* 0x001fea0003800000 */
[----:B------:R-:W-:Y:S01]  /*8600*/  BPT.TRAP 0x1 ;  /* 0x000000040000795c */ /* 0x000fe20000300000 */
.L_x_23:
[----:B------:R-:W-:Y:S01]  /*8610*/  UISETP.GT.U32.AND UP0, UPT, UR40, 0x1, UPT ;  /* 0x000000012800788c */ /* 0x000fe2000bf04070 */
[----:B------:R-:W-:-:S04]  /*8620*/  IMAD.U32 R4, RZ, RZ, UR7 ;  /* 0x00000007ff047e24 */ /* 0x000fc8000f8e00ff */
[----:B-----5:R-:W-:Y:S01]  /*8630*/  IMAD R4, R4, 0x8, R0 ;  /* 0x0000000804047824 */ /* 0x020fe200078e0200 */
[----:B------:R-:W-:-:S03]  /*8640*/  PLOP3.LUT P1, PT, PT, PT, UP0, 0x80, 0x0 ;  /* 0x000000000000781c */ /* 0x000fc60003f2f008 */
[----:B------:R-:W-:-:S05]  /*8650*/  VIADD R4, R4, 0x28 ;  /* 0x0000002804047836 */ /* 0x000fca0000000000 */
[----:B------:R-:W-:-:S04]  /*8660*/  PRMT R4, RZ, 0x654, R4 ;  /* 0x00000654ff047816 */ /* 0x000fc80000000004 */
[----:B------:R0:W-:Y:S01]  /*8670*/  SYNCS.ARRIVE.TRANS64.RED.A1T0 RZ, [R4+URZ], RZ ;  /* 0x000000ff04ff79a7 */ /* 0x0001e2000810043f */
[----:B------:R-:W-:Y:S05]  /*8680*/  @P1 BRA `(.L_x_24) ;  /* 0x0000000000041947 */ /* 0x000fea0003800000 */
[----:B------:R-:W-:Y:S01]  /*8690*/  BPT.TRAP 0x1 ;  /* 0x000000040000795c */ /* 0x000fe20000300000 */
.L_x_24:
[----:B------:R-:W-:Y:S01]  /*86a0*/  UIADD3 UR6, UR6, 0x1, URZ ;  /* 0x0000000106067890 */ /* 0x000fe2000fffe03f */
[C---:B------:R-:W-:Y:S01]  /*86b0*/  ISETP.GT.AND P1, PT, R3.reuse, 0x1, PT ;  /* 0x000000010300780c */ /* 0x040fe20003f24270 */
[----:B------:R-:W-:Y:S01]  /*86c0*/  UIADD3 UR7, UR7, 0x1, URZ ;  /* 0x0000000107077890 */ /* 0x000fe2000fffe03f */
[----:B------:R-:W-:Y:S01]  /*86d0*/  VIADD R3, R3, 0xffffffff ;  /* 0xffffffff03037836 */ /* 0x000fe20000000000 */
[----:B------:R-:W-:Y:S02]  /*86e0*/  UISETP.NE.AND UP0, UPT, UR6, 0x5, UPT ;  /* 0x000000050600788c */ /* 0x000fe4000bf05270 */
[----:B------:R-:W-:Y:S02]  /*86f0*/  UISETP.NE.AND UP1, UPT, UR7, 0x5, UPT ;  /* 0x000000050700788c */ /* 0x000fe4000bf25270 */
[----:B------:R-:W-:Y:S02]  /*8700*/  USEL UR8, URZ, 0x1, UP0 ;  /* 0x000000013f087887 */ /* 0x000fe40008000000 */
[----:B------:R-:W-:-:S02]  /*8710*/  USEL UR6, UR6, URZ, UP0 ;  /* 0x0000003f06067287 */ /* 0x000fc40008000000 */
[----:B------:R-:W-:Y:S02]  /*8720*/  USEL UR7, UR7, URZ, UP1 ;  /* 0x0000003f07077287 */ /* 0x000fe40008800000 */
[----:B------:R-:W-:Y:S01]  /*8730*/  LOP3.LUT R2, R2, UR8, RZ, 0x3c, !PT ;  /* 0x0000000802027c12 */ /* 0x000fe2000f8e3cff */
[----:B------:R-:W-:Y:S09]  /*8740*/  @P1 BRA `(.L_x_25) ;  /* 0xffffffb800501947 */ /* 0x000ff2000383ffff */
.L_x_18:
[----:B------:R-:W1:Y:S02]  /*8750*/  LDC R2, c[0x0][0x28c] ;  /* 0x0000a300ff027b82 */ /* 0x000e640000000800 */
[----:B-1----:R-:W-:-:S13]  /*8760*/  ISETP.GE.AND P1, PT, R2, 0x1, PT ;  /* 0x000000010200780c */ /* 0x002fda0003f26270 */
[----:B------:R-:W-:Y:S05]  /*8770*/  @!P1 BRA `(.L_x_26) ;  /* 0x0000000000449947 */ /* 0x000fea0003800000 */
[----:B------:R-:W-:Y:S05]  /*8780*/  @!P0 BRA `(.L_x_27) ;  /* 0x0000000000048947 */ /* 0x000fea0003800000 */
[----:B------:R-:W-:Y:S01]  /*8790*/  BPT.TRAP 0x1 ;  /* 0x000000040000795c */ /* 0x000fe20000300000 */
.L_x_27:
[----:B------:R-:W-:-:S04]  /*87a0*/  UISETP.LT.AND UP0, UPT, UR46, 0x1, UPT ;  /* 0x000000012e00788c */ /* 0x000fc8000bf01270 */
[----:B------:R-:W-:Y:S02]  /*87b0*/  USEL UR6, UR46, 0x1, UP0 ;  /* 0x000000012e067887 */ /* 0x000fe40008000000 */
[----:B------:R-:W-:Y:S02]  /*87c0*/  UISETP.GT.U32.AND UP0, UPT, UR40, 0x1, UPT ;  /* 0x000000012800788c */ /* 0x000fe4000bf04070 */
[----:B------:R-:W-:-:S04]  /*87d0*/  UIADD3 UR6, UR39, UR46, -UR6 ;  /* 0x0000002e27067290 */ /* 0x000fc8000fffe806 */
[----:B------:R-:W-:Y:S01]  /*87e0*/  UIMAD.WIDE.U32 UR4, UR6, -0x33333333, URZ ;  /* 0xcccccccd060478a5 */ /* 0x000fe2000f8e003f */
[----:B------:R-:W-:-:S03]  /*87f0*/  PLOP3.LUT P0, PT, PT, PT, UP0, 0x80, 0x0 ;  /* 0x000000000000781c */ /* 0x000fc60003f0f008 */
[----:B------:R-:W-:-:S04]  /*8800*/  USHF.R.U32.HI UR4, URZ, 0x2, UR5 ;  /* 0x000000023f047899 */ /* 0x000fc80008011605 */
[----:B------:R-:W-:-:S06]  /*8810*/  UIMAD UR6, UR4, -0x5, UR6 ;  /* 0xfffffffb040678a4 */ /* 0x000fcc000f8e0206 */
[----:B------:R-:W-:-:S04]  /*8820*/  IMAD.U32 R2, RZ, RZ, UR6 ;  /* 0x00000006ff027e24 */ /* 0x000fc8000f8e00ff */
[----:B-----5:R-:W-:-:S04]  /*8830*/  IMAD R0, R2, 0x8, R0 ;  /* 0x0000000802007824 */ /* 0x020fc800078e0200 */
[----:B------:R-:W-:-:S05]  /*8840*/  VIADD R0, R0, 0x28 ;  /* 0x0000002800007836 */ /* 0x000fca0000000000 */
[----:B------:R-:W-:-:S04]  /*8850*/  PRMT R0, RZ, 0x654, R0 ;  /* 0x00000654ff007816 */ /* 0x000fc80000000000 */
[----:B------:R1:W-:Y:S01]  /*8860*/  SYNCS.ARRIVE.TRANS64.RED.A1T0 RZ, [R0+URZ], RZ ;  /* 0x000000ff00ff79a7 */ /* 0x0003e2000810043f */
[----:B------:R-:W-:Y:S05]  /*8870*/  @P0 BRA `(.L_x_26) ;  /* 0x0000000000040947 */ /* 0x000fea0003800000 */
[----:B------:R-:W-:Y:S01]  /*8880*/  BPT.TRAP 0x1 ;  /* 0x000000040000795c */ /* 0x000fe20000300000 */
.L_x_26:
[----:B0-----:R-:W0:Y:S01]  /*8890*/  S2R R4, SR_TID.X ;  /* 0x0000000000047919 */ /* 0x001e220000002100 */
[----:B------:R-:W-:Y:S01]  /*88a0*/  UIMAD UR42, UR42, 0xc0, URZ ;  /* 0x000000c02a2a78a4 */ /* 0x000fe2000f8e023f */
[----:B------:R-:W-:Y:S01]  /*88b0*/  IMAD.MOV.U32 R5, RZ, RZ, -0x2 ;  /* 0xfffffffeff057424 */ /* 0x000fe200078e00ff */
[----:B------:R-:W-:Y:S01]  /*88c0*/  USHF.R.S32.HI UR10, URZ, 0x1f, UR43 ;  /* 0x0000001f3f0a7899 */ /* 0x000fe2000801142b */
[----:B------:R-:W-:Y:S01]  /*88d0*/  ULDC.64 UR8, c[0x0][0x5d0] ;  /* 0x0001740000087ab9 */ /* 0x000fe20000000a00 */
[----:B------:R-:W-:Y:S02]  /*88e0*/  UIMAD.WIDE UR6, UR41, 0x200, URZ ;  /* 0x00000200290678a5 */ /* 0x000fe4000f8e023f */
[----:B------:R-:W-:Y:S01]  /*88f0*/  IMAD.U32 R22, RZ, RZ, UR42 ;  /* 0x0000002aff167e24 */ /* 0x000fe2000f8e00ff */
[----:B------:R-:W-:Y:S02]  /*8900*/  UIMAD UR4, UR10, UR8, URZ ;  /* 0x000000080a0472a4 */ /* 0x000fe4000f8e023f */
[----:B------:R-:W-:-:S02]  /*8910*/  USHF.L.U32 UR41, UR41, 0x9, URZ ;  /* 0x0000000929297899 */ /* 0x000fc4000800063f */
[----:B------:R-:W-:Y:S02]  /*8920*/  UIMAD UR4, UR43, UR9, UR4 ;  /* 0x000000092b0472a4 */ /* 0x000fe4000f8e0204 */
[----:B------:R-:W-:Y:S02]  /*8930*/  UIADD3 UR39, UR46, UR39, URZ ;  /* 0x000000272e277290 */ /* 0x000fe4000fffe03f */
[----:B------:R-:W-:Y:S02]  /*8940*/  UISETP.GE.U32.AND UP2, UPT, UR46, 0x5, UPT ;  /* 0x000000052e00788c */ /* 0x000fe4000bf46070 */
[----:B------:R-:W-:-:S04]  /*8950*/  UISETP.GT.U32.AND UP1, UPT, UR39, 0x4, UPT ;  /* 0x000000042700788c */ /* 0x000fc8000bf24070 */
[----:B------:R-:W-:Y:S01]  /*8960*/  UISETP.LT.U32.AND UP1, UPT, UR46, 0x5, UP1 ;  /* 0x000000052e00788c */ /* 0x000fe20008f21070 */
[--C-:B0-----:R-:W-:Y:S01]  /*8970*/  SHF.R.U32.HI R2, RZ, 0x7, R4.reuse ;  /* 0x00000007ff027819 */ /* 0x101fe20000011604 */
[----:B------:R-:W-:Y:S01]  /*8980*/  IMAD.SHL.U32 R23, R4, 0x2, RZ ;  /* 0x0000000204177824 */ /* 0x000fe200078e00ff */
[----:B-1---5:R-:W-:Y:S02]  /*8990*/  SHF.R.U32.HI R0, RZ, 0x2, R4 ;  /* 0x00000002ff007819 */ /* 0x022fe40000011604 */
[----:B------:R-:W-:Y:S02]  /*89a0*/  LOP3.LUT R2, R2, 0x1, RZ, 0xc0, !PT ;  /* 0x0000000102027812 */ /* 0x000fe400078ec0ff */
[----:B------:R-:W-:Y:S02]  /*89b0*/  LOP3.LUT R3, R4, 0x60, RZ, 0xc0, !PT ;  /* 0x0000006004037812 */ /* 0x000fe400078ec0ff */
[----:B------:R-:W-:Y:S01]  /*89c0*/  LOP3.LUT R0, R0, 0x7, RZ, 0xc0, !PT ;  /* 0x0000000700007812 */ /* 0x000fe200078ec0ff */
[----:B------:R-:W-:Y:S01]  /*89d0*/  IMAD.SHL.U32 R222, R2, 0x40, RZ ;  /* 0x0000004002de7824 */ /* 0x000fe200078e00ff */
[----:B------:R-:W-:-:S02]  /*89e0*/  SHF.R.U32.HI R3, RZ, 0x1, R3 ;  /* 0x00000001ff037819 */ /* 0x000fc40000011603 */
[----:B------:R-:W-:Y:S02]  /*89f0*/  LOP3.LUT R22, R22, 0x6, R23, 0xf8, !PT ;  /* 0x0000000616167812 */ /* 0x000fe400078ef817 */
[--C-:B------:R-:W-:Y:S02]  /*8a00*/  LOP3.LUT R222, R222, 0x40, R0.reuse, 0xe2, !PT ;  /* 0x00000040dede7812 */ /* 0x100fe400078ee200 */
[----:B------:R-:W-:Y:S02]  /*8a10*/  IADD3 R0, RZ, -R3, -R0 ;  /* 0x80000003ff007210 */ /* 0x000fe40007ffe800 */
[----:B------:R-:W-:Y:S02]  /*8a20*/  SHF.R.S32.HI R23, RZ, 0x1f, R22 ;  /* 0x0000001fff177819 */ /* 0x000fe40000011416 */
[----:B------:R-:W-:Y:S01]  /*8a30*/  LOP3.LUT R222, R222, UR6, R3, 0xfe, !PT ;  /* 0x00000006dede7c12 */ /* 0x000fe2000f8efe03 */
[----:B------:R-:W-:Y:S02]  /*8a40*/  IMAD R0, R2, -0x40, R0 ;  /* 0xffffffc002007824 */ /* 0x000fe400078e0200 */
[----:B------:R-:W-:Y:S01]  /*8a50*/  IMAD.U32 R2, RZ, RZ, UR8 ;  /* 0x00000008ff027e24 */ /* 0x000fe2000f8e00ff */
[----:B------:R-:W-:-:S02]  /*8a60*/  ULDC UR8, c[0x0][0x284] ;  /* 0x0000a10000087ab9 */ /* 0x000fc40000000800 */
[----:B------:R-:W-:Y:S02]  /*8a70*/  IMAD.U32 R19, RZ, RZ, UR8 ;  /* 0x00000008ff137e24 */ /* 0x000fe4000f8e00ff */
[----:B------:R-:W-:-:S03]  /*8a80*/  IMAD.WIDE.U32 R2, R2, UR43, R22 ;  /* 0x0000002b02027c25 */ /* 0x000fc6000f8e0016 */
[----:B------:R-:W-:Y:S01]  /*8a90*/  IADD3 R19, R19, -UR41, R0 ;  /* 0x8000002913137c10 */ /* 0x000fe2000fffe000 */
[----:B------:R-:W-:Y:S01]  /*8aa0*/  VIADD R3, R3, UR4 ;  /* 0x0000000403037c36 */ /* 0x000fe20008000000 */
[----:B------:R-:W-:Y:S01]  /*8ab0*/  ULDC UR4, c[0x0][0x288] ;  /* 0x0000a20000047ab9 */ /* 0x000fe20000000800 */
[----:B------:R-:W-:Y:S01]  /*8ac0*/  LOP3.LUT R0, R4, 0x3, RZ, 0xc0, !PT ;  /* 0x0000000304007812 */ /* 0x000fe200078ec0ff */
[----:B------:R-:W-:-:S04]  /*8ad0*/  UISETP.GE.AND UP0, UPT, UR42, UR4, UPT ;  /* 0x000000042a00728c */ /* 0x000fc8000bf06270 */
[----:B------:R-:W-:Y:S01]  /*8ae0*/  UISETP.GE.OR UP0, UPT, UR41, UR8, UP0 ;  /* 0x000000082900728c */ /* 0x000fe20008706670 */
[----:B------:R-:W-:Y:S01]  /*8af0*/  IMAD R0, R0, R5, UR4 ;  /* 0x0000000400007e24 */ /* 0x000fe2000f8e0205 */
[----:B------:R-:W-:Y:S02]  /*8b00*/  UIMAD.WIDE.U32 UR4, UR39, -0x33333333, URZ ;  /* 0xcccccccd270478a5 */ /* 0x000fe4000f8e003f */
[----:B------:R-:W-:Y:S01]  /*8b10*/  USEL UR8, URZ, 0x1, !UP1 ;  /* 0x000000013f087887 */ /* 0x000fe2000c800000 */
[----:B------:R-:W-:Y:S01]  /*8b20*/  VIADD R0, R0, -UR42 ;  /* 0x8000002a00007c36 */ /* 0x000fe20008000000 */
[----:B------:R-:W-:Y:S01]  /*8b30*/  PLOP3.LUT P0, PT, PT, PT, UP0, 0x80, 0x0 ;  /* 0x000000000000781c */ /* 0x000fe20003f0f008 */
[----:B------:R-:W-:Y:S02]  /*8b40*/  USHF.R.U32.HI UR4, URZ, 0x2, UR5 ;  /* 0x000000023f047899 */ /* 0x000fe40008011605 */
[----:B------:R-:W-:Y:S02]  /*8b50*/  ULOP3.LUT UR38, UR38, UR8, URZ, 0x3c, !UPT ;  /* 0x0000000826267292 */ /* 0x000fe4000f8e3c3f */
[----:B------:R-:W-:-:S02]  /*8b60*/  UIMAD UR39, UR4, -0x5, UR39 ;  /* 0xfffffffb042778a4 */ /* 0x000fc4000f8e0227 */
[----:B------:R-:W-:Y:S01]  /*8b70*/  @UP2 ULOP3.LUT UR38, UR38, 0x1, UR4, 0x78, !UPT ;  /* 0x0000000126262892 */ /* 0x000fe2000f8e7804 */
[----:B------:R-:W-:-:S05]  /*8b80*/  UMOV UR41, 0xffffffff ;  /* 0xffffffff00297882 */ /* 0x000fca0000000000 */
[----:B------:R-:W-:Y:S06]  /*8b90*/  @P0 BRA `(.L_x_28) ;  /* 0x0000017800b80947 */ /* 0x000fec0003800000 */
[----:B------:R-:W-:Y:S01]  /*8ba0*/  ISETP.NE.AND P0, PT, R18, RZ, PT ;  /* 0x000000ff1200720c */ /* 0x000fe20003f05270 */
[----:B------:R-:W-:Y:S01]  /*8bb0*/  ULDC.64 UR12, c[0x0][0x5c8] ;  /* 0x00017200000c7ab9 */ /* 0x000fe20000000a00 */
[----:B------:R-:W-:Y:S01]  /*8bc0*/  BSSY B0, `(.L_x_28) ;  /* 0x00017ab000007945 */ /* 0x000fe20003800000 */
[----:B------:R-:W-:Y:S01]  /*8bd0*/  UIMAD UR4, UR7, UR12, URZ ;  /* 0x0000000c070472a4 */ /* 0x000fe2000f8e023f */
[----:B------:R-:W-:Y:S02]  /*8be0*/  IMAD.U32 R7, RZ, RZ, UR13 ;  /* 0x0000000dff077e24 */ /* 0x000fe4000f8e00ff */
[----:B------:R-:W-:-:S04]  /*8bf0*/  IMAD.WIDE.U32 R2, R222, UR12, R2 ;  /* 0x0000000cde027c25 */ /* 0x000fc8000f8e0002 */
[----:B------:R-:W-:-:S04]  /*8c00*/  IMAD R7, R222, R7, UR4 ;  /* 0x00000004de077e24 */ /* 0x000fc8000f8e0207 */
[----:B------:R-:W-:Y:S01]  /*8c10*/  IMAD.IADD R7, R3, 0x1, R7 ;  /* 0x0000000103077824 */ /* 0x000fe200078e0207 */
[----:B------:R-:W-:Y:S06]  /*8c20*/  @!P0 BRA `(.L_x_29) ;  /* 0x0000010400c48947 */ /* 0x000fec0003800000 */
[----:B------:R-:W0:Y:S01]  /*8c30*/  LDC.64 R12, c[0x0][0x5b0] ;  /* 0x00016c00ff0c7b82 */ /* 0x000e220000000a00 */
[----:B------:R-:W-:Y:S01]  /*8c40*/  ULDC.64 UR8, c[0x0][0x5b8] ;  /* 0x00016e0000087ab9 */ /* 0x000fe20000000a00 */
[----:B------:R-:W-:Y:S01]  /*8c50*/  ISETP.GE.AND P2, PT, R19, 0x1, PT ;  /* 0x000000011300780c */ /* 0x000fe20003f46270 */
[----:B------:R-:W-:Y:S02]  /*8c60*/  UIMAD UR4, UR10, UR8, URZ ;  /* 0x000000080a0472a4 */ /* 0x000fe4000f8e023f */
[----:B------:R-:W-:Y:S01]  /*8c70*/  IMAD.U32 R4, RZ, RZ, UR8 ;  /* 0x00000008ff047e24 */ /* 0x000fe2000f8e00ff */
[----:B------:R-:W-:Y:S01]  /*8c80*/  BSSY B1, `(.L_x_30) ;  /* 0x000000e000017945 */ /* 0x000fe20003800000 */
[----:B------:R-:W-:Y:S01]  /*8c90*/  ISETP.LT.OR P1, PT, R0, 0x1, !P2 ;  /* 0x000000010000780c */ /* 0x000fe20005721670 */
[----:B------:R-:W-:Y:S01]  /*8ca0*/  UIMAD UR4, UR43, UR9, UR4 ;  /* 0x000000092b0472a4 */ /* 0x000fe2000f8e0204 */
[----:B------:R-:W1:Y:S01]  /*8cb0*/  LDC.64 R14, c[0x0][0x5a8] ;  /* 0x00016a00ff0e7b82 */ /* 0x000e620000000a00 */
[----:B------:R-:W-:-:S04]  /*8cc0*/  IMAD.WIDE.U32 R22, R4, UR43, R22 ;  /* 0x0000002b04167c25 */ /* 0x000fc8000f8e0016 */
[----:B------:R-:W-:Y:S02]  /*8cd0*/  VIADD R21, R23, UR4 ;  /* 0x0000000417157c36 */ /* 0x000fe40008000000 */
[----:B------:R-:W-:Y:S02]  /*8ce0*/  IMAD.MOV.U32 R20, RZ, RZ, R22 ;  /* 0x000000ffff147224 */ /* 0x000fe400078e0016 */
[----:B0-----:R-:W-:Y:S02]  /*8cf0*/  IMAD R10, R12, UR7, RZ ;  /* 0x000000070c0a7c24 */ /* 0x001fe4000f8e02ff */
[----:B------:R-:W-:-:S04]  /*8d00*/  IMAD.WIDE.U32 R4, R222, R12, R20 ;  /* 0x0000000cde047225 */ /* 0x000fc800078e0014 */
[----:B------:R-:W-:Y:S01]  /*8d10*/  IMAD R10, R222, R13, R10 ;  /* 0x0000000dde0a7224 */ /* 0x000fe200078e020a */
[----:B-1----:R-:W-:-:S04]  /*8d20*/  IADD3 R8, P0, R4, R14, RZ ;  /* 0x0000000e04087210 */ /* 0x002fc80007f1e0ff */
[----:B------:R-:W-:Y:S01]  /*8d30*/  IADD3.X R9, R15, R5, R10, P0, !PT ;  /* 0x000000050f097210 */ /* 0x000fe200007fe40a */
[----:B------:R-:W-:Y:S08]  /*8d40*/  @P1 BRA `(.L_x_31) ;  /* 0x0000000000041947 */ /* 0x000ff00003800000 */
[----:B------:R0:W5:Y:S02]  /*8d50*/  LDG.E.U8 R16, desc[UR36][R8.64] ;  /* 0x0000002408107981 */ /* 0x000164000c1e1100 */
.L_x_31:
[----:B------:R-:W-:Y:S05]  /*8d60*/  BSYNC B1 ;  /* 0x0000000000017941 */ /* 0x000fea0003800000 */
.L_x_30:
[----:B------:R-:W2:Y:S01]  /*8d70*/  LDL.LU R4, [R1+0x180] ;  /* 0x0001800001047983 */ /* 0x000ea20000300800 */
[----:B-----5:R-:W-:Y:S01]  /*8d80*/  LOP3.LUT R3, R16, 0xffff, RZ, 0xc0, !PT ;  /* 0x0000ffff10037812 */ /* 0x020fe200078ec0ff */
[----:B------:R-:W-:Y:S01]  /*8d90*/  ULDC.64 UR4, c[0x0][0x5c0] ;  /* 0x0001700000047ab9 */ /* 0x000fe20000000a00 */
[----:B------:R-:W-:Y:S01]  /*8da0*/  ISETP.LT.OR P3, PT, R0, 0x2, !P2 ;  /* 0x000000020000780c */ /* 0x000fe20005761670 */
[----:B------:R-:W-:Y:S01]  /*8db0*/  BSSY B1, `(.L_x_32) ;  /* 0x000000b000017945 */ /* 0x000fe20003800000 */
[----:B------:R-:W-:Y:S02]  /*8dc0*/  PRMT R3, R3, 0x8880, RZ ;  /* 0x0000888003037816 */ /* 0x000fe400000000ff */
[----:B------:R-:W-:-:S03]  /*8dd0*/  IADD3 R6, P0, R2, UR4, RZ ;  /* 0x0000000402067c10 */ /* 0x000fc6000ff1e0ff */
[----:B------:R-:W-:Y:S01]  /*8de0*/  IMAD R2, R3, R18, RZ ;  /* 0x0000001203027224 */ /* 0x000fe200078e02ff */
[----:B------:R-:W-:-:S03]  /*8df0*/  IADD3.X R7, R7, UR5, RZ, P0, !PT ;  /* 0x0000000507077c10 */ /* 0x000fc600087fe4ff */
[----:B--2---:R-:W-:-:S05]  /*8e00*/  @!P1 IMAD R3, R4, R17, R2 ;  /* 0x0000001104039224 */ /* 0x004fca00078e0202 */
[----:B------:R1:W-:Y:S01]  /*8e10*/  @!P1 STG.E.U8 desc[UR36][R6.64], R3 ;  /* 0x0000000306009986 */ /* 0x0003e2000c101124 */
[----:B------:R-:W-:Y:S05]  /*8e20*/  @P3 BRA `(.L_x_33) ;  /* 0x00000000000c3947 */ /* 0x000fea0003800000 */
[----:B------:R-:W2:Y:S02]  /*8e30*/  LDG.E.U8 R16, desc[UR36][R8.64+0x1] ;  /* 0x0000012408107981 */ /* 0x000ea4000c1e1100 */
[----:B--2---:R-:W-:-:S05]  /*8e40*/  PRMT R2, R16, 0x8880, RZ ;  /* 0x0000888010027816 */ /* 0x004fca00000000ff */
[----:B------:R-:W-:-:S07]  /*8e50*/  IMAD R2, R2, R18, RZ ;  /* 0x0000001202027224 */ /* 0x000fce00078e02ff */
.L_x_33:
[----:B------:R-:W-:Y:S05]  /*8e60*/  BSYNC B1 ;  /* 0x0000000000017941 */ /* 0x000fea0003800000 */
.L_x_32:
[----:B-1----:R-:W2:Y:S01]  /*8e70*/  LDL.LU R3, [R1+0x184] ;  /* 0x0001840001037983 */ /* 0x002ea20000300800 */
[----:B------:R-:W-:Y:S01]  /*8e80*/  ISETP.GE.AND P1, PT, R19, 0x9, PT ;  /* 0x000000091300780c */ /* 0x000fe20003f26270 */
[----:B------:R-:W-:Y:S01]  /*8e90*/  @!P3 IMAD.MOV.U32 R4, RZ, RZ, R6 ;  /* 0x000000ffff04b224 */ /* 0x000fe200078e0006 */
[----:B------:R-:W-:Y:S01]  /*8ea0*/  SHF.L.U64.HI R217, R12, 0x3, R13 ;  /* 0x000000030cd97819 */ /* 0x000fe2000001020d */
[----:B------:R-:W-:Y:S01]  /*8eb0*/  @!P3 IMAD.MOV.U32 R5, RZ, RZ, R7 ;  /* 0x000000ffff05b224 */ /* 0x000fe200078e0007 */
[----:B------:R-:W-:Y:S01]  /*8ec0*/  ISETP.LT.OR P4, PT, R0, 0x1, !P1 ;  /* 0x000000010000780c */ /* 0x000fe20004f81670 */
[----:B------:R-:W-:Y:S01]  /*8ed0*/  IMAD.SHL.U32 R216, R12, 0x8, RZ ;  /* 0x000000080cd87824 */ /* 0x000fe200078e00ff */
[----:B------:R-:W-:Y:S01]  /*8ee0*/  BSSY B1, `(.L_x_34) ;  /* 0x000000b000017945 */ /* 0x000fe20003800000 */
[----:B--2---:R-:W-:-:S05]  /*8ef0*/  @!P3 IMAD R3, R3, R17, R2 ;  /* 0x000000110303b224 */ /* 0x004fca00078e0202 */
[----:B------:R1:W-:Y:S02]  /*8f00*/  @!P3 STG.E.U8 desc[UR36][R4.64+0x1], R3 ;  /* 0x000001030400b986 */ /* 0x0003e4000c101124 */
[----:B-1----:R-:W-:-:S04]  /*8f10*/  IMAD.WIDE.U32 R4, R222, R12, R216 ;  /* 0x0000000cde047225 */ /* 0x002fc800078e00d8 */
[----:B------:R-:W-:Y:S01]  /*8f20*/  IMAD.IADD R10, R10, 0x1, R5 ;  /* 0x000000010a0a7824 */ /* 0x000fe200078e0205 */
[----:B------:R-:W-:-:S04]  /*8f30*/  IADD3 R4, P0, P3, R22, R14, R4 ;  /* 0x0000000e16047210 */ /* 0x000fc80007b1e004 */
[----:B------:R-:W-:Y:S01]  /*8f40*/  IADD3.X R5, R21, R15, R10, P0, P3 ;  /* 0x0000000f15057210 */ /* 0x000fe200007e640a */
[----:B------:R-:W-:Y:S08]  /*8f50*/  @P4 BRA `(.L_x_35) ;  /* 0x00000000000c4947 */ /* 0x000ff00003800000 */
[----:B------:R-:W2:Y:S02]  /*8f60*/  LDG.E.U8 R16, desc[UR36][R4.64] ;  /* 0x0000002404107981 */ /* 0x000ea4000c1e1100 */
[----:B--2---:R-:W-:-:S05]  /*8f70*/  PRMT R2, R16, 0x8880, RZ ;  /* 0x0000888010027816 */ /* 0x004fca00000000ff */
[----:B------:R-:W-:-:S07]  /*8f80*/  IMAD R2, R2, R18, RZ ;  /* 0x0000001202027224 */ /* 0x000fce00078e02ff */
.L_x_35:
[----:B------:R-:W-:Y:S05]  /*8f90*/  BSYNC B1 ;  /* 0x0000000000017941 */ /* 0x000fea0003800000 */
.L_x_34:
[----:B------:R-:W2:Y:S01]  /*8fa0*/  LDL.LU R3, [R1+0x188] ;  /* 0x0001880001037983 */ /* 0x000ea20000300800 */
[----:B------:R-:W-:Y:S01]  /*8fb0*/  ISETP.LT.OR P3, PT, R0, 0x2, !P1 ;  /* 0x000000020000780c */ /* 0x000fe20004f61670 */
[----:B------:R-:W-:Y:S01]  /*8fc0*/  BSSY B1, `(.L_x_36) ;  /* 0x000000d000017945 */ /* 0x000fe20003800000 */
[----:B------:R-:W-:Y:S02]  /*8fd0*/  @!P4 IADD3 R10, P0, R6, UR45, RZ ;  /* 0x0000002d060acc10 */ /* 0x000fe4000ff1e0ff */
[C---:B------:R-:W-:Y:S02]  /*8fe0*/  ISETP.LT.OR P5, PT, R0.reuse, 0xa, !P2 ;  /* 0x0000000a0000780c */ /* 0x040fe400057a1670 */
[----:B------:R-:W-:Y:S02]  /*8ff0*/  @!P4 IADD3.X R11, R7, UR44, RZ, P0, !PT ;  /* 0x0000002c070bcc10 */ /* 0x000fe400087fe4ff */
[----:B------:R-:W-:Y:S01]  /*9000*/  ISETP.LT.OR P0, PT, R0, 0x9, !P1 ;  /* 0x000000090000780c */ /* 0x000fe20004f01670 */
[----:B--2---:R-:W-:-:S05]  /*9010*/  @!P4 IMAD R3, R3, R17, R2 ;  /* 0x000000110303c224 */ /* 0x004fca00078e0202 */
[----:B------:R1:W-:Y:S01]  /*9020*/  @!P4 STG.E.U8 desc[UR36][R10.64], R3 ;  /* 0x000000030a00c986 */ /* 0x0003e2000c101124 */
[----:B------:R-:W-:Y:S02]  /*9030*/  ISETP.LT.OR P4, PT, R0, 0x9, !P2 ;  /* 0x000000090000780c */ /* 0x000fe40005781670 */
[----:B-1----:R-:W-:Y:S01]  /*9040*/  @!P3 IADD3 R10, P6, R6, UR45, RZ ;  /* 0x0000002d060abc10 */ /* 0x002fe2000ffde0ff */
[----:B------:R-:W-:-:S12]  /*9050*/  @P3 BRA `(.L_x_37) ;  /* 0x00000000000c3947 */ /* 0x000fd80003800000 */
[----:B------:R-:W2:Y:S02]  /*9060*/  LDG.E.U8 R16, desc[UR36][R4.64+0x1] ;  /* 0x0000012404107981 */ /* 0x000ea4000c1e1100 */
[----:B--2---:R-:W-:-:S05]  /*9070*/  PRMT R2, R16, 0x8880, RZ ;  /* 0x0000888010027816 */ /* 0x004fca00000000ff */
[----:B------:R-:W-:-:S07]  /*9080*/  IMAD R2, R2, R18, RZ ;  /* 0x0000001202027224 */ /* 0x000fce00078e02ff */
.L_x_37:
[----:B------:R-:W-:Y:S05]  /*9090*/  BSYNC B1 ;  /* 0x0000000000017941 */ /* 0x000fea0003800000 */
.L_x_36:
[----:B------:R-:W2:Y:S01]  /*90a0*/  LDL.LU R3, [R1+0x18c] ;  /* 0x00018c0001037983 */ /* 0x000ea20000300800 */
[----:B------:R-:W-:Y:S01]  /*90b0*/  @!P3 IADD3.X R11, R7, UR44, RZ, P6, !PT ;  /* 0x0000002c070bbc10 */ /* 0x000fe2000b7fe4ff */
[----:B------:R-:W-:Y:S01]  /*90c0*/  BSSY B1, `(.L_x_38) ;  /* 0x0000007000017945 */ /* 0x000fe20003800000 */
[----:B--2---:R-:W-:-:S05]  /*90d0*/  @!P3 IMAD R3, R3, R17, R2 ;  /* 0x000000110303b224 */ /* 0x004fca00078e0202 */
[----:B------:R1:W-:Y:S01]  /*90e0*/  @!P3 STG.E.U8 desc[UR36][R10.64+0x1], R3 ;  /* 0x000001030a00b986 */ /* 0x0003e2000c101124 */
[----:B------:R-:W-:Y:S05]  /*90f0*/  @P4 BRA `(.L_x_39) ;  /* 0x00000000000c4947 */ /* 0x000fea0003800000 */
[----:B------:R-:W2:Y:S02]  /*9100*/  LDG.E.U8 R16, desc[UR36][R8.64+0x8] ;  /* 0x0000082408107981 */ /* 0x000ea4000c1e1100 */
[----:B--2---:R-:W-:-:S05]  /*9110*/  PRMT R2, R16, 0x8880, RZ ;  /* 0x0000888010027816 */ /* 0x004fca00000000ff */
[----:B------:R-:W-:-:S07]  /*9120*/  IMAD R2, R2, R18, RZ ;  /* 0x0000001202027224 */ /* 0x000fce00078e02ff */
.L_x_39:
[----:B------:R-:W-:Y:S05]  /*9130*/  BSYNC B1 ;  /* 0x0000000000017941 */ /* 0x000fea0003800000 */
.L_x_38:
[----:B-1----:R-:W2:Y:S01]  /*9140*/  LDL.LU R3, [R1+0x190] ;  /* 0x0001900001037983 */ /* 0x002ea20000300800 */
[----:B------:R-:W-:Y:S01]  /*9150*/  BSSY B1, `(.L_x_40) ;  /* 0x0000007000017945 */ /* 0x000fe20003800000 */
[----:B--2---:R-:W-:-:S05]  /*9160*/  @!P4 IMAD R3, R3, R17, R2 ;  /* 0x000000110303c224 */ /* 0x004fca00078e0202 */
[----:B------:R1:W-:Y:S01]  /*9170*/  @!P4 STG.E.U8 desc[UR36][R6.64+0x8], R3 ;  /* 0x000008030600c986 */ /* 0x0003e2000c101124 */
[----:B------:R-:W-:Y:S05]  /*9180*/  @P5 BRA `(.L_x_41) ;  /* 0x00000000000c5947 */ /* 0x000fea0003800000 */
[----:B------:R-:W2:Y:S02]  /*9190*/  LDG.E.U8 R16, desc[UR36][R8.64+0x9] ;  /* 0x0000092408107981 */ /* 0x000ea4000c1e1100 */
[----:B--2---:R-:W-:-:S05]  /*91a0*/  PRMT R2, R16, 0x8880, RZ ;  /* 0x0000888010027816 */ /* 0x004fca00000000ff */
[----:B------:R-:W-:-:S07]  /*91b0*/  IMAD R2, R2, R18, RZ ;  /* 0x0000001202027224 */ /* 0x000fce00078e02ff */
.L_x_41:
[----:B------:R-:W-:Y:S05]  /*91c0*/  BSYNC B1 ;  /* 0x0000000000017941 */ /* 0x000fea0003800000 */
.L_x_40:
[----:B-1----:R-:W2:Y:S01]  /*91d0*/  LDL.LU R3, [R1+0x194] ;  /* 0x0001940001037983 */ /* 0x002ea20000300800 */
[----:B------:R-:W-:Y:S01]  /*91e0*/  BSSY B1, `(.L_x_42) ;  /* 0x0000009000017945 */ /* 0x000fe20003800000 */
[----:B------:R-:W-:Y:S02]  /*91f0*/  ISETP.LT.OR P3, PT, R0, 0xa, !P1 ;  /* 0x0000000a0000780c */ /* 0x000fe40004f61670 */
[----:B------:R-:W-:Y:S01]  /*9200*/  @!P0 IADD3 R10, P4, R6, UR45, RZ ;  /* 0x0000002d060a8c10 */ /* 0x000fe2000ff9e0ff */
[----:B--2---:R-:W-:-:S05]  /*9210*/  @!P5 IMAD R3, R3, R17, R2 ;  /* 0x000000110303d224 */ /* 0x004fca00078e0202 */
[----:B------:R1:W-:Y:S01]  /*9220*/  @!P5 STG.E.U8 desc[UR36][R6.64+0x9], R3 ;  /* 0x000009030600d986 */ /* 0x0003e2000c101124 */
[----:B------:R-:W-:Y:S06]  /*9230*/  @P0 BRA `(.L_x_43) ;  /* 0x00000000000c0947 */ /* 0x000fec0003800000 */
[----:B------:R-:W2:Y:S02]  /*9240*/  LDG.E.U8 R16, desc[UR36][R4.64+0x8] ;  /* 0x0000082404107981 */ /* 0x000ea4000c1e1100 */
[----:B--2---:R-:W-:-:S05]  /*9250*/  PRMT R2, R16, 0x8880, RZ ;  /* 0x0000888010027816 */ /* 0x004fca00000000ff */
[----:B------:R-:W-:-:S07]  /*9260*/  IMAD R2, R2, R18, RZ ;  /* 0x0000001202027224 */ /* 0x000fce00078e02ff */
.L_x_43:
[----:B------:R-:W-:Y:S05]  /*9270*/  BSYNC B1 ;  /* 0x0000000000017941 */ /* 0x000fea0003800000 */
.L_x_42:
[----:B-1----:R-:W2:Y:S01]  /*9280*/  LDL.LU R3, [R1+0x198] ;  /* 0x0001980001037983 */ /* 0x002ea20000300800 */
[----:B------:R-:W-:Y:S01]  /*9290*/  @!P0 IADD3.X R11, R7, UR44, RZ, P4, !PT ;  /* 0x0000002c070b8c10 */ /* 0x000fe2000a7fe4ff */
[----:B------:R-:W-:Y:S01]  /*92a0*/  BSSY B1, `(.L_x_44) ;  /* 0x000000b000017945 */ /* 0x000fe20003800000 */
[C---:B------:R-:W-:Y:S02]  /*92b0*/  ISETP.LT.OR P4, PT, R0.reuse, 0x11, !P2 ;  /* 0x000000110000780c */ /* 0x040fe40005781670 */
        /* <DEDUP_REMOVED lines=9> */
.L_x_45:
[----:B------:R-:W-:Y:S05]  /*9350*/  BSYNC B1 ;  /* 0x0000000000017941 */ /* 0x000fea0003800000 */
.L_x_44:
        /* <DEDUP_REMOVED lines=9> */
.L_x_47:
[----:B------:R-:W-:Y:S05]  /*93f0*/  BSYNC B1 ;  /* 0x0000000000017941 */ /* 0x000fea0003800000 */
.L_x_46:
        /* <DEDUP_REMOVED lines=8> */
.L_x_49:
[----:B------:R-:W-:Y:S05]  /*9480*/  BSYNC B1 ;  /* 0x0000000000017941 */ /* 0x000fea0003800000 */
.L_x_48:
        /* <DEDUP_REMOVED lines=10> */
.L_x_51:
[----:B------:R-:W-:Y:S05]  /*9530*/  BSYNC B1 ;  /* 0x0000000000017941 */ /* 0x000fea0003800000 */
.L_x_50:
        /* <DEDUP_REMOVED lines=13> */
.L_x_53:
[----:B------:R-:W-:Y:S05]  /*9610*/  BSYNC B1 ;  /* 0x0000000000017941 */ /* 0x000fea0003800000 */
.L_x_52:
        /* <DEDUP_REMOVED lines=9> */
.L_x_55:
[----:B------:R-:W-:Y:S05]  /*96b0*/  BSYNC B1 ;  /* 0x0000000000017941 */ /* 0x000fea0003800000 */
.L_x_54:
        /* <DEDUP_REMOVED lines=8> */
.L_x_57:
[----:B------:R-:W-:Y:S05]  /*9740*/  BSYNC B1 ;  /* 0x0000000000017941 */ /* 0x000fea0003800000 */
.L_x_56:
        /* <DEDUP_REMOVED lines=10> */
.L_x_59:
[----:B------:R-:W-:Y:S05]  /*97f0*/  BSYNC B1 ;  /* 0x0000000000017941 */ /* 0x000fea0003800000 */
.L_x_58:
        /* <DEDUP_REMOVED lines=13> */
.L_x_61:
[----:B------:R-:W-:Y:S05]  /*98d0*/  BSYNC B1 ;  /* 0x0000000000017941 */ /* 0x000fea0003800000 */
.L_x_60:
        /* <DEDUP_REMOVED lines=9> */
.L_x_63:
[----:B------:R-:W-:Y:S05]  /*9970*/  BSYNC B1 ;  /* 0x0000000000017941 */ /* 0x000fea0003800000 */
.L_x_62:
        /* <DEDUP_REMOVED lines=8> */
.L_x_65:
[----:B------:R-:W-:Y:S05]  /*9a00*/  BSYNC B1 ;  /* 0x0000000000017941 */ /* 0x000fea0003800000 */
.L_x_64:
        /* <DEDUP_REMOVED lines=10> */
.L_x_67:
[----:B------:R-:W-:Y:S05]  /*9ab0*/  BSYNC B1 ;  /* 0x0000000000017941 */ /* 0x000fea0003800000 */
.L_x_66:
        /* <DEDUP_REMOVED lines=13> */
.L_x_69:
[----:B------:R-:W-:Y:S05]  /*9b90*/  BSYNC B1 ;  /* 0x0000000000017941 */ /* 0x000fea0003800000 */
.L_x_68:
        /* <DEDUP_REMOVED lines=9> */
.L_x_71:
[----:B------:R-:W-:Y:S05]  /*9c30*/  BSYNC B1 ;  /* 0x0000000000017941 */ /* 0x000fea0003800000 */
.L_x_70:
        /* <DEDUP_REMOVED lines=8> */
.L_x_73:
[----:B------:R-:W-:Y:S05]  /*9cc0*/  BSYNC B1 ;  /* 0x0000000000017941 */ /* 0x000fea0003800000 */
.L_x_72:
        /* <DEDUP_REMOVED lines=10> */
.L_x_75:
[----:B------:R-:W-:Y:S05]  /*9d70*/  BSYNC B1 ;  /* 0x0000000000017941 */ /* 0x000fea0003800000 */
.L_x_74:
        /* <DEDUP_REMOVED lines=13> */
.L_x_77:
[----:B------:R-:W-:Y:S05]  /*9e50*/  BSYNC B1 ;  /* 0x0000000000017941 */ /* 0x000fea0003800000 */
.L_x_76:
        /* <DEDUP_REMOVED lines=9> */
.L_x_79:
[----:B------:R-:W-:Y:S05]  /*9ef0*/  BSYNC B1 ;  /* 0x0000000000017941 */ /* 0x000fea0003800000 */
.L_x_78:
        /* <DEDUP_REMOVED lines=8> */
.L_x_81:
[----:B------:R-:W-:Y:S05]  /*9f80*/  BSYNC B1 ;  /* 0x0000000000017941 */ /* 0x000fea0003800000 */
.L_x_80:
        /* <DEDUP_REMOVED lines=10> */
.L_x_83:
[----:B------:R-:W-:Y:S05]  /*a030*/  BSYNC B1 ;  /* 0x0000000000017941 */ /* 0x000fea0003800000 */
.L_x_82:
[----:B-1----:R-:W2:Y:S01]  /*a040*/  LDL.LU R3, [R1+0x1e8] ;  /* 0x0001e80001037983 */ /* 0x002ea20000300800 */
[----:B------:R-:W-:Y:S01]  /*a050*/  @!P0 IADD3.X R11, R7, UR44, RZ, P4, !PT ;  /* 0x0000002c070b8c10 */ /* 0x000fe2000a7fe4ff */
[----:B------:R-:W-:Y:S01]  /*a060*/  BSSY B1, `(.L_x_84) ;  /* 0x0000008000017945 */ /* 0x000fe20003800000 */
[----:B--2---:R-:W-:-:S05]  /*a070*/  @!P0 IMAD R3, R3, R17, R2 ;  /* 0x0000001103038224 */ /* 0x004fca00078e0202 */
[----:B------:R1:W-:Y:S02]  /*a080*/  @!P0 STG.E.U8 desc[UR36][R10.64+0x30], R3 ;  /* 0x000030030a008986 */ /* 0x0003e4000c101124 */
[----:B-1----:R-:W-:Y:S01]  /*a090*/  @!P3 IADD3 R10, P0, R6, UR45, RZ ;  /* 0x0000002d060abc10 */ /* 0x002fe2000ff1e0ff */
[----:B------:R-:W-:-:S12]  /*a0a0*/  @P3 BRA `(.L_x_85) ;  /* 0x00000000000c3947 */ /* 0x000fd80003800000 */
[----:B------:R-:W2:Y:S02]  /*a0b0*/  LDG.E.U8 R16, desc[UR36][R4.64+0x31] ;  /* 0x0000312404107981 */ /* 0x000ea4000c1e1100 */
[----:B--2---:R-:W-:-:S05]  /*a0c0*/  PRMT R2, R16, 0x8880, RZ ;  /* 0x0000888010027816 */ /* 0x004fca00000000ff */
[----:B------:R-:W-:-:S07]  /*a0d0*/  IMAD R2, R2, R18, RZ ;  /* 0x0000001202027224 */ /* 0x000fce00078e02ff */
.L_x_85:
[----:B------:R-:W-:Y:S05]  /*a0e0*/  BSYNC B1 ;  /* 0x0000000000017941 */ /* 0x000fea0003800000 */
.L_x_84:
[----:B------:R-:W2:Y:S01]  /*a0f0*/  LDL.LU R3, [R1+0x1ec] ;  /* 0x0001ec0001037983 */ /* 0x000ea20000300800 */
[C---:B------:R-:W-:Y:S01]  /*a100*/  ISETP.LT.OR P6, PT, R0.reuse, 0x39, !P2 ;  /* 0x000000390000780c */ /* 0x040fe200057c1670 */
[----:B------:R-:W-:Y:S01]  /*a110*/  BSSY B1, `(.L_x_86) ;  /* 0x000000c000017945 */ /* 0x000fe20003800000 */
[----:B------:R-:W-:Y:S02]  /*a120*/  @!P3 IADD3.X R11, R7, UR44, RZ, P0, !PT ;  /* 0x0000002c070bbc10 */ /* 0x000fe400087fe4ff */
[C---:B------:R-:W-:Y:S02]  /*a130*/  ISETP.LT.OR P5, PT, R0.reuse, 0x3a, !P2 ;  /* 0x0000003a0000780c */ /* 0x040fe400057a1670 */
[C---:B------:R-:W-:Y:S02]  /*a140*/  ISETP.LT.OR P4, PT, R0.reuse, 0x39, !P1 ;  /* 0x000000390000780c */ /* 0x040fe40004f81670 */
[----:B------:R-:W-:Y:S01]  /*a150*/  ISETP.LT.OR P0, PT, R0, 0x41, !P1 ;  /* 0x000000410000780c */ /* 0x000fe20004f01670 */
[----:B--2---:R-:W-:-:S05]  /*a160*/  @!P3 IMAD R3, R3, R17, R2 ;  /* 0x000000110303b224 */ /* 0x004fca00078e0202 */
[----:B------:R1:W-:Y:S01]  /*a170*/  @!P3 STG.E.U8 desc[UR36][R10.64+0x31], R3 ;  /* 0x000031030a00b986 */ /* 0x0003e2000c101124 */
[----:B------:R-:W-:Y:S01]  /*a180*/  ISETP.LT.OR P3, PT, R0, 0x3a, !P1 ;  /* 0x0000003a0000780c */ /* 0x000fe20004f61670 */
[----:B------:R-:W-:-:S12]  /*a190*/  @P6 BRA `(.L_x_87) ;  /* 0x00000000000c6947 */ /* 0x000fd80003800000 */
[----:B------:R-:W2:Y:S02]  /*a1a0*/  LDG.E.U8 R16, desc[UR36][R8.64+0x38] ;  /* 0x0000382408107981 */ /* 0x000ea4000c1e1100 */
[----:B--2---:R-:W-:-:S05]  /*a1b0*/  PRMT R2, R16, 0x8880, RZ ;  /* 0x0000888010027816 */ /* 0x004fca00000000ff */
[----:B------:R-:W-:-:S07]  /*a1c0*/  IMAD R2, R2, R18, RZ ;  /* 0x0000001202027224 */ /* 0x000fce00078e02ff */
.L_x_87:
[----:B------:R-:W-:Y:S05]  /*a1d0*/  BSYNC B1 ;  /* 0x0000000000017941 */ /* 0x000fea0003800000 */
.L_x_86:
        /* <DEDUP_REMOVED lines=8> */
.L_x_89:
[----:B------:R-:W-:Y:S05]  /*a260*/  BSYNC B1 ;  /* 0x0000000000017941 */ /* 0x000fea0003800000 */
.L_x_88:
[----:B-1----:R-:W2:Y:S01]  /*a270*/  LDL.LU R3, [R1+0x1f4] ;  /* 0x0001f40001037983 */ /* 0x002ea20000300800 */
[----:B------:R-:W-:Y:S01]  /*a280*/  @!P4 IADD3 R218, P6, R6, UR45, RZ ;  /* 0x0000002d06dacc10 */ /* 0x000fe2000ffde0ff */
[----:B------:R-:W-:Y:S03]  /*a290*/  BSSY B1, `(.L_x_90) ;  /* 0x0000008000017945 */ /* 0x000fe60003800000 */
[----:B------:R-:W-:Y:S01]  /*a2a0*/  @!P4 IADD3.X R219, R7, UR44, RZ, P6, !PT ;  /* 0x0000002c07dbcc10 */ /* 0x000fe2000b7fe4ff */
[----:B--2---:R-:W-:-:S05]  /*a2b0*/  @!P5 IMAD R3, R3, R17, R2 ;  /* 0x000000110303d224 */ /* 0x004fca00078e0202 */
[----:B------:R1:W-:Y:S01]  /*a2c0*/  @!P5 STG.E.U8 desc[UR36][R6.64+0x39], R3 ;  /* 0x000039030600d986 */ /* 0x0003e2000c101124 */
[----:B------:R-:W-:Y:S05]  /*a2d0*/  @P4 BRA `(.L_x_91) ;  /* 0x00000000000c4947 */ /* 0x000fea0003800000 */
[----:B------:R-:W2:Y:S02]  /*a2e0*/  LDG.E.U8 R16, desc[UR36][R4.64+0x38] ;  /* 0x0000382404107981 */ /* 0x000ea4000c1e1100 */
[----:B--2---:R-:W-:-:S05]  /*a2f0*/  PRMT R2, R16, 0x8880, RZ ;  /* 0x0000888010027816 */ /* 0x004fca00000000ff */
[----:B------:R-:W-:-:S07]  /*a300*/  IMAD R2, R2, R18, RZ ;  /* 0x0000001202027224 */ /* 0x000fce00078e02ff */
.L_x_91:
[----:B------:R-:W-:Y:S05]  /*a310*/  BSYNC B1 ;  /* 0x0000000000017941 */ /* 0x000fea0003800000 */
.L_x_90:
        /* <DEDUP_REMOVED lines=10> */
.L_x_93:
[----:B------:R-:W-:Y:S05]  /*a3c0*/  BSYNC B1 ;  /* 0x0000000000017941 */ /* 0x000fea0003800000 */
.L_x_92:
[----:B-1----:R-:W2:Y:S01]  /*a3d0*/  LDL.LU R3, [R1+0x1fc] ;  /* 0x0001fc0001037983 */ /* 0x002ea20000300800 */
[C---:B------:R-:W-:Y:S01]  /*a3e0*/  ISETP.LT.OR P4, PT, R0.reuse, 0x41, !P2 ;  /* 0x000000410000780c */ /* 0x040fe20005781670 */
[----:B------:R-:W-:Y:S01]  /*a3f0*/  BSSY B1, `(.L_x_94) ;  /* 0x000000a000017945 */ /* 0x000fe20003800000 */
[----:B------:R-:W-:Y:S02]  /*a400*/  ISETP.LT.OR P5, PT, R0, 0x42, !P2 ;  /* 0x000000420000780c */ /* 0x000fe400057a1670 */
[----:B------:R-:W-:Y:S01]  /*a410*/  @!P0 IADD3 R218, P6, R6, UR45, RZ ;  /* 0x0000002d06da8c10 */ /* 0x000fe2000ffde0ff */
[----:B--2---:R-:W-:-:S05]  /*a420*/  @!P3 IMAD R3, R3, R17, R2 ;  /* 0x000000110303b224 */ /* 0x004fca00078e0202 */
[----:B------:R1:W-:Y:S01]  /*a430*/  @!P3 STG.E.U8 desc[UR36][R10.64+0x39], R3 ;  /* 0x000039030a00b986 */ /* 0x0003e2000c101124 */
[----:B------:R-:W-:Y:S02]  /*a440*/  ISETP.LT.OR P3, PT, R0, 0x42, !P1 ;  /* 0x000000420000780c */ /* 0x000fe40004f61670 */
[----:B------:R-:W-:Y:S11]  /*a450*/  @P4 BRA `(.L_x_95) ;  /* 0x00000000000c4947 */ /* 0x000ff60003800000 */
[----:B------:R-:W2:Y:S02]  /*a460*/  LDG.E.U8 R16, desc[UR36][R8.64+0x40] ;  /* 0x0000402408107981 */ /* 0x000ea4000c1e1100 */
[----:B--2---:R-:W-:-:S05]  /*a470*/  PRMT R2, R16, 0x8880, RZ ;  /* 0x0000888010027816 */ /* 0x004fca00000000ff */
[----:B------:R-:W-:-:S07]  /*a480*/  IMAD R2, R2, R18, RZ ;  /* 0x0000001202027224 */ /* 0x000fce00078e02ff */
.L_x_95:
[----:B------:R-:W-:Y:S05]  /*a490*/  BSYNC B1 ;  /* 0x0000000000017941 */ /* 0x000fea0003800000 */
.L_x_94:
        /* <DEDUP_REMOVED lines=8> */
.L_x_97:
[----:B------:R-:W-:Y:S05]  /*a520*/  BSYNC B1 ;  /* 0x0000000000017941 */ /* 0x000fea0003800000 */
.L_x_96:
[----:B-1----:R-:W2:Y:S01]  /*a530*/  LDL.LU R3, [R1+0x204] ;  /* 0x0002040001037983 */ /* 0x002ea20000300800 */
[----:B------:R-:W-:Y:S01]  /*a540*/  BSSY B1, `(.L_x_98) ;  /* 0x0000008000017945 */ /* 0x000fe20003800000 */
[----:B------:R-:W-:Y:S01]  /*a550*/  @!P0 IADD3.X R219, R7, UR44, RZ, P6, !PT ;  /* 0x0000002c07db8c10 */ /* 0x000fe2000b7fe4ff */
[----:B--2---:R-:W-:-:S05]  /*a560*/  @!P5 IMAD R3, R3, R17, R2 ;  /* 0x000000110303d224 */ /* 0x004fca00078e0202 */
[----:B------:R1:W-:Y:S01]  /*a570*/  @!P5 STG.E.U8 desc[UR36][R6.64+0x41], R3 ;  /* 0x000041030600d986 */ /* 0x0003e2000c101124 */
[----:B------:R-:W-:Y:S05]  /*a580*/  @P0 BRA `(.L_x_99) ;  /* 0x00000000000c0947 */ /* 0x000fea0003800000 */
[----:B------:R-:W2:Y:S02]  /*a590*/  LDG.E.U8 R16, desc[UR36][R4.64+0x40] ;  /* 0x0000402404107981 */ /* 0x000ea4000c1e1100 */
[----:B--2---:R-:W-:-:S05]  /*a5a0*/  PRMT R2, R16, 0x8880, RZ ;  /* 0x0000888010027816 */ /* 0x004fca00000000ff */
[----:B------:R-:W-:-:S07]  /*a5b0*/  IMAD R2, R2, R18, RZ ;  /* 0x0000001202027224 */ /* 0x000fce00078e02ff */
.L_x_99:
[----:B------:R-:W-:Y:S05]  /*a5c0*/  BSYNC B1 ;  /* 0x0000000000017941 */ /* 0x000fea0003800000 */
.L_x_98:
[----:B-1----:R-:W2:Y:S01]  /*a5d0*/  LDL.LU R3, [R1+0x208] ;  /* 0x0002080001037983 */ /* 0x002ea20000300800 */
[----:B------:R-:W-:Y:S01]  /*a5e0*/  @!P3 IADD3 R10, P5, R6, UR45, RZ ;  /* 0x0000002d060abc10 */ /* 0x000fe2000ffbe0ff */
[----:B------:R-:W-:Y:S01]  /*a5f0*/  BSSY B1, `(.L_x_100) ;  /* 0x000000c000017945 */ /* 0x000fe20003800000 */
[C---:B------:R-:W-:Y:S02]  /*a600*/  ISETP.LT.OR P6, PT, R0.reuse, 0x49, !P2 ;  /* 0x000000490000780c */ /* 0x040fe400057c1670 */
[----:B------:R-:W-:Y:S02]  /*a610*/  @!P3 IADD3.X R11, R7, UR44, RZ, P5, !PT ;  /* 0x0000002c070bbc10 */ /* 0x000fe4000affe4ff */
        /* <DEDUP_REMOVED lines=9> */
.L_x_101:
[----:B------:R-:W-:Y:S05]  /*a6b0*/  BSYNC B1 ;  /* 0x0000000000017941 */ /* 0x000fea0003800000 */
.L_x_100:
        /* <DEDUP_REMOVED lines=8> */
.L_x_103:
[----:B------:R-:W-:Y:S05]  /*a740*/  BSYNC B1 ;  /* 0x0000000000017941 */ /* 0x000fea0003800000 */
.L_x_102:
        /* <DEDUP_REMOVED lines=8> */
.L_x_105:
[----:B------:R-:W-:Y:S05]  /*a7d0*/  BSYNC B1 ;  /* 0x0000000000017941 */ /* 0x000fea0003800000 */
.L_x_104:
[----:B-1----:R-:W2:Y:S01]  /*a7e0*/  LDL.LU R3, [R1+0x214] ;  /* 0x0002140001037983 */ /* 0x002ea20000300800 */
[----:B------:R-:W-:Y:S01]  /*a7f0*/  BSSY B1, `(.L_x_106) ;  /* 0x000000b000017945 */ /* 0x000fe20003800000 */
[----:B------:R-:W-:Y:S02]  /*a800*/  ISETP.LT.OR P3, PT, R0, 0x51, !P1 ;  /* 0x000000510000780c */ /* 0x000fe40004f61670 */
[----:B------:R-:W-:Y:S01]  /*a810*/  @!P5 IADD3 R10, P6, R6, UR45, RZ ;  /* 0x0000002d060adc10 */ /* 0x000fe2000ffde0ff */
[----:B--2---:R-:W-:-:S05]  /*a820*/  @!P0 IMAD R3, R3, R17, R2 ;  /* 0x0000001103038224 */ /* 0x004fca00078e0202 */
[----:B------:R1:W-:Y:S01]  /*a830*/  @!P0 STG.E.U8 desc[UR36][R6.64+0x49], R3 ;  /* 0x0000490306008986 */ /* 0x0003e2000c101124 */
[----:B------:R-:W-:-:S04]  /*a840*/  @!P4 IADD3 R218, P0, R6, UR45, RZ ;  /* 0x0000002d06dacc10 */ /* 0x000fc8000ff1e0ff */
[----:B------:R-:W-:Y:S01]  /*a850*/  @!P4 IADD3.X R219, R7, UR44, RZ, P0, !PT ;  /* 0x0000002c07dbcc10 */ /* 0x000fe200087fe4ff */
[----:B------:R-:W-:Y:S08]  /*a860*/  @P4 BRA `(.L_x_107) ;  /* 0x00000000000c4947 */ /* 0x000ff00003800000 */
[----:B------:R-:W2:Y:S02]  /*a870*/  LDG.E.U8 R16, desc[UR36][R4.64+0x48] ;  /* 0x0000482404107981 */ /* 0x000ea4000c1e1100 */
[----:B--2---:R-:W-:-:S05]  /*a880*/  PRMT R2, R16, 0x8880, RZ ;  /* 0x0000888010027816 */ /* 0x004fca00000000ff */
[----:B------:R-:W-:-:S07]  /*a890*/  IMAD R2, R2, R18, RZ ;  /* 0x0000001202027224 */ /* 0x000fce00078e02ff */
.L_x_107:
[----:B------:R-:W-:Y:S05]  /*a8a0*/  BSYNC B1 ;  /* 0x0000000000017941 */ /* 0x000fea0003800000 */
.L_x_106:
        /* <DEDUP_REMOVED lines=9> */
.L_x_109:
[----:B------:R-:W-:Y:S05]  /*a940*/  BSYNC B1 ;  /* 0x0000000000017941 */ /* 0x000fea0003800000 */
.L_x_108:
        /* <DEDUP_REMOVED lines=12> */
.L_x_111:
[----:B------:R-:W-:Y:S05]  /*aa10*/  BSYNC B1 ;  /* 0x0000000000017941 */ /* 0x000fea0003800000 */
.L_x_110:
        /* <DEDUP_REMOVED lines=8> */
.L_x_113:
[----:B------:R-:W-:Y:S05]  /*aaa0*/  BSYNC B1 ;  /* 0x0000000000017941 */ /* 0x000fea0003800000 */
.L_x_112:
        /* <DEDUP_REMOVED lines=9> */
.L_x_115:
[----:B------:R-:W-:Y:S05]  /*ab40*/  BSYNC B1 ;  /* 0x0000000000017941 */ /* 0x000fea0003800000 */
.L_x_114:
        /* <DEDUP_REMOVED lines=14> */
.L_x_117:
[----:B------:R-:W-:Y:S05]  /*ac30*/  BSYNC B1 ;  /* 0x0000000000017941 */ /* 0x000fea0003800000 */
.L_x_116:
        /* <DEDUP_REMOVED lines=8> */
.L_x_119:
[----:B------:R-:W-:Y:S05]  /*acc0*/  BSYNC B1 ;  /* 0x0000000000017941 */ /* 0x000fea0003800000 */
.L_x_118:
        /* <DEDUP_REMOVED lines=8> */
.L_x_121:
[----:B------:R-:W-:Y:S05]  /*ad50*/  BSYNC B1 ;  /* 0x0000000000017941 */ /* 0x000fea0003800000 */
.L_x_120:
        /* <DEDUP_REMOVED lines=12> */
.L_x_123:
[----:B------:R-:W-:Y:S05]  /*ae20*/  BSYNC B1 ;  /* 0x0000000000017941 */ /* 0x000fea0003800000 */
.L_x_122:
        /* <DEDUP_REMOVED lines=9> */
.L_x_125:
[----:B------:R-:W-:Y:S05]  /*aec0*/  BSYNC B1 ;  /* 0x0000000000017941 */ /* 0x000fea0003800000 */
.L_x_124:
        /* <DEDUP_REMOVED lines=12> */
.L_x_127:
[----:B------:R-:W-:Y:S05]  /*af90*/  BSYNC B1 ;  /* 0x0000000000017941 */ /* 0x000fea0003800000 */
.L_x_126:
        /* <DEDUP_REMOVED lines=8> */
.L_x_129:
[----:B------:R-:W-:Y:S05]  /*b020*/  BSYNC B1 ;  /* 0x0000000000017941 */ /* 0x000fea0003800000 */
.L_x_128:
        /* <DEDUP_REMOVED lines=9> */
.L_x_131:
[----:B------:R-:W-:Y:S05]  /*b0c0*/  BSYNC B1 ;  /* 0x0000000000017941 */ /* 0x000fea0003800000 */
.L_x_130:
        /* <DEDUP_REMOVED lines=14> */
.L_x_133:
[----:B------:R-:W-:Y:S05]  /*b1b0*/  BSYNC B1 ;  /* 0x0000000000017941 */ /* 0x000fea0003800000 */
.L_x_132:
        /* <DEDUP_REMOVED lines=8> */
.L_x_135:
[----:B------:R-:W-:Y:S05]  /*b240*/  BSYNC B1 ;  /* 0x0000000000017941 */ /* 0x000fea0003800000 */
.L_x_134:
        /* <DEDUP_REMOVED lines=8> */
.L_x_137:
[----:B------:R-:W-:Y:S05]  /*b2d0*/  BSYNC B1 ;  /* 0x0000000000017941 */ /* 0x000fea0003800000 */
.L_x_136:
        /* <DEDUP_REMOVED lines=12> */
.L_x_139:
[----:B------:R-:W-:Y:S05]  /*b3a0*/  BSYNC B1 ;  /* 0x0000000000017941 */ /* 0x000fea0003800000 */
.L_x_138:
        /* <DEDUP_REMOVED lines=9> */
.L_x_141:
[----:B------:R-:W-:Y:S05]  /*b440*/  BSYNC B1 ;  /* 0x0000000000017941 */ /* 0x000fea0003800000 */
.L_x_140:
        /* <DEDUP_REMOVED lines=12> */
.L_x_143:
[----:B------:R-:W-:Y:S05]  /*b510*/  BSYNC B1 ;  /* 0x0000000000017941 */ /* 0x000fea0003800000 */
.L_x_142:
        /* <DEDUP_REMOVED lines=8> */
.L_x_145:
[----:B------:R-:W-:Y:S05]  /*b5a0*/  BSYNC B1 ;  /* 0x0000000000017941 */ /* 0x000fea0003800000 */
.L_x_144:
        /* <DEDUP_REMOVED lines=9> */
.L_x_147:
[----:B------:R-:W-:Y:S05]  /*b640*/  BSYNC B1 ;  /* 0x0000000000017941 */ /* 0x000fea0003800000 */
.L_x_146:
        /* <DEDUP_REMOVED lines=14> */
.L_x_149:
[----:B------:R-:W-:Y:S05]  /*b730*/  BSYNC B1 ;  /* 0x0000000000017941 */ /* 0x000fea0003800000 */
.L_x_148:
        /* <DEDUP_REMOVED lines=8> */
.L_x_151:
[----:B------:R-:W-:Y:S05]  /*b7c0*/  BSYNC B1 ;  /* 0x0000000000017941 */ /* 0x000fea0003800000 */
.L_x_150:
        /* <DEDUP_REMOVED lines=8> */
.L_x_153:
[----:B------:R-:W-:Y:S05]  /*b850*/  BSYNC B1 ;  /* 0x0000000000017941 */ /* 0x000fea0003800000 */
.L_x_152:
        /* <DEDUP_REMOVED lines=12> */
.L_x_155:
[----:B------:R-:W-:Y:S05]  /*b920*/  BSYNC B1 ;  /* 0x0000000000017941 */ /* 0x000fea0003800000 */
.L_x_154:
        /* <DEDUP_REMOVED lines=9> */
.L_x_157:
[----:B------:R-:W-:Y:S05]  /*b9c0*/  BSYNC B1 ;  /* 0x0000000000017941 */ /* 0x000fea0003800000 */
.L_x_156:
        /* <DEDUP_REMOVED lines=12> */
.L_x_159:
[----:B------:R-:W-:Y:S05]  /*ba90*/  BSYNC B1 ;  /* 0x0000000000017941 */ /* 0x000fea0003800000 */
.L_x_158:
        /* <DEDUP_REMOVED lines=8> */
.L_x_161:
[----:B------:R-:W-:Y:S05]  /*bb20*/  BSYNC B1 ;  /* 0x0000000000017941 */ /* 0x000fea0003800000 */
.L_x_160:
        /* <DEDUP_REMOVED lines=9> */
.L_x_163:
[----:B------:R-:W-:Y:S05]  /*bbc0*/  BSYNC B1 ;  /* 0x0000000000017941 */ /* 0x000fea0003800000 */
.L_x_162:
        /* <DEDUP_REMOVED lines=14> */
.L_x_165:
[----:B------:R-:W-:Y:S05]  /*bcb0*/  BSYNC B1 ;  /* 0x0000000000017941 */ /* 0x000fea0003800000 */
.L_x_164:
        /* <DEDUP_REMOVED lines=8> */
.L_x_167:
[----:B------:R-:W-:Y:S05]  /*bd40*/  BSYNC B1 ;  /* 0x0000000000017941 */ /* 0x000fea0003800000 */
.L_x_166:
        /* <DEDUP_REMOVED lines=8> */
.L_x_169:
[----:B------:R-:W-:Y:S05]  /*bdd0*/  BSYNC B1 ;  /* 0x0000000000017941 */ /* 0x000fea0003800000 */
.L_x_168:
        /* <DEDUP_REMOVED lines=12> */
.L_x_171:
[----:B------:R-:W-:Y:S05]  /*bea0*/  BSYNC B1 ;  /* 0x0000000000017941 */ /* 0x000fea0003800000 */
.L_x_170:
        /* <DEDUP_REMOVED lines=9> */
.L_x_173:
[----:B------:R-:W-:Y:S05]  /*bf40*/  BSYNC B1 ;  /* 0x0000000000017941 */ /* 0x000fea0003800000 */
.L_x_172:
        /* <DEDUP_REMOVED lines=12> */
.L_x_175:
[----:B------:R-:W-:Y:S05]  /*c010*/  BSYNC B1 ;  /* 0x0000000000017941 */ /* 0x000fea0003800000 */
.L_x_174:
        /* <DEDUP_REMOVED lines=8> */
.L_x_177:
[----:B------:R-:W-:Y:S05]  /*c0a0*/  BSYNC B1 ;  /* 0x0000000000017941 */ /* 0x000fea0003800000 */
.L_x_176:
        /* <DEDUP_REMOVED lines=9> */
.L_x_179:
[----:B------:R-:W-:Y:S05]  /*c140*/  BSYNC B1 ;  /* 0x0000000000017941 */ /* 0x000fea0003800000 */
.L_x_178:
        /* <DEDUP_REMOVED lines=14> */
.L_x_181:
[----:B------:R-:W-:Y:S05]  /*c230*/  BSYNC B1 ;  /* 0x0000000000017941 */ /* 0x000fea0003800000 */
.L_x_180:
        /* <DEDUP_REMOVED lines=8> */
.L_x_183:
[----:B------:R-:W-:Y:S05]  /*c2c0*/  BSYNC B1 ;  /* 0x0000000000017941 */ /* 0x000fea0003800000 */
.L_x_182:
        /* <DEDUP_REMOVED lines=8> */
.L_x_185:
[----:B------:R-:W-:Y:S05]  /*c350*/  BSYNC B1 ;  /* 0x0000000000017941 */ /* 0x000fea0003800000 */
.L_x_184:
        /* <DEDUP_REMOVED lines=12> */
.L_x_187:
[----:B------:R-:W-:Y:S05]  /*c420*/  BSYNC B1 ;  /* 0x0000000000017941 */ /* 0x000fea0003800000 */
.L_x_186:
        /* <DEDUP_REMOVED lines=9> */
.L_x_189:
[----:B------:R-:W-:Y:S05]  /*c4c0*/  BSYNC B1 ;  /* 0x0000000000017941 */ /* 0x000fea0003800000 */
.L_x_188:
        /* <DEDUP_REMOVED lines=12> */
.L_x_191:
[----:B------:R-:W-:Y:S05]  /*c590*/  BSYNC B1 ;  /* 0x0000000000017941 */ /* 0x000fea0003800000 */
.L_x_190:
        /* <DEDUP_REMOVED lines=8> */
.L_x_193:
[----:B------:R-:W-:Y:S05]  /*c620*/  BSYNC B1 ;  /* 0x0000000000017941 */ /* 0x000fea0003800000 */
.L_x_192:
        /* <DEDUP_REMOVED lines=9> */
.L_x_195:
[----:B------:R-:W-:Y:S05]  /*c6c0*/  BSYNC B1 ;  /* 0x0000000000017941 */ /* 0x000fea0003800000 */
.L_x_194:
        /* <DEDUP_REMOVED lines=14> */
.L_x_197:
[----:B------:R-:W-:Y:S05]  /*c7b0*/  BSYNC B1 ;  /* 0x0000000000017941 */ /* 0x000fea0003800000 */
.L_x_196:
        /* <DEDUP_REMOVED lines=8> */
.L_x_199:
[----:B------:R-:W-:Y:S05]  /*c840*/  BSYNC B1 ;  /* 0x0000000000017941 */ /* 0x000fea0003800000 */
.L_x_198:
        /* <DEDUP_REMOVED lines=8> */
.L_x_201:
[----:B------:R-:W-:Y:S05]  /*c8d0*/  BSYNC B1 ;  /* 0x0000000000017941 */ /* 0x000fea0003800000 */
.L_x_200:
[----:B-1----:R-:W2:Y:S01]  /*c8e0*/  LDL.LU R3, [R1+0x2d4] ;  /* 0x0002d40001037983 */ /* 0x002ea20000300800 */
[----:B------:R-:W-:Y:S01]  /*c8f0*/  @!P0 IADD3 R218, P6, R6, UR45, RZ ;  /* 0x0000002d06da8c10 */ /* 0x000fe2000ffde0ff */
[----:B------:R-:W-:Y:S01]  /*c900*/  BSSY B1, `(.L_x_202) ;  /* 0x000000b000017945 */ /* 0x000fe20003800000 */
[----:B------:R-:W-:Y:S02]  /*c910*/  ISETP.LT.OR P5, PT, R0, 0xb1, !P1 ;  /* 0x000000b10000780c */ /* 0x000fe40004fa1670 */
[----:B------:R-:W-:Y:S02]  /*c920*/  @!P0 IADD3.X R219, R7, UR44, RZ, P6, !PT ;  /* 0x0000002c07db8c10 */ /* 0x000fe4000b7fe4ff */
[----:B------:R-:W-:Y:S01]  /*c930*/  @!P4 IADD3 R10, P6, R6, UR45, RZ ;  /* 0x0000002d060acc10 */ /* 0x000fe2000ffde0ff */
[----:B--2---:R-:W-:-:S05]  /*c940*/  @!P3 IMAD R3, R3, R17, R2 ;  /* 0x000000110303b224 */ /* 0x004fca00078e0202 */
[----:B------:R1:W-:Y:S01]  /*c950*/  @!P3 STG.E.U8 desc[UR36][R6.64+0xa9], R3 ;  /* 0x0000a9030600b986 */ /* 0x0003e2000c101124 */
[----:B------:R-:W-:Y:S01]  /*c960*/  ISETP.LT.OR P3, PT, R0, 0xb1, !P2 ;  /* 0x000000b10000780c */ /* 0x000fe20005761670 */
[----:B------:R-:W-:-:S12]  /*c970*/  @P0 BRA `(.L_x_203) ;  /* 0x00000000000c0947 */ /* 0x000fd80003800000 */
[----:B------:R-:W2:Y:S02]  /*c980*/  LDG.E.U8 R16, desc[UR36][R4.64+0xa8] ;  /* 0x0000a82404107981 */ /* 0x000ea4000c1e1100 */
[----:B--2---:R-:W-:-:S05]  /*c990*/  PRMT R2, R16, 0x8880, RZ ;  /* 0x0000888010027816 */ /* 0x004fca00000000ff */
[----:B------:R-:W-:-:S07]  /*c9a0*/  IMAD R2, R2, R18, RZ ;  /* 0x0000001202027224 */ /* 0x000fce00078e02ff */
.L_x_203:
[----:B------:R-:W-:Y:S05]  /*c9b0*/  BSYNC B1 ;  /* 0x0000000000017941 */ /* 0x000fea0003800000 */
.L_x_202:
        /* <DEDUP_REMOVED lines=9> */
.L_x_205:
[----:B------:R-:W-:Y:S05]  /*ca50*/  BSYNC B1 ;  /* 0x0000000000017941 */ /* 0x000fea0003800000 */
.L_x_204:
        /* <DEDUP_REMOVED lines=8> */
.L_x_207:
[----:B------:R-:W-:Y:S05]  /*cae0*/  BSYNC B1 ;  /* 0x0000000000017941 */ /* 0x000fea0003800000 */
.L_x_206:
[----:B-1----:R-:W2:Y:S01]  /*caf0*/  LDL.LU R3, [R1+0x2e0] ;  /* 0x0002e00001037983 */ /* 0x002ea20000300800 */
[----:B------:R-:W-:Y:S01]  /*cb00*/  BSSY B1, `(.L_x_208) ;  /* 0x000000b000017945 */ /* 0x000fe20003800000 */
[----:B------:R-:W-:Y:S02]  /*cb10*/  ISETP.GE.AND P0, PT, R19, 0x81, PT ;  /* 0x000000811300780c */ /* 0x000fe40003f06270 */
[----:B------:R-:W-:Y:S02]  /*cb20*/  ISETP.LT.OR P4, PT, R0, 0xb2, !P1 ;  /* 0x000000b20000780c */ /* 0x000fe40004f81670 */
[----:B------:R-:W-:Y:S01]  /*cb30*/  @!P5 IADD3 R10, P6, R6, UR45, RZ ;  /* 0x0000002d060adc10 */ /* 0x000fe2000ffde0ff */
[----:B--2---:R-:W-:-:S05]  /*cb40*/  @!P3 IMAD R3, R3, R17, R2 ;  /* 0x000000110303b224 */ /* 0x004fca00078e0202 */
[----:B------:R1:W-:Y:S01]  /*cb50*/  @!P3 STG.E.U8 desc[UR36][R6.64+0xb0], R3 ;  /* 0x0000b0030600b986 */ /* 0x0003e2000c101124 */
[----:B------:R-:W-:-:S13]  /*cb60*/  ISETP.LT.OR P3, PT, R0, 0xb2, !P2 ;  /* 0x000000b20000780c */ /* 0x000fda0005761670 */
[----:B-1----:R-:W-:Y:S05]  /*cb70*/  @P3 BRA `(.L_x_209) ;  /* 0x00000000000c3947 */ /* 0x002fea0003800000 */
[----:B------:R-:W2:Y:S02]  /*cb80*/  LDG.E.U8 R16, desc[UR36][R8.64+0xb1] ;  /* 0x0000b12408107981 */ /* 0x000ea4000c1e1100 */
[----:B--2---:R-:W-:-:S05]  /*cb90*/  PRMT R2, R16, 0x8880, RZ ;  /* 0x0000888010027816 */ /* 0x004fca00000000ff */
[----:B------:R-:W-:-:S07]  /*cba0*/  IMAD R2, R2, R18, RZ ;  /* 0x0000001202027224 */ /* 0x000fce00078e02ff */
.L_x_209:
[----:B------:R-:W-:Y:S05]  /*cbb0*/  BSYNC B1 ;  /* 0x0000000000017941 */ /* 0x000fea0003800000 */
.L_x_208:
[----:B------:R-:W2:Y:S01]  /*cbc0*/  LDL.LU R3, [R1+0x2e4] ;  /* 0x0002e40001037983 */ /* 0x000ea20000300800 */
        /* <DEDUP_REMOVED lines=8> */
.L_x_211:
[----:B------:R-:W-:Y:S05]  /*cc50*/  BSYNC B1 ;  /* 0x0000000000017941 */ /* 0x000fea0003800000 */
.L_x_210:
[----:B-1----:R-:W2:Y:S01]  /*cc60*/  LDL.LU R3, [R1+0x2e8] ;  /* 0x0002e80001037983 */ /* 0x002ea20000300800 */
[----:B------:R-:W-:Y:S01]  /*cc70*/  BSSY B1, `(.L_x_212) ;  /* 0x000000c000017945 */ /* 0x000fe20003800000 */
[C---:B------:R-:W-:Y:S02]  /*cc80*/  ISETP.LT.OR P3, PT, R0.reuse, 0xb9, !P2 ;  /* 0x000000b90000780c */ /* 0x040fe40005761670 */
[C---:B------:R-:W-:Y:S02]  /*cc90*/  ISETP.LT.OR P2, PT, R0.reuse, 0xba, !P2 ;  /* 0x000000ba0000780c */ /* 0x040fe40005741670 */
[----:B------:R-:W-:Y:S01]  /*cca0*/  ISETP.LT.OR P6, PT, R0, 0xb9, !P1 ;  /* 0x000000b90000780c */ /* 0x000fe20004fc1670 */
[----:B--2---:R-:W-:-:S05]  /*ccb0*/  @!P5 IMAD R3, R3, R17, R2 ;  /* 0x000000110303d224 */ /* 0x004fca00078e0202 */
[----:B------:R1:W-:Y:S02]  /*ccc0*/  @!P5 STG.E.U8 desc[UR36][R10.64+0xb0], R3 ;  /* 0x0000b0030a00d986 */ /* 0x0003e4000c101124 */
[----:B-1----:R-:W-:-:S04]  /*ccd0*/  @!P4 IADD3 R10, P5, R6, UR45, RZ ;  /* 0x0000002d060acc10 */ /* 0x002fc8000ffbe0ff */
[----:B------:R-:W-:Y:S01]  /*cce0*/  @!P4 IADD3.X R11, R7, UR44, RZ, P5, !PT ;  /* 0x0000002c070bcc10 */ /* 0x000fe2000affe4ff */
[----:B------:R-:W-:Y:S08]  /*ccf0*/  @P4 BRA `(.L_x_213) ;  /* 0x00000000000c4947 */ /* 0x000ff00003800000 */
[----:B------:R-:W2:Y:S02]  /*cd00*/  LDG.E.U8 R16, desc[UR36][R4.64+0xb1] ;  /* 0x0000b12404107981 */ /* 0x000ea4000c1e1100 */
[----:B--2---:R-:W-:-:S05]  /*cd10*/  PRMT R2, R16, 0x8880, RZ ;  /* 0x0000888010027816 */ /* 0x004fca00000000ff */
[----:B------:R-:W-:-:S07]  /*cd20*/  IMAD R2, R2, R18, RZ ;  /* 0x0000001202027224 */ /* 0x000fce00078e02ff */
.L_x_213:
[----:B------:R-:W-:Y:S05]  /*cd30*/  BSYNC B1 ;  /* 0x0000000000017941 */ /* 0x000fea0003800000 */
.L_x_212:
[----:B------:R-:W2:Y:S01]  /*cd40*/  LDL.LU R3, [R1+0x2ec] ;  /* 0x0002ec0001037983 */ /* 0x000ea20000300800 */
[----:B------:R-:W-:Y:S01]  /*cd50*/  BSSY B1, `(.L_x_214) ;  /* 0x0000007000017945 */ /* 0x000fe20003800000 */
[----:B--2---:R-:W-:-:S05]  /*cd60*/  @!P4 IMAD R3, R3, R17, R2 ;  /* 0x000000110303c224 */ /* 0x004fca00078e0202 */
[----:B------:R1:W-:Y:S01]  /*cd70*/  @!P4 STG.E.U8 desc[UR36][R10.64+0xb1], R3 ;  /* 0x0000b1030a00c986 */ /* 0x0003e2000c101124 */
[----:B------:R-:W-:Y:S05]  /*cd80*/  @P3 BRA `(.L_x_215) ;  /* 0x00000000000c3947 */ /* 0x000fea0003800000 */
[----:B------:R-:W2:Y:S02]  /*cd90*/  LDG.E.U8 R16, desc[UR36][R8.64+0xb8] ;  /* 0x0000b82408107981 */ /* 0x000ea4000c1e1100 */
[----:B--2---:R-:W-:-:S05]  /*cda0*/  PRMT R2, R16, 0x8880, RZ ;  /* 0x0000888010027816 */ /* 0x004fca00000000ff */
[----:B------:R-:W-:-:S07]  /*cdb0*/  IMAD R2, R2, R18, RZ ;  /* 0x0000001202027224 */ /* 0x000fce00078e02ff */
.L_x_215:
[----:B------:R-:W-:Y:S05]  /*cdc0*/  BSYNC B1 ;  /* 0x0000000000017941 */ /* 0x000fea0003800000 */
.L_x_214:
        /* <DEDUP_REMOVED lines=8> */
.L_x_217:
[----:B------:R-:W-:Y:S05]  /*ce50*/  BSYNC B1 ;  /* 0x0000000000017941 */ /* 0x000fea0003800000 */
.L_x_216:
[----:B------:R-:W2:Y:S01]  /*ce60*/  LDL.LU R10, [R1+0x2f4] ;  /* 0x0002f400010a7983 */ /* 0x000ea20000300800 */
[----:B0-----:R-:W-:Y:S01]  /*ce70*/  @!P6 IADD3 R8, P4, R6, UR45, RZ ;  /* 0x0000002d0608ec10 */ /* 0x001fe2000ff9e0ff */
[----:B------:R-:W-:Y:S01]  /*ce80*/  BSSY B1, `(.L_x_218) ;  /* 0x000000a000017945 */ /* 0x000fe20003800000 */
[----:B-1----:R-:W-:Y:S02]  /*ce90*/  IADD3 R3, P3, R222, 0x80, RZ ;  /* 0x00000080de037810 */ /* 0x002fe40007f7e0ff */
[----:B------:R-:W-:Y:S02]  /*cea0*/  ISETP.LT.OR P1, PT, R0, 0xba, !P1 ;  /* 0x000000ba0000780c */ /* 0x000fe40004f21670 */
[----:B------:R-:W-:Y:S01]  /*ceb0*/  @!P6 IADD3.X R9, R7, UR44, RZ, P4, !PT ;  /* 0x0000002c0709ec10 */ /* 0x000fe2000a7fe4ff */
[----:B--2---:R-:W-:-:S05]  /*cec0*/  @!P2 IMAD R10, R10, R17, R2 ;  /* 0x000000110a0aa224 */ /* 0x004fca00078e0202 */
[----:B------:R0:W-:Y:S01]  /*ced0*/  @!P2 STG.E.U8 desc[UR36][R6.64+0xb9], R10 ;  /* 0x0000b90a0600a986 */ /* 0x0001e2000c101124 */
[----:B------:R-:W-:Y:S05]  /*cee0*/  @P6 BRA `(.L_x_219) ;  /* 0x00000000000c6947 */ /* 0x000fea0003800000 */
[----:B------:R-:W2:Y:S02]  /*cef0*/  LDG.E.U8 R16, desc[UR36][R4.64+0xb8] ;  /* 0x0000b82404107981 */ /* 0x000ea4000c1e1100 */
[----:B--2---:R-:W-:-:S05]  /*cf00*/  PRMT R2, R16, 0x8880, RZ ;  /* 0x0000888010027816 */ /* 0x004fca00000000ff */
[----:B------:R-:W-:-:S07]  /*cf10*/  IMAD R2, R2, R18, RZ ;  /* 0x0000001202027224 */ /* 0x000fce00078e02ff */
.L_x_219:
[----:B------:R-:W-:Y:S05]  /*cf20*/  BSYNC B1 ;  /* 0x0000000000017941 */ /* 0x000fea0003800000 */
.L_x_218:
[----:B0-----:R-:W2:Y:S01]  /*cf30*/  LDL.LU R10, [R1+0x2f8] ;  /* 0x0002f800010a7983 */ /* 0x001ea20000300800 */
[----:B------:R-:W-:Y:S01]  /*cf40*/  BSSY B1, `(.L_x_220) ;  /* 0x0000008000017945 */ /* 0x000fe20003800000 */
[----:B------:R-:W-:Y:S02]  /*cf50*/  IMAD.X R218, RZ, RZ, UR7, P3 ;  /* 0x00000007ffda7e24 */ /* 0x000fe400098e06ff */
[----:B--2---:R-:W-:-:S05]  /*cf60*/  @!P6 IMAD R10, R10, R17, R2 ;  /* 0x000000110a0ae224 */ /* 0x004fca00078e0202 */
[----:B------:R0:W-:Y:S01]  /*cf70*/  @!P6 STG.E.U8 desc[UR36][R8.64+0xb8], R10 ;  /* 0x0000b80a0800e986 */ /* 0x0001e2000c101124 */
[----:B------:R-:W-:Y:S05]  /*cf80*/  @P1 BRA `(.L_x_221) ;  /* 0x00000000000c1947 */ /* 0x000fea0003800000 */
[----:B------:R-:W2:Y:S02]  /*cf90*/  LDG.E.U8 R16, desc[UR36][R4.64+0xb9] ;  /* 0x0000b92404107981 */ /* 0x000ea4000c1e1100 */
[----:B--2---:R-:W-:-:S05]  /*cfa0*/  PRMT R2, R16, 0x8880, RZ ;  /* 0x0000888010027816 */ /* 0x004fca00000000ff */
[----:B------:R-:W-:-:S07]  /*cfb0*/  IMAD R2, R2, R18, RZ ;  /* 0x0000001202027224 */ /* 0x000fce00078e02ff */
.L_x_221:
[----:B------:R-:W-:Y:S05]  /*cfc0*/  BSYNC B1 ;  /* 0x0000000000017941 */ /* 0x000fea0003800000 */
.L_x_220:
[----:B------:R-:W2:Y:S01]  /*cfd0*/  LDL.LU R219, [R1+0x2fc] ;  /* 0x0002fc0001db7983 */ /* 0x000ea20000300800 */
[----:B------:R-:W-:Y:S01]  /*cfe0*/  IMAD.WIDE.U32 R4, R3, R12, R20 ;  /* 0x0000000c03047225 */ /* 0x000fe200078e0014 */
[----:B0-----:R-:W-:Y:S01]  /*cff0*/  @!P1 IADD3 R8, P5, R6, UR45, RZ ;  /* 0x0000002d06089c10 */ /* 0x001fe2000ffbe0ff */
[----:B------:R-:W-:Y:S01]  /*d000*/  BSSY B1, `(.L_x_222) ;  /* 0x0000012000017945 */ /* 0x000fe20003800000 */
[----:B------:R-:W-:Y:S01]  /*d010*/  ISETP.LT.OR P4, PT, R0, 0x1, !P0 ;  /* 0x000000010000780c */ /* 0x000fe20004781670 */
[----:B------:R-:W-:Y:S01]  /*d020*/  IMAD.U32 R9, RZ, RZ, UR12 ;  /* 0x0000000cff097e24 */ /* 0x000fe2000f8e00ff */
[----:B------:R-:W-:Y:S01]  /*d030*/  IADD3 R10, P2, R4, R14, RZ ;  /* 0x0000000e040a7210 */ /* 0x000fe20007f5e0ff */
[----:B------:R-:W-:Y:S02]  /*d040*/  IMAD R218, R218, R12, RZ ;  /* 0x0000000cdada7224 */ /* 0x000fe400078e02ff */
[----:B------:R-:W-:Y:S01]  /*d050*/  IMAD.U32 R221, RZ, RZ, UR12 ;  /* 0x0000000cffdd7e24 */ /* 0x000fe2000f8e00ff */
[----:B------:R-:W-:Y:S01]  /*d060*/  LEA R4, P3, R9, R6, 0x7 ;  /* 0x0000000609047211 */ /* 0x000fe200078638ff */
[----:B------:R-:W-:Y:S01]  /*d070*/  IMAD R218, R3, R13, R218 ;  /* 0x0000000d03da7224 */ /* 0x000fe200078e02da */
[----:B------:R-:W-:Y:S01]  /*d080*/  @!P1 IADD3.X R9, R7, UR44, RZ, P5, !PT ;  /* 0x0000002c07099c10 */ /* 0x000fe2000affe4ff */
[----:B------:R-:W-:-:S03]  /*d090*/  IMAD.U32 R220, RZ, RZ, UR13 ;  /* 0x0000000dffdc7e24 */ /* 0x000fc6000f8e00ff */
[----:B------:R-:W-:Y:S02]  /*d0a0*/  IADD3.X R11, R15, R5, R218, P2, !PT ;  /* 0x000000050f0b7210 */ /* 0x000fe400017fe4da */
[----:B------:R-:W-:Y:S01]  /*d0b0*/  LEA.HI.X R5, R221, R7, R220, 0x7, P3 ;  /* 0x00000007dd057211 */ /* 0x000fe200018f3cdc */
[----:B--2---:R-:W-:-:S05]  /*d0c0*/  @!P1 IMAD R219, R219, R17, R2 ;  /* 0x00000011dbdb9224 */ /* 0x004fca00078e0202 */
[----:B------:R0:W-:Y:S01]  /*d0d0*/  @!P1 STG.E.U8 desc[UR36][R8.64+0xb9], R219 ;  /* 0x0000b9db08009986 */ /* 0x0001e2000c101124 */
[----:B------:R-:W-:Y:S05]  /*d0e0*/  @P4 BRA `(.L_x_223) ;  /* 0x00000000000c4947 */ /* 0x000fea0003800000 */
[----:B------:R-:W2:Y:S02]  /*d0f0*/  LDG.E.U8 R16, desc[UR36][R10.64] ;  /* 0x000000240a107981 */ /* 0x000ea4000c1e1100 */
[----:B--2---:R-:W-:-:S05]  /*d100*/  PRMT R2, R16, 0x8880, RZ ;  /* 0x0000888010027816 */ /* 0x004fca00000000ff */
[----:B------:R-:W-:-:S07]  /*d110*/  IMAD R2, R2, R18, RZ ;  /* 0x0000001202027224 */ /* 0x000fce00078e02ff */
.L_x_223:
[----:B------:R-:W-:Y:S05]  /*d120*/  BSYNC B1 ;  /* 0x0000000000017941 */ /* 0x000fea0003800000 */
.L_x_222:
[----:B0-----:R-:W2:Y:S01]  /*d130*/  LDL.LU R8, [R1] ;  /* 0x0000000001087983 */ /* 0x001ea20000300800 */
[----:B------:R-:W-:Y:S01]  /*d140*/  ISETP.GE.AND P2, PT, R19, 0x89, PT ;  /* 0x000000891300780c */ /* 0x000fe20003f46270 */
[----:B------:R-:W-:Y:S03]  /*d150*/  BSSY B1, `(.L_x_224) ;  /* 0x000000d000017945 */ /* 0x000fe60003800000 */
[C---:B------:R-:W-:Y:S02]  /*d160*/  ISETP.LT.OR P1, PT, R0.reuse, 0x1, !P2 ;  /* 0x000000010000780c */ /* 0x040fe40005721670 */
[----:B------:R-:W-:Y:S01]  /*d170*/  ISETP.LT.OR P3, PT, R0, 0x2, !P2 ;  /* 0x000000020000780c */ /* 0x000fe20005761670 */
[----:B--2---:R-:W-:Y:S02]  /*d180*/  @!P4 IMAD R219, R8, R17, R2 ;  /* 0x0000001108dbc224 */ /* 0x004fe400078e0202 */
[----:B------:R-:W-:-:S03]  /*d190*/  IMAD.WIDE.U32 R8, R3, R12, R216 ;  /* 0x0000000c03087225 */ /* 0x000fc600078e00d8 */
[----:B------:R0:W-:Y:S01]  /*d1a0*/  @!P4 STG.E.U8 desc[UR36][R4.64], R219 ;  /* 0x000000db0400c986 */ /* 0x0001e2000c101124 */
[----:B------:R-:W-:Y:S01]  /*d1b0*/  ISETP.LT.OR P4, PT, R0, 0x2, !P0 ;  /* 0x000000020000780c */ /* 0x000fe20004781670 */
[----:B------:R-:W-:Y:S01]  /*d1c0*/  IMAD.IADD R218, R218, 0x1, R9 ;  /* 0x00000001dada7824 */ /* 0x000fe200078e0209 */
[----:B------:R-:W-:-:S11]  /*d1d0*/  IADD3 R8, P5, P6, R22, R14, R8 ;  /* 0x0000000e16087210 */ /* 0x000fd60007ebe008 */
[----:B0-----:R-:W-:Y:S05]  /*d1e0*/  @P4 BRA `(.L_x_225) ;  /* 0x00000000000c4947 */ /* 0x001fea0003800000 */
[----:B------:R-:W2:Y:S02]  /*d1f0*/  LDG.E.U8 R16, desc[UR36][R10.64+0x1] ;  /* 0x000001240a107981 */ /* 0x000ea4000c1e1100 */
[----:B--2---:R-:W-:-:S05]  /*d200*/  PRMT R2, R16, 0x8880, RZ ;  /* 0x0000888010027816 */ /* 0x004fca00000000ff */
[----:B------:R-:W-:-:S07]  /*d210*/  IMAD R2, R2, R18, RZ ;  /* 0x0000001202027224 */ /* 0x000fce00078e02ff */
.L_x_225:
[----:B------:R-:W-:Y:S05]  /*d220*/  BSYNC B1 ;  /* 0x0000000000017941 */ /* 0x000fea0003800000 */
.L_x_224:
[----:B------:R-:W2:Y:S01]  /*d230*/  LDL.LU R3, [R1+0x4] ;  /* 0x0000040001037983 */ /* 0x000ea20000300800 */
[----:B------:R-:W-:Y:S01]  /*d240*/  IADD3.X R9, R21, R15, R218, P5, P6 ;  /* 0x0000000f15097210 */ /* 0x000fe20002fec4da */
[----:B------:R-:W-:Y:S01]  /*d250*/  BSSY B1, `(.L_x_226) ;  /* 0x0000009000017945 */ /* 0x000fe20003800000 */
[----:B------:R-:W-:-:S04]  /*d260*/  @!P1 IADD3 R220, P5, R4, UR45, RZ ;  /* 0x0000002d04dc9c10 */ /* 0x000fc8000ffbe0ff */
[----:B------:R-:W-:Y:S01]  /*d270*/  @!P1 IADD3.X R221, R5, UR44, RZ, P5, !PT ;  /* 0x0000002c05dd9c10 */ /* 0x000fe2000affe4ff */
[----:B--2---:R-:W-:-:S05]  /*d280*/  @!P4 IMAD R3, R3, R17, R2 ;  /* 0x000000110303c224 */ /* 0x004fca00078e0202 */
[----:B------:R0:W-:Y:S01]  /*d290*/  @!P4 STG.E.U8 desc[UR36][R4.64+0x1], R3 ;  /* 0x000001030400c986 */ /* 0x0001e2000c101124 */
[----:B------:R-:W-:Y:S05]  /*d2a0*/  @P1 BRA `(.L_x_227) ;  /* 0x00000000000c1947 */ /* 0x000fea0003800000 */
[----:B------:R-:W2:Y:S02]  /*d2b0*/  LDG.E.U8 R16, desc[UR36][R8.64] ;  /* 0x0000002408107981 */ /* 0x000ea4000c1e1100 */
[----:B--2---:R-:W-:-:S05]  /*d2c0*/  PRMT R2, R16, 0x8880, RZ ;  /* 0x0000888010027816 */ /* 0x004fca00000000ff */
[----:B------:R-:W-:-:S07]  /*d2d0*/  IMAD R2, R2, R18, RZ ;  /* 0x0000001202027224 */ /* 0x000fce00078e02ff */
.L_x_227:
[----:B------:R-:W-:Y:S05]  /*d2e0*/  BSYNC B1 ;  /* 0x0000000000017941 */ /* 0x000fea0003800000 */
.L_x_226:
[----:B0-----:R-:W2:Y:S01]  /*d2f0*/  LDL.LU R3, [R1+0x8] ;  /* 0x0000080001037983 */ /* 0x001ea20000300800 */
        /* <DEDUP_REMOVED lines=13> */
.L_x_229:
[----:B------:R-:W-:Y:S05]  /*d3d0*/  BSYNC B1 ;  /* 0x0000000000017941 */ /* 0x000fea0003800000 */
.L_x_228:
[----:B0-----:R-:W2:Y:S01]  /*d3e0*/  LDL.LU R3, [R1+0xc] ;  /* 0x00000c0001037983 */ /* 0x001ea20000300800 */
[----:B------:R-:W-:Y:S01]  /*d3f0*/  BSSY B1, `(.L_x_230) ;  /* 0x0000007000017945 */ /* 0x000fe20003800000 */
[----:B--2---:R-:W-:-:S05]  /*d400*/  @!P3 IMAD R3, R3, R17, R2 ;  /* 0x000000110303b224 */ /* 0x004fca00078e0202 */
[----:B------:R0:W-:Y:S01]  /*d410*/  @!P3 STG.E.U8 desc[UR36][R218.64+0x1], R3 ;  /* 0x00000103da00b986 */ /* 0x0001e2000c101124 */
[----:B------:R-:W-:Y:S05]  /*d420*/  @P6 BRA `(.L_x_231) ;  /* 0x00000000000c6947 */ /* 0x000fea0003800000 */
[----:B------:R-:W2:Y:S02]  /*d430*/  LDG.E.U8 R16, desc[UR36][R10.64+0x8] ;  /* 0x000008240a107981 */ /* 0x000ea4000c1e1100 */
[----:B--2---:R-:W-:-:S05]  /*d440*/  PRMT R2, R16, 0x8880, RZ ;  /* 0x0000888010027816 */ /* 0x004fca00000000ff */
[----:B------:R-:W-:-:S07]  /*d450*/  IMAD R2, R2, R18, RZ ;  /* 0x0000001202027224 */ /* 0x000fce00078e02ff */
.L_x_231:
[----:B------:R-:W-:Y:S05]  /*d460*/  BSYNC B1 ;  /* 0x0000000000017941 */ /* 0x000fea0003800000 */
.L_x_230:
        /* <DEDUP_REMOVED lines=8> */
.L_x_233:
[----:B------:R-:W-:Y:S05]  /*d4f0*/  BSYNC B1 ;  /* 0x0000000000017941 */ /* 0x000fea0003800000 */
.L_x_232:
[----:B0-----:R-:W2:Y:S01]  /*d500*/  LDL.LU R3, [R1+0x14] ;  /* 0x0000140001037983 */ /* 0x001ea20000300800 */
        /* <DEDUP_REMOVED lines=11> */
.L_x_235:
[----:B------:R-:W-:Y:S05]  /*d5c0*/  BSYNC B1 ;  /* 0x0000000000017941 */ /* 0x000fea0003800000 */
.L_x_234:
[----:B0-----:R-:W2:Y:S01]  /*d5d0*/  LDL.LU R3, [R1+0x18] ;  /* 0x0000180001037983 */ /* 0x001ea20000300800 */
        /* <DEDUP_REMOVED lines=8> */
.L_x_237:
[----:B------:R-:W-:Y:S05]  /*d660*/  BSYNC B1 ;  /* 0x0000000000017941 */ /* 0x000fea0003800000 */
.L_x_236:
[----:B0-----:R-:W2:Y:S01]  /*d670*/  LDL.LU R3, [R1+0x1c] ;  /* 0x00001c0001037983 */ /* 0x001ea20000300800 */
        /* <DEDUP_REMOVED lines=11> */
.L_x_239:
[----:B------:R-:W-:Y:S05]  /*d730*/  BSYNC B1 ;  /* 0x0000000000017941 */ /* 0x000fea0003800000 */
.L_x_238:
        /* <DEDUP_REMOVED lines=8> */
.L_x_241:
[----:B------:R-:W-:Y:S05]  /*d7c0*/  BSYNC B1 ;  /* 0x0000000000017941 */ /* 0x000fea0003800000 */
.L_x_240:
        /* <DEDUP_REMOVED lines=9> */
.L_x_243:
[----:B------:R-:W-:Y:S05]  /*d860*/  BSYNC B1 ;  /* 0x0000000000017941 */ /* 0x000fea0003800000 */
.L_x_242:
        /* <DEDUP_REMOVED lines=14> */
.L_x_245:
[----:B------:R-:W-:Y:S05]  /*d950*/  BSYNC B1 ;  /* 0x0000000000017941 */ /* 0x000fea0003800000 */
.L_x_244:
        /* <DEDUP_REMOVED lines=8> */
.L_x_247:
[----:B------:R-:W-:Y:S05]  /*d9e0*/  BSYNC B1 ;  /* 0x0000000000017941 */ /* 0x000fea0003800000 */
.L_x_246:
        /* <DEDUP_REMOVED lines=8> */
.L_x_249:
[----:B------:R-:W-:Y:S05]  /*da70*/  BSYNC B1 ;  /* 0x0000000000017941 */ /* 0x000fea0003800000 */
.L_x_248:
        /* <DEDUP_REMOVED lines=12> */
.L_x_251:
[----:B------:R-:W-:Y:S05]  /*db40*/  BSYNC B1 ;  /* 0x0000000000017941 */ /* 0x000fea0003800000 */
.L_x_250:
        /* <DEDUP_REMOVED lines=9> */
.L_x_253:
[----:B------:R-:W-:Y:S05]  /*dbe0*/  BSYNC B1 ;  /* 0x0000000000017941 */ /* 0x000fea0003800000 */
.L_x_252:
        /* <DEDUP_REMOVED lines=12> */
.L_x_255:
[----:B------:R-:W-:Y:S05]  /*dcb0*/  BSYNC B1 ;  /* 0x0000000000017941 */ /* 0x000fea0003800000 */
.L_x_254:
        /* <DEDUP_REMOVED lines=8> */
.L_x_257:
[----:B------:R-:W-:Y:S05]  /*dd40*/  BSYNC B1 ;  /* 0x0000000000017941 */ /* 0x000fea0003800000 */
.L_x_256:
        /* <DEDUP_REMOVED lines=9> */
.L_x_259:
[----:B------:R-:W-:Y:S05]  /*dde0*/  BSYNC B1 ;  /* 0x0000000000017941 */ /* 0x000fea0003800000 */
.L_x_258:
        /* <DEDUP_REMOVED lines=14> */
.L_x_261:
[----:B------:R-:W-:Y:S05]  /*ded0*/  BSYNC B1 ;  /* 0x0000000000017941 */ /* 0x000fea0003800000 */
.L_x_260:
        /* <DEDUP_REMOVED lines=8> */
.L_x_263:
[----:B------:R-:W-:Y:S05]  /*df60*/  BSYNC B1 ;  /* 0x0000000000017941 */ /* 0x000fea0003800000 */
.L_x_262:
        /* <DEDUP_REMOVED lines=8> */
.L_x_265:
[----:B------:R-:W-:Y:S05]  /*dff0*/  BSYNC B1 ;  /* 0x0000000000017941 */ /* 0x000fea0003800000 */
.L_x_264:
        /* <DEDUP_REMOVED lines=12> */
.L_x_267:
[----:B------:R-:W-:Y:S05]  /*e0c0*/  BSYNC B1 ;  /* 0x0000000000017941 */ /* 0x000fea0003800000 */
.L_x_266:
        /* <DEDUP_REMOVED lines=9> */
.L_x_269:
[----:B------:R-:W-:Y:S05]  /*e160*/  BSYNC B1 ;  /* 0x0000000000017941 */ /* 0x000fea0003800000 */
.L_x_268:
        /* <DEDUP_REMOVED lines=12> */
.L_x_271:
[----:B------:R-:W-:Y:S05]  /*e230*/  BSYNC B1 ;  /* 0x0000000000017941 */ /* 0x000fea0003800000 */
.L_x_270:
        /* <DEDUP_REMOVED lines=8> */
.L_x_273:
[----:B------:R-:W-:Y:S05]  /*e2c0*/  BSYNC B1 ;  /* 0x0000000000017941 */ /* 0x000fea0003800000 */
.L_x_272:
        /* <DEDUP_REMOVED lines=9> */
.L_x_275:
[----:B------:R-:W-:Y:S05]  /*e360*/  BSYNC B1 ;  /* 0x0000000000017941 */ /* 0x000fea0003800000 */
.L_x_274:
        /* <DEDUP_REMOVED lines=14> */
.L_x_277:
[----:B------:R-:W-:Y:S05]  /*e450*/  BSYNC B1 ;  /* 0x0000000000017941 */ /* 0x000fea0003800000 */
.L_x_276:
        /* <DEDUP_REMOVED lines=8> */
.L_x_279:
[----:B------:R-:W-:Y:S05]  /*e4e0*/  BSYNC B1 ;  /* 0x0000000000017941 */ /* 0x000fea0003800000 */
.L_x_278:
        /* <DEDUP_REMOVED lines=8> */
.L_x_281:
[----:B------:R-:W-:Y:S05]  /*e570*/  BSYNC B1 ;  /* 0x0000000000017941 */ /* 0x000fea0003800000 */
.L_x_280:
        /* <DEDUP_REMOVED lines=12> */
.L_x_283:
[----:B------:R-:W-:Y:S05]  /*e640*/  BSYNC B1 ;  /* 0x0000000000017941 */ /* 0x000fea0003800000 */
.L_x_282:
        /* <DEDUP_REMOVED lines=9> */
.L_x_285:
[----:B------:R-:W-:Y:S05]  /*e6e0*/  BSYNC B1 ;  /* 0x0000000000017941 */ /* 0x000fea0003800000 */
.L_x_284:
        /* <DEDUP_REMOVED lines=12> */
.L_x_287:
[----:B------:R-:W-:Y:S05]  /*e7b0*/  BSYNC B1 ;  /* 0x0000000000017941 */ /* 0x000fea0003800000 */
.L_x_286:
        /* <DEDUP_REMOVED lines=8> */
.L_x_289:
[----:B------:R-:W-:Y:S05]  /*e840*/  BSYNC B1 ;  /* 0x0000000000017941 */ /* 0x000fea0003800000 */
.L_x_288:
        /* <DEDUP_REMOVED lines=9> */
.L_x_291:
[----:B------:R-:W-:Y:S05]  /*e8e0*/  BSYNC B1 ;  /* 0x0000000000017941 */ /* 0x000fea0003800000 */
.L_x_290:
        /* <DEDUP_REMOVED lines=14> */
.L_x_293:
[----:B------:R-:W-:Y:S05]  /*e9d0*/  BSYNC B1 ;  /* 0x0000000000017941 */ /* 0x000fea0003800000 */
.L_x_292:
        /* <DEDUP_REMOVED lines=8> */
.L_x_295:
[----:B------:R-:W-:Y:S05]  /*ea60*/  BSYNC B1 ;  /* 0x0000000000017941 */ /* 0x000fea0003800000 */
.L_x_294:
        /* <DEDUP_REMOVED lines=8> */
.L_x_297:
[----:B------:R-:W-:Y:S05]  /*eaf0*/  BSYNC B1 ;  /* 0x0000000000017941 */ /* 0x000fea0003800000 */
.L_x_296:
        /* <DEDUP_REMOVED lines=12> */
.L_x_299:
[----:B------:R-:W-:Y:S05]  /*ebc0*/  BSYNC B1 ;  /* 0x0000000000017941 */ /* 0x000fea0003800000 */
.L_x_298:
        /* <DEDUP_REMOVED lines=9> */
.L_x_301:
[----:B------:R-:W-:Y:S05]  /*ec60*/  BSYNC B1 ;  /* 0x0000000000017941 */ /* 0x000fea0003800000 */
.L_x_300:
        /* <DEDUP_REMOVED lines=12> */
.L_x_303:
[----:B------:R-:W-:Y:S05]  /*ed30*/  BSYNC B1 ;  /* 0x0000000000017941 */ /* 0x000fea0003800000 */
.L_x_302:
        /* <DEDUP_REMOVED lines=8> */
.L_x_305:
[----:B------:R-:W-:Y:S05]  /*edc0*/  BSYNC B1 ;  /* 0x0000000000017941 */ /* 0x000fea0003800000 */
.L_x_304:
        /* <DEDUP_REMOVED lines=9> */
.L_x_307:
[----:B------:R-:W-:Y:S05]  /*ee60*/  BSYNC B1 ;  /* 0x0000000000017941 */ /* 0x000fea0003800000 */
.L_x_306:
        /* <DEDUP_REMOVED lines=14> */
.L_x_309:
[----:B------:R-:W-:Y:S05]  /*ef50*/  BSYNC B1 ;  /* 0x0000000000017941 */ /* 0x000fea0003800000 */
.L_x_308:
        /* <DEDUP_REMOVED lines=8> */
.L_x_311:
[----:B------:R-:W-:Y:S05]  /*efe0*/  BSYNC B1 ;  /* 0x0000000000017941 */ /* 0x000fea0003800000 */
.L_x_310:
        /* <DEDUP_REMOVED lines=8> */
.L_x_313:
[----:B------:R-:W-:Y:S05]  /*f070*/  BSYNC B1 ;  /* 0x0000000000017941 */ /* 0x000fea0003800000 */
.L_x_312:
        /* <DEDUP_REMOVED lines=12> */
.L_x_315:
[----:B------:R-:W-:Y:S05]  /*f140*/  BSYNC B1 ;  /* 0x0000000000017941 */ /* 0x000fea0003800000 */
.L_x_314:
        /* <DEDUP_REMOVED lines=9> */
.L_x_317:
[----:B------:R-:W-:Y:S05]  /*f1e0*/  BSYNC B1 ;  /* 0x0000000000017941 */ /* 0x000fea0003800000 */
.L_x_316:
        /* <DEDUP_REMOVED lines=12> */
.L_x_319:
[----:B------:R-:W-:Y:S05]  /*f2b0*/  BSYNC B1 ;  /* 0x0000000000017941 */ /* 0x000fea0003800000 */
.L_x_318:
        /* <DEDUP_REMOVED lines=8> */
.L_x_321:
[----:B------:R-:W-:Y:S05]  /*f340*/  BSYNC B1 ;  /* 0x0000000000017941 */ /* 0x000fea0003800000 */
.L_x_320:
        /* <DEDUP_REMOVED lines=9> */
.L_x_323:
[----:B------:R-:W-:Y:S05]  /*f3e0*/  BSYNC B1 ;  /* 0x0000000000017941 */ /* 0x000fea0003800000 */
.L_x_322:
        /* <DEDUP_REMOVED lines=14> */
.L_x_325:
[----:B------:R-:W-:Y:S05]  /*f4d0*/  BSYNC B1 ;  /* 0x0000000000017941 */ /* 0x000fea0003800000 */
.L_x_324:
        /* <DEDUP_REMOVED lines=8> */
.L_x_327:
[----:B------:R-:W-:Y:S05]  /*f560*/  BSYNC B1 ;  /* 0x0000000000017941 */ /* 0x000fea0003800000 */
.L_x_326:
        /* <DEDUP_REMOVED lines=8> */
.L_x_329:
[----:B------:R-:W-:Y:S05]  /*f5f0*/  BSYNC B1 ;  /* 0x0000000000017941 */ /* 0x000fea0003800000 */
.L_x_328:
        /* <DEDUP_REMOVED lines=12> */
.L_x_331:
[----:B------:R-:W-:Y:S05]  /*f6c0*/  BSYNC B1 ;  /* 0x0000000000017941 */ /* 0x000fea0003800000 */
.L_x_330:
        /* <DEDUP_REMOVED lines=9> */
.L_x_333:
[----:B------:R-:W-:Y:S05]  /*f760*/  BSYNC B1 ;  /* 0x0000000000017941 */ /* 0x000fea0003800000 */
.L_x_332:
        /* <DEDUP_REMOVED lines=12> */
.L_x_335:
[----:B------:R-:W-:Y:S05]  /*f830*/  BSYNC B1 ;  /* 0x0000000000017941 */ /* 0x000fea0003800000 */
.L_x_334:
        /* <DEDUP_REMOVED lines=8> */
.L_x_337:
[----:B------:R-:W-:Y:S05]  /*f8c0*/  BSYNC B1 ;  /* 0x0000000000017941 */ /* 0x000fea0003800000 */
.L_x_336:
        /* <DEDUP_REMOVED lines=9> */
.L_x_339:
[----:B------:R-:W-:Y:S05]  /*f960*/  BSYNC B1 ;  /* 0x0000000000017941 */ /* 0x000fea0003800000 */
.L_x_338:
        /* <DEDUP_REMOVED lines=14> */
.L_x_341:
[----:B------:R-:W-:Y:S05]  /*fa50*/  BSYNC B1 ;  /* 0x0000000000017941 */ /* 0x000fea0003800000 */
.L_x_340:
        /* <DEDUP_REMOVED lines=8> */
.L_x_343:
[----:B------:R-:W-:Y:S05]  /*fae0*/  BSYNC B1 ;  /* 0x0000000000017941 */ /* 0x000fea0003800000 */
.L_x_342:
        /* <DEDUP_REMOVED lines=8> */
.L_x_345:
[----:B------:R-:W-:Y:S05]  /*fb70*/  BSYNC B1 ;  /* 0x0000000000017941 */ /* 0x000fea0003800000 */
.L_x_344:
        /* <DEDUP_REMOVED lines=12> */
.L_x_347:
[----:B------:R-:W-:Y:S05]  /*fc40*/  BSYNC B1 ;  /* 0x0000000000017941 */ /* 0x000fea0003800000 */
.L_x_346:
        /* <DEDUP_REMOVED lines=9> */
.L_x_349:
[----:B------:R-:W-:Y:S05]  /*fce0*/  BSYNC B1 ;  /* 0x0000000000017941 */ /* 0x000fea0003800000 */
.L_x_348:
        /* <DEDUP_REMOVED lines=12> */
.L_x_351:
[----:B------:R-:W-:Y:S05]  /*fdb0*/  BSYNC B1 ;  /* 0x0000000000017941 */ /* 0x000fea0003800000 */
.L_x_350:
        /* <DEDUP_REMOVED lines=8> */
.L_x_353:
[----:B------:R-:W-:Y:S05]  /*fe40*/  BSYNC B1 ;  /* 0x0000000000017941 */ /* 0x000fea0003800000 */
.L_x_352:
        /* <DEDUP_REMOVED lines=9> */
.L_x_355:
[----:B------:R-:W-:Y:S05]  /*fee0*/  BSYNC B1 ;  /* 0x0000000000017941 */ /* 0x000fea0003800000 */
.L_x_354:
        /* <DEDUP_REMOVED lines=14> */
.L_x_357:
[----:B------:R-:W-:Y:S05]  /*ffd0*/  BSYNC B1 ;  /* 0x0000000000017941 */ /* 0x000fea0003800000 */
.L_x_356:
        /* <DEDUP_REMOVED lines=8> */
.L_x_359:
[----:B------:R-:W-:Y:S05]  /*10060*/  BSYNC B1 ;  /* 0x0000000000017941 */ /* 0x000fea0003800000 */
.L_x_358:
        /* <DEDUP_REMOVED lines=8> */
.L_x_361:
[----:B------:R-:W-:Y:S05]  /*100f0*/  BSYNC B1 ;  /* 0x0000000000017941 */ /* 0x000fea0003800000 */
.L_x_360:
        /* <DEDUP_REMOVED lines=12> */
.L_x_363:
[----:B------:R-:W-:Y:S05]  /*101c0*/  BSYNC B1 ;  /* 0x0000000000017941 */ /* 0x000fea0003800000 */
.L_x_362:
        /* <DEDUP_REMOVED lines=9> */
.L_x_365:
[----:B------:R-:W-:Y:S05]  /*10260*/  BSYNC B1 ;  /* 0x0000000000017941 */ /* 0x000fea0003800000 */
.L_x_364:
        /* <DEDUP_REMOVED lines=12> */
.L_x_367:
[----:B------:R-:W-:Y:S05]  /*10330*/  BSYNC B1 ;  /* 0x0000000000017941 */ /* 0x000fea0003800000 */
.L_x_366:
        /* <DEDUP_REMOVED lines=8> */
.L_x_369:
[----:B------:R-:W-:Y:S05]  /*103c0*/  BSYNC B1 ;  /* 0x0000000000017941 */ /* 0x000fea0003800000 */
.L_x_368:
        /* <DEDUP_REMOVED lines=9> */
.L_x_371:
[----:B------:R-:W-:Y:S05]  /*10460*/  BSYNC B1 ;  /* 0x0000000000017941 */ /* 0x000fea0003800000 */
.L_x_370:
        /* <DEDUP_REMOVED lines=14> */
.L_x_373:
[----:B------:R-:W-:Y:S05]  /*10550*/  BSYNC B1 ;  /* 0x0000000000017941 */ /* 0x000fea0003800000 */
.L_x_372:
        /* <DEDUP_REMOVED lines=8> */
.L_x_375:
[----:B------:R-:W-:Y:S05]  /*105e0*/  BSYNC B1 ;  /* 0x0000000000017941 */ /* 0x000fea0003800000 */
.L_x_374:
        /* <DEDUP_REMOVED lines=8> */
.L_x_377:
[----:B------:R-:W-:Y:S05]  /*10670*/  BSYNC B1 ;  /* 0x0000000000017941 */ /* 0x000fea0003800000 */
.L_x_376:
        /* <DEDUP_REMOVED lines=12> */
.L_x_379:
[----:B------:R-:W-:Y:S05]  /*10740*/  BSYNC B1 ;  /* 0x0000000000017941 */ /* 0x000fea0003800000 */
.L_x_378:
        /* <DEDUP_REMOVED lines=9> */
.L_x_381:
[----:B------:R-:W-:Y:S05]  /*107e0*/  BSYNC B1 ;  /* 0x0000000000017941 */ /* 0x000fea0003800000 */
.L_x_380:
        /* <DEDUP_REMOVED lines=12> */
.L_x_383:
[----:B------:R-:W-:Y:S05]  /*108b0*/  BSYNC B1 ;  /* 0x0000000000017941 */ /* 0x000fea0003800000 */
.L_x_382:
[----:B0-----:R-:W2:Y:S01]  /*108c0*/  LDL.LU R3, [R1+0x140] ;  /* 0x0001400001037983 */ /* 0x001ea20000300800 */
[----:B------:R-:W-:Y:S01]  /*108d0*/  BSSY B1, `(.L_x_384) ;  /* 0x0000007000017945 */ /* 0x000fe20003800000 */
[----:B--2---:R-:W-:-:S05]  /*108e0*/  @!P3 IMAD R3, R3, R17, R2 ;  /* 0x000000110303b224 */ /* 0x004fca00078e0202 */
[----:B------:R0:W-:Y:S01]  /*108f0*/  @!P3 STG.E.U8 desc[UR36][R4.64+0xa0], R3 ;  /* 0x0000a0030400b986 */ /* 0x0001e2000c101124 */
[----:B------:R-:W-:Y:S05]  /*10900*/  @P4 BRA `(.L_x_385) ;  /* 0x00000000000c4947 */ /* 0x000fea0003800000 */
[----:B------:R-:W0:Y:S02]  /*10910*/  LDG.E.U8 R16, desc[UR36][R10.64+0xa1] ;  /* 0x0000a1240a107981 */ /* 0x000e24000c1e1100 */
[----:B0-----:R-:W-:-:S05]  /*10920*/  PRMT R3, R16, 0x8880, RZ ;  /* 0x0000888010037816 */ /* 0x001fca00000000ff */
[----:B------:R-:W-:-:S07]  /*10930*/  IMAD R2, R3, R18, RZ ;  /* 0x0000001203027224 */ /* 0x000fce00078e02ff */
.L_x_385:
[----:B------:R-:W-:Y:S05]  /*10940*/  BSYNC B1 ;  /* 0x0000000000017941 */ /* 0x000fea0003800000 */
.L_x_384:
[----:B0-----:R-:W2:Y:S01]  /*10950*/  LDL.LU R3, [R1+0x144] ;  /* 0x0001440001037983 */ /* 0x001ea20000300800 */
[----:B------:R-:W-:Y:S01]  /*10960*/  BSSY B1, `(.L_x_386) ;  /* 0x0000008000017945 */ /* 0x000fe20003800000 */
[----:B------:R-:W-:Y:S01]  /*10970*/  @!P1 IADD3.X R221, R5, UR44, RZ, P6, !PT ;  /* 0x0000002c05dd9c10 */ /* 0x000fe2000b7fe4ff */
[----:B--2---:R-:W-:-:S05]  /*10980*/  @!P4 IMAD R3, R3, R17, R2 ;  /* 0x000000110303c224 */ /* 0x004fca00078e0202 */
[----:B------:R0:W-:Y:S01]  /*10990*/  @!P4 STG.E.U8 desc[UR36][R4.64+0xa1], R3 ;  /* 0x0000a1030400c986 */ /* 0x0001e2000c101124 */
[----:B------:R-:W-:Y:S05]  /*109a0*/  @P1 BRA `(.L_x_387) ;  /* 0x00000000000c1947 */ /* 0x000fea0003800000 */
[----:B------:R-:W0:Y:S02]  /*109b0*/  LDG.E.U8 R16, desc[UR36][R8.64+0xa0] ;  /* 0x0000a02408107981 */ /* 0x000e24000c1e1100 */
[----:B0-----:R-:W-:-:S05]  /*109c0*/  PRMT R3, R16, 0x8880, RZ ;  /* 0x0000888010037816 */ /* 0x001fca00000000ff */
[----:B------:R-:W-:-:S07]  /*109d0*/  IMAD R2, R3, R18, RZ ;  /* 0x0000001203027224 */ /* 0x000fce00078e02ff */
.L_x_387:
[----:B------:R-:W-:Y:S05]  /*109e0*/  BSYNC B1 ;  /* 0x0000000000017941 */ /* 0x000fea0003800000 */
.L_x_386:
        /* <DEDUP_REMOVED lines=11> */
[----:B------:R-:W0:Y:S02]  /*10aa0*/  LDG.E.U8 R16, desc[UR36][R8.64+0xa1] ;  /* 0x0000a12408107981 */ /* 0x000e24000c1e1100 */
[----:B0-----:R-:W-:-:S05]  /*10ab0*/  PRMT R3, R16, 0x8880, RZ ;  /* 0x0000888010037816 */ /* 0x001fca00000000ff */
[----:B------:R-:W-:-:S07]  /*10ac0*/  IMAD R2, R3, R18, RZ ;  /* 0x0000001203027224 */ /* 0x000fce00078e02ff */
.L_x_389:
[----:B------:R-:W-:Y:S05]  /*10ad0*/  BSYNC B1 ;  /* 0x0000000000017941 */ /* 0x000fea0003800000 */
.L_x_388:
        /* <DEDUP_REMOVED lines=8> */
.L_x_391:
[----:B------:R-:W-:Y:S05]  /*10b60*/  BSYNC B1 ;  /* 0x0000000000017941 */ /* 0x000fea0003800000 */
.L_x_390:
        /* <DEDUP_REMOVED lines=8> */
.L_x_393:
[----:B------:R-:W-:Y:S05]  /*10bf0*/  BSYNC B1 ;  /* 0x0000000000017941 */ /* 0x000fea0003800000 */
.L_x_392:
[----:B0-----:R-:W2:Y:S01]  /*10c00*/  LDL.LU R3, [R1+0x154] ;  /* 0x0001540001037983 */ /* 0x001ea20000300800 */
        /* <DEDUP_REMOVED lines=9> */
[----:B------:R-:W0:Y:S02]  /*10ca0*/  LDG.E.U8 R16, desc[UR36][R8.64+0xa8] ;  /* 0x0000a82408107981 */ /* 0x000e24000c1e1100 */
[----:B0-----:R-:W-:-:S05]  /*10cb0*/  PRMT R3, R16, 0x8880, RZ ;  /* 0x0000888010037816 */ /* 0x001fca00000000ff */
[----:B------:R-:W-:-:S07]  /*10cc0*/  IMAD R2, R3, R18, RZ ;  /* 0x0000001203027224 */ /* 0x000fce00078e02ff */
.L_x_395:
[----:B------:R-:W-:Y:S05]  /*10cd0*/  BSYNC B1 ;  /* 0x0000000000017941 */ /* 0x000fea0003800000 */
.L_x_394:
        /* <DEDUP_REMOVED lines=9> */
.L_x_397:
[----:B------:R-:W-:Y:S05]  /*10d70*/  BSYNC B1 ;  /* 0x0000000000017941 */ /* 0x000fea0003800000 */
.L_x_396:
        /* <DEDUP_REMOVED lines=8> */
.L_x_399:
[----:B------:R-:W-:Y:S05]  /*10e00*/  BSYNC B1 ;  /* 0x0000000000017941 */ /* 0x000fea0003800000 */
.L_x_398:
[----:B0-----:R-:W2:Y:S01]  /*10e10*/  LDL.LU R3, [R1+0x160] ;  /* 0x0001600001037983 */ /* 0x001ea20000300800 */
[----:B------:R-:W-:Y:S01]  /*10e20*/  BSSY B1, `(.L_x_400) ;  /* 0x000000b000017945 */ /* 0x000fe20003800000 */
[----:B------:R-:W-:Y:S02]  /*10e30*/  ISETP.GE.AND P1, PT, R19, 0x101, PT ;  /* 0x000001011300780c */ /* 0x000fe40003f26270 */
[----:B------:R-:W-:Y:S02]  /*10e40*/  ISETP.LT.OR P4, PT, R0, 0xb2, !P2 ;  /* 0x000000b20000780c */ /* 0x000fe40005781670 */
[----:B------:R-:W-:Y:S01]  /*10e50*/  @!P5 IADD3 R218, P6, R4, UR45, RZ ;  /* 0x0000002d04dadc10 */ /* 0x000fe2000ffde0ff */
[----:B--2---:R-:W-:-:S05]  /*10e60*/  @!P3 IMAD R3, R3, R17, R2 ;  /* 0x000000110303b224 */ /* 0x004fca00078e0202 */
[----:B------:R0:W-:Y:S01]  /*10e70*/  @!P3 STG.E.U8 desc[UR36][R4.64+0xb0], R3 ;  /* 0x0000b0030400b986 */ /* 0x0001e2000c101124 */
[----:B------:R-:W-:-:S13]  /*10e80*/  ISETP.LT.OR P3, PT, R0, 0xb2, !P0 ;  /* 0x000000b20000780c */ /* 0x000fda0004761670 */
[----:B0-----:R-:W-:Y:S05]  /*10e90*/  @P3 BRA `(.L_x_401) ;  /* 0x00000000000c3947 */ /* 0x001fea0003800000 */
[----:B------:R-:W2:Y:S02]  /*10ea0*/  LDG.E.U8 R16, desc[UR36][R10.64+0xb1] ;  /* 0x0000b1240a107981 */ /* 0x000ea4000c1e1100 */
[----:B--2---:R-:W-:-:S05]  /*10eb0*/  PRMT R3, R16, 0x8880, RZ ;  /* 0x0000888010037816 */ /* 0x004fca00000000ff */
[----:B------:R-:W-:-:S07]  /*10ec0*/  IMAD R2, R3, R18, RZ ;  /* 0x0000001203027224 */ /* 0x000fce00078e02ff */
.L_x_401:
[----:B------:R-:W-:Y:S05]  /*10ed0*/  BSYNC B1 ;  /* 0x0000000000017941 */ /* 0x000fea0003800000 */
.L_x_400:
[----:B------:R-:W2:Y:S01]  /*10ee0*/  LDL.LU R3, [R1+0x164] ;  /* 0x0001640001037983 */ /* 0x000ea20000300800 */
        /* <DEDUP_REMOVED lines=8> */
.L_x_403:
[----:B------:R-:W-:Y:S05]  /*10f70*/  BSYNC B1 ;  /* 0x0000000000017941 */ /* 0x000fea0003800000 */
.L_x_402:
[----:B0-----:R-:W2:Y:S01]  /*10f80*/  LDL.LU R3, [R1+0x168] ;  /* 0x0001680001037983 */ /* 0x001ea20000300800 */
[----:B------:R-:W-:Y:S01]  /*10f90*/  BSSY B1, `(.L_x_404) ;  /* 0x000000c000017945 */ /* 0x000fe20003800000 */
[C---:B------:R-:W-:Y:S02]  /*10fa0*/  ISETP.LT.OR P3, PT, R0.reuse, 0xb9, !P0 ;  /* 0x000000b90000780c */ /* 0x040fe40004761670 */
[C---:B------:R-:W-:Y:S02]  /*10fb0*/  ISETP.LT.OR P0, PT, R0.reuse, 0xba, !P0 ;  /* 0x000000ba0000780c */ /* 0x040fe40004701670 */
[----:B------:R-:W-:Y:S01]  /*10fc0*/  ISETP.LT.OR P6, PT, R0, 0xb9, !P2 ;  /* 0x000000b90000780c */ /* 0x000fe200057c1670 */
[----:B--2---:R-:W-:-:S05]  /*10fd0*/  @!P5 IMAD R3, R3, R17, R2 ;  /* 0x000000110303d224 */ /* 0x004fca00078e0202 */
[----:B------:R0:W-:Y:S02]  /*10fe0*/  @!P5 STG.E.U8 desc[UR36][R218.64+0xb0], R3 ;  /* 0x0000b003da00d986 */ /* 0x0001e4000c101124 */
[----:B0-----:R-:W-:-:S04]  /*10ff0*/  @!P4 IADD3 R218, P5, R4, UR45, RZ ;  /* 0x0000002d04dacc10 */ /* 0x001fc8000ffbe0ff */
[----:B------:R-:W-:Y:S01]  /*11000*/  @!P4 IADD3.X R219, R5, UR44, RZ, P5, !PT ;  /* 0x0000002c05dbcc10 */ /* 0x000fe2000affe4ff */
[----:B------:R-:W-:Y:S08]  /*11010*/  @P4 BRA `(.L_x_405) ;  /* 0x00000000000c4947 */ /* 0x000ff00003800000 */
[----:B------:R-:W2:Y:S02]  /*11020*/  LDG.E.U8 R16, desc[UR36][R8.64+0xb1] ;  /* 0x0000b12408107981 */ /* 0x000ea4000c1e1100 */
[----:B--2---:R-:W-:-:S05]  /*11030*/  PRMT R3, R16, 0x8880, RZ ;  /* 0x0000888010037816 */ /* 0x004fca00000000ff */
[----:B------:R-:W-:-:S07]  /*11040*/  IMAD R2, R3, R18, RZ ;  /* 0x0000001203027224 */ /* 0x000fce00078e02ff */
.L_x_405:
[----:B------:R-:W-:Y:S05]  /*11050*/  BSYNC B1 ;  /* 0x0000000000017941 */ /* 0x000fea0003800000 */
.L_x_404:
[----:B------:R-:W2:Y:S01]  /*11060*/  LDL.LU R3, [R1+0x16c] ;  /* 0x00016c0001037983 */ /* 0x000ea20000300800 */
[----:B------:R-:W-:Y:S01]  /*11070*/  BSSY B1, `(.L_x_406) ;  /* 0x0000007000017945 */ /* 0x000fe20003800000 */
[----:B--2---:R-:W-:-:S05]  /*11080*/  @!P4 IMAD R3, R3, R17, R2 ;  /* 0x000000110303c224 */ /* 0x004fca00078e0202 */
[----:B------:R0:W-:Y:S01]  /*11090*/  @!P4 STG.E.U8 desc[UR36][R218.64+0xb1], R3 ;  /* 0x0000b103da00c986 */ /* 0x0001e2000c101124 */
[----:B------:R-:W-:Y:S05]  /*110a0*/  @P3 BRA `(.L_x_407) ;  /* 0x00000000000c3947 */ /* 0x000fea0003800000 */
[----:B------:R-:W0:Y:S02]  /*110b0*/  LDG.E.U8 R16, desc[UR36][R10.64+0xb8] ;  /* 0x0000b8240a107981 */ /* 0x000e24000c1e1100 */
[----:B0-----:R-:W-:-:S05]  /*110c0*/  PRMT R3, R16, 0x8880, RZ ;  /* 0x0000888010037816 */ /* 0x001fca00000000ff */
[----:B------:R-:W-:-:S07]  /*110d0*/  IMAD R2, R3, R18, RZ ;  /* 0x0000001203027224 */ /* 0x000fce00078e02ff */
.L_x_407:
[----:B------:R-:W-:Y:S05]  /*110e0*/  BSYNC B1 ;  /* 0x0000000000017941 */ /* 0x000fea0003800000 */
.L_x_406:
        /* <DEDUP_REMOVED lines=8> */
.L_x_409:
[----:B------:R-:W-:Y:S05]  /*11170*/  BSYNC B1 ;  /* 0x0000000000017941 */ /* 0x000fea0003800000 */
.L_x_408:
[----:B------:R-:W2:Y:S01]  /*11180*/  LDL.LU R218, [R1+0x174] ;  /* 0x0001740001da7983 */ /* 0x000ea20000300800 */
[----:B------:R-:W-:Y:S01]  /*11190*/  @!P6 IADD3 R10, P4, R4, UR45, RZ ;  /* 0x0000002d040aec10 */ /* 0x000fe2000ff9e0ff */
[----:B------:R-:W-:Y:S01]  /*111a0*/  BSSY B1, `(.L_x_410) ;  /* 0x000000a000017945 */ /* 0x000fe20003800000 */
[----:B0-----:R-:W-:Y:S02]  /*111b0*/  IADD3 R3, P3, R222, 0x100, RZ ;  /* 0x00000100de037810 */ /* 0x001fe40007f7e0ff */
[----:B------:R-:W-:Y:S02]  /*111c0*/  ISETP.LT.OR P2, PT, R0, 0xba, !P2 ;  /* 0x000000ba0000780c */ /* 0x000fe40005741670 */
[----:B------:R-:W-:Y:S01]  /*111d0*/  @!P6 IADD3.X R11, R5, UR44, RZ, P4, !PT ;  /* 0x0000002c050bec10 */ /* 0x000fe2000a7fe4ff */
[----:B--2---:R-:W-:-:S05]  /*111e0*/  @!P0 IMAD R219, R218, R17, R2 ;  /* 0x00000011dadb8224 */ /* 0x004fca00078e0202 */
[----:B------:R0:W-:Y:S01]  /*111f0*/  @!P0 STG.E.U8 desc[UR36][R4.64+0xb9], R219 ;  /* 0x0000b9db04008986 */ /* 0x0001e2000c101124 */
[----:B------:R-:W-:Y:S05]  /*11200*/  @P6 BRA `(.L_x_411) ;  /* 0x00000000000c6947 */ /* 0x000fea0003800000 */
[----:B------:R-:W0:Y:S02]  /*11210*/  LDG.E.U8 R16, desc[UR36][R8.64+0xb8] ;  /* 0x0000b82408107981 */ /* 0x000e24000c1e1100 */
[----:B0-----:R-:W-:-:S05]  /*11220*/  PRMT R219, R16, 0x8880, RZ ;  /* 0x0000888010db7816 */ /* 0x001fca00000000ff */
[----:B------:R-:W-:-:S07]  /*11230*/  IMAD R2, R219, R18, RZ ;  /* 0x00000012db027224 */ /* 0x000fce00078e02ff */
.L_x_411:
[----:B------:R-:W-:Y:S05]  /*11240*/  BSYNC B1 ;  /* 0x0000000000017941 */ /* 0x000fea0003800000 */
.L_x_410:
[----:B------:R-:W0:Y:S01]  /*11250*/  LDL.LU R218, [R1+0x178] ;  /* 0x0001780001da7983 */ /* 0x000e220000300800 */
[----:B------:R-:W-:Y:S01]  /*11260*/  BSSY B1, `(.L_x_412) ;  /* 0x0000008000017945 */ /* 0x000fe20003800000 */
[----:B------:R-:W-:Y:S02]  /*11270*/  IMAD.X R221, RZ, RZ, UR7, P3 ;  /* 0x00000007ffdd7e24 */ /* 0x000fe400098e06ff */
[----:B0-----:R-:W-:-:S05]  /*11280*/  @!P6 IMAD R219, R218, R17, R2 ;  /* 0x00000011dadbe224 */ /* 0x001fca00078e0202 */
[----:B------:R0:W-:Y:S01]  /*11290*/  @!P6 STG.E.U8 desc[UR36][R10.64+0xb8], R219 ;  /* 0x0000b8db0a00e986 */ /* 0x0001e2000c101124 */
[----:B------:R-:W-:Y:S05]  /*112a0*/  @P2 BRA `(.L_x_413) ;  /* 0x00000000000c2947 */ /* 0x000fea0003800000 */
[----:B------:R-:W0:Y:S02]  /*112b0*/  LDG.E.U8 R16, desc[UR36][R8.64+0xb9] ;  /* 0x0000b92408107981 */ /* 0x000e24000c1e1100 */
[----:B0-----:R-:W-:-:S05]  /*112c0*/  PRMT R11, R16, 0x8880, RZ ;  /* 0x00008880100b7816 */ /* 0x001fca00000000ff */
[----:B------:R-:W-:-:S07]  /*112d0*/  IMAD R2, R11, R18, RZ ;  /* 0x000000120b027224 */ /* 0x000fce00078e02ff */
.L_x_413:
[----:B------:R-:W-:Y:S05]  /*112e0*/  BSYNC B1 ;  /* 0x0000000000017941 */ /* 0x000fea0003800000 */
.L_x_412:
[----:B0-----:R-:W2:Y:S01]  /*112f0*/  LDL.LU R219, [R1+0x17c] ;  /* 0x00017c0001db7983 */ /* 0x001ea20000300800 */
[----:B------:R-:W-:Y:S01]  /*11300*/  IMAD.U32 R11, RZ, RZ, UR12 ;  /* 0x0000000cff0b7e24 */ /* 0x000fe2000f8e00ff */
[----:B------:R-:W-:Y:S01]  /*11310*/  @!P2 IADD3 R10, P5, R4, UR45, RZ ;  /* 0x0000002d040aac10 */ /* 0x000fe2000ffbe0ff */
[-C--:B------:R-:W-:Y:S01]  /*11320*/  IMAD R218, R221, R12.reuse, RZ ;  /* 0x0000000cddda7224 */ /* 0x080fe200078e02ff */
[----:B------:R-:W-:Y:S01]  /*11330*/  ISETP.LT.OR P4, PT, R0, 0x1, !P1 ;  /* 0x000000010000780c */ /* 0x000fe20004f81670 */
[----:B------:R-:W-:Y:S01]  /*11340*/  IMAD.WIDE.U32 R8, R3, R12, R20 ;  /* 0x0000000c03087225 */ /* 0x000fe200078e0014 */
[----:B------:R-:W-:Y:S01]  /*11350*/  LEA R4, P3, R11, R6, 0x8 ;  /* 0x000000060b047211 */ /* 0x000fe200078640ff */
[----:B------:R-:W-:Y:S01]  /*11360*/  BSSY B1, `(.L_x_414) ;  /* 0x000000e000017945 */ /* 0x000fe20003800000 */
[----:B------:R-:W-:Y:S01]  /*11370*/  @!P2 IADD3.X R11, R5, UR44, RZ, P5, !PT ;  /* 0x0000002c050bac10 */ /* 0x000fe2000affe4ff */
[----:B------:R-:W-:Y:S01]  /*11380*/  IMAD.U32 R223, RZ, RZ, UR12 ;  /* 0x0000000cffdf7e24 */ /* 0x000fe2000f8e00ff */
[----:B------:R-:W-:Y:S01]  /*11390*/  IADD3 R8, P0, R8, R14, RZ ;  /* 0x0000000e08087210 */ /* 0x000fe20007f1e0ff */
[----:B------:R-:W-:-:S02]  /*113a0*/  IMAD.U32 R220, RZ, RZ, UR13 ;  /* 0x0000000dffdc7e24 */ /* 0x000fc4000f8e00ff */
[----:B------:R-:W-:-:S03]  /*113b0*/  IMAD R218, R3, R13, R218 ;  /* 0x0000000d03da7224 */ /* 0x000fc600078e02da */
[----:B------:R-:W-:Y:S02]  /*113c0*/  LEA.HI.X R5, R223, R7, R220, 0x8, P3 ;  /* 0x00000007df057211 */ /* 0x000fe400018f44dc */
[----:B------:R-:W-:Y:S01]  /*113d0*/  IADD3.X R9, R15, R9, R218, P0, !PT ;  /* 0x000000090f097210 */ /* 0x000fe200007fe4da */
[----:B--2---:R-:W-:-:S05]  /*113e0*/  @!P2 IMAD R219, R219, R17, R2 ;  /* 0x00000011dbdba224 */ /* 0x004fca00078e0202 */
[----:B------:R0:W-:Y:S01]  /*113f0*/  @!P2 STG.E.U8 desc[UR36][R10.64+0xb9], R219 ;  /* 0x0000b9db0a00a986 */ /* 0x0001e2000c101124 */
[----:B------:R-:W-:Y:S05]  /*11400*/  @P4 BRA `(.L_x_415) ;  /* 0x00000000000c4947 */ /* 0x000fea0003800000 */
[----:B------:R-:W0:Y:S02]  /*11410*/  LDG.E.U8 R16, desc[UR36][R8.64] ;  /* 0x0000002408107981 */ /* 0x000e24000c1e1100 */
[----:B0-----:R-:W-:-:S05]  /*11420*/  PRMT R11, R16, 0x8880, RZ ;  /* 0x00008880100b7816 */ /* 0x001fca00000000ff */
[----:B------:R-:W-:-:S07]  /*11430*/  IMAD R2, R11, R18, RZ ;  /* 0x000000120b027224 */ /* 0x000fce00078e02ff */
.L_x_415:
[----:B------:R-:W-:Y:S05]  /*11440*/  BSYNC B1 ;  /* 0x0000000000017941 */ /* 0x000fea0003800000 */
.L_x_414:
[----:B------:R-:W-:Y:S01]  /*11450*/  ISETP.LT.OR P5, PT, R0, 0x2, !P1 ;  /* 0x000000020000780c */ /* 0x000fe20004fa1670 */
[----:B0-----:R-:W-:Y:S01]  /*11460*/  @!P4 IMAD R219, R120, R17, R2 ;  /* 0x0000001178dbc224 */ /* 0x001fe200078e0202 */
[----:B------:R-:W-:Y:S01]  /*11470*/  ISETP.GE.AND P0, PT, R19, 0x109, PT ;  /* 0x000001091300780c */ /* 0x000fe20003f06270 */
[----:B------:R-:W-:Y:S01]  /*11480*/  IMAD.WIDE.U32 R10, R3, R12, R216 ;  /* 0x0000000c030a7225 */ /* 0x000fe200078e00d8 */
[----:B------:R-:W-:Y:S02]  /*11490*/  BSSY B1, `(.L_x_416) ;  /* 0x000000a000017945 */ /* 0x000fe40003800000 */
[----:B------:R0:W-:Y:S01]  /*114a0*/  @!P4 STG.E.U8 desc[UR36][R4.64], R219 ;  /* 0x000000db0400c986 */ /* 0x0001e2000c101124 */
[----:B------:R-:W-:Y:S01]  /*114b0*/  ISETP.LT.OR P4, PT, R0, 0x1, !P0 ;  /* 0x000000010000780c */ /* 0x000fe20004781670 */
[----:B------:R-:W-:Y:S01]  /*114c0*/  IMAD.IADD R218, R218, 0x1, R11 ;  /* 0x00000001dada7824 */ /* 0x000fe200078e020b */
[----:B------:R-:W-:Y:S02]  /*114d0*/  ISETP.LT.OR P3, PT, R0, 0x2, !P0 ;  /* 0x000000020000780c */ /* 0x000fe40004761670 */
[----:B------:R-:W-:-:S02]  /*114e0*/  IADD3 R10, P2, P6, R22, R14, R10 ;  /* 0x0000000e160a7210 */ /* 0x000fc40007e5e00a */
[----:B------:R-:W-:Y:S11]  /*114f0*/  @P5 BRA `(.L_x_417) ;  /* 0x00000000000c5947 */ /* 0x000ff60003800000 */
[----:B------:R-:W2:Y:S02]  /*11500*/  LDG.E.U8 R16, desc[UR36][R8.64+0x1] ;  /* 0x0000012408107981 */ /* 0x000ea4000c1e1100 */
[----:B--2---:R-:W-:-:S05]  /*11510*/  PRMT R3, R16, 0x8880, RZ ;  /* 0x0000888010037816 */ /* 0x004fca00000000ff */
[----:B------:R-:W-:-:S07]  /*11520*/  IMAD R2, R3, R18, RZ ;  /* 0x0000001203027224 */ /* 0x000fce00078e02ff */
.L_x_417:
[----:B------:R-:W-:Y:S05]  /*11530*/  BSYNC B1 ;  /* 0x0000000000017941 */ /* 0x000fea0003800000 */
.L_x_416:
[----:B------:R-:W-:Y:S01]  /*11540*/  @!P5 IMAD R121, R121, R17, R2 ;  /* 0x000000117979d224 */ /* 0x000fe200078e0202 */
[----:B------:R-:W-:Y:S01]  /*11550*/  IADD3.X R11, R21, R15, R218, P2, P6 ;  /* 0x0000000f150b7210 */ /* 0x000fe200017ec4da */
[----:B------:R-:W-:Y:S01]  /*11560*/  BSSY B1, `(.L_x_418) ;  /* 0x000000a000017945 */ /* 0x000fe20003800000 */
[----:B------:R-:W-:Y:S02]  /*11570*/  ISETP.LT.OR P2, PT, R0, 0x9, !P0 ;  /* 0x000000090000780c */ /* 0x000fe40004741670 */
[----:B------:R1:W-:Y:S01]  /*11580*/  @!P5 STG.E.U8 desc[UR36][R4.64+0x1], R121 ;  /* 0x000001790400d986 */ /* 0x0003e2000c101124 */
[C---:B------:R-:W-:Y:S02]  /*11590*/  @!P4 IADD3 R218, P5, R4.reuse, UR45, RZ ;  /* 0x0000002d04dacc10 */ /* 0x040fe4000ffbe0ff */
[----:B------:R-:W-:Y:S02]  /*115a0*/  @!P3 IADD3 R120, P6, R4, UR45, RZ ;  /* 0x0000002d0478bc10 */ /* 0x000fe4000ffde0ff */
[----:B0-----:R-:W-:Y:S01]  /*115b0*/  @!P4 IADD3.X R219, R5, UR44, RZ, P5, !PT ;  /* 0x0000002c05dbcc10 */ /* 0x001fe2000affe4ff */
[----:B------:R-:W-:Y:S10]  /*115c0*/  @P4 BRA `(.L_x_419) ;  /* 0x00000000000c4947 */ /* 0x000ff40003800000 */
[----:B------:R-:W2:Y:S02]  /*115d0*/  LDG.E.U8 R16, desc[UR36][R10.64] ;  /* 0x000000240a107981 */ /* 0x000ea4000c1e1100 */
[----:B--2---:R-:W-:-:S05]  /*115e0*/  PRMT R3, R16, 0x8880, RZ ;  /* 0x0000888010037816 */ /* 0x004fca00000000ff */
[----:B------:R-:W-:-:S07]  /*115f0*/  IMAD R2, R3, R18, RZ ;  /* 0x0000001203027224 */ /* 0x000fce00078e02ff */
.L_x_419:
[----:B------:R-:W-:Y:S05]  /*11600*/  BSYNC B1 ;  /* 0x0000000000017941 */ /* 0x000fea0003800000 */
.L_x_418:
[----:B------:R-:W-:Y:S01]  /*11610*/  @!P4 IMAD R3, R122, R17, R2 ;  /* 0x000000117a03c224 */ /* 0x000fe200078e0202 */
[----:B------:R-:W-:Y:S01]  /*11620*/  BSSY B1, `(.L_x_420) ;  /* 0x0000007000017945 */ /* 0x000fe20003800000 */
[----:B-1----:R-:W-:-:S03]  /*11630*/  @!P3 IADD3.X R121, R5, UR44, RZ, P6, !PT ;  /* 0x0000002c0579bc10 */ /* 0x002fc6000b7fe4ff */
[----:B------:R0:W-:Y:S01]  /*11640*/  @!P4 STG.E.U8 desc[UR36][R218.64], R3 ;  /* 0x00000003da00c986 */ /* 0x0001e2000c101124 */
[----:B------:R-:W-:Y:S05]  /*11650*/  @P3 BRA `(.L_x_421) ;  /* 0x00000000000c3947 */ /* 0x000fea0003800000 */
[----:B------:R-:W0:Y:S02]  /*11660*/  LDG.E.U8 R16, desc[UR36][R10.64+0x1] ;  /* 0x000001240a107981 */ /* 0x000e24000c1e1100 */
[----:B0-----:R-:W-:-:S05]  /*11670*/  PRMT R3, R16, 0x8880, RZ ;  /* 0x0000888010037816 */ /* 0x001fca00000000ff */
[----:B------:R-:W-:-:S07]  /*11680*/  IMAD R2, R3, R18, RZ ;  /* 0x0000001203027224 */ /* 0x000fce00078e02ff */
.L_x_421:
[----:B------:R-:W-:Y:S05]  /*11690*/  BSYNC B1 ;  /* 0x0000000000017941 */ /* 0x000fea0003800000 */
.L_x_420:
[C---:B------:R-:W-:Y:S01]  /*116a0*/  ISETP.LT.OR P4, PT, R0.reuse, 0x9, !P1 ;  /* 0x000000090000780c */ /* 0x040fe20004f81670 */
[----:B0-----:R-:W-:Y:S01]  /*116b0*/  @!P3 IMAD R3, R123, R17, R2 ;  /* 0x000000117b03b224 */ /* 0x001fe200078e0202 */
[----:B------:R-:W-:Y:S01]  /*116c0*/  BSSY B1, `(.L_x_422) ;  /* 0x0000009000017945 */ /* 0x000fe20003800000 */
[----:B------:R-:W-:Y:S02]  /*116d0*/  ISETP.LT.OR P5, PT, R0, 0xa, !P1 ;  /* 0x0000000a0000780c */ /* 0x000fe40004fa1670 */
[----:B------:R-:W-:Y:S01]  /*116e0*/  @!P2 IADD3 R122, P6, R4, UR45, RZ ;  /* 0x0000002d047aac10 */ /* 0x000fe2000ffde0ff */
[----:B------:R0:W-:Y:S01]  /*116f0*/  @!P3 STG.E.U8 desc[UR36][R120.64+0x1], R3 ;  /* 0x000001037800b986 */ /* 0x0001e2000c101124 */
[----:B------:R-:W-:-:S06]  /*11700*/  ISETP.LT.OR P3, PT, R0, 0xa, !P0 ;  /* 0x0000000a0000780c */ /* 0x000fcc0004761670 */
[----:B------:R-:W-:Y:S07]  /*11710*/  @P4 BRA `(.L_x_423) ;  /* 0x00000000000c4947 */ /* 0x000fee0003800000 */
[----:B------:R-:W0:Y:S02]  /*11720*/  LDG.E.U8 R16, desc[UR36][R8.64+0x8] ;  /* 0x0000082408107981 */ /* 0x000e24000c1e1100 */
[----:B0-----:R-:W-:-:S05]  /*11730*/  PRMT R3, R16, 0x8880, RZ ;  /* 0x0000888010037816 */ /* 0x001fca00000000ff */
[----:B------:R-:W-:-:S07]  /*11740*/  IMAD R2, R3, R18, RZ ;  /* 0x0000001203027224 */ /* 0x000fce00078e02ff */
.L_x_423:
[----:B------:R-:W-:Y:S05]  /*11750*/  BSYNC B1 ;  /* 0x0000000000017941 */ /* 0x000fea0003800000 */
.L_x_422:
[----:B0-----:R-:W-:Y:S01]  /*11760*/  @!P4 IMAD R3, R124, R17, R2 ;  /* 0x000000117c03c224 */ /* 0x001fe200078e0202 */
[----:B------:R-:W-:Y:S04]  /*11770*/  BSSY B1, `(.L_x_424) ;  /* 0x0000006000017945 */ /* 0x000fe80003800000 */
[----:B------:R0:W-:Y:S01]  /*11780*/  @!P4 STG.E.U8 desc[UR36][R4.64+0x8], R3 ;  /* 0x000008030400c986 */ /* 0x0001e2000c101124 */
[----:B------:R-:W-:Y:S05]  /*11790*/  @P5 BRA `(.L_x_425) ;  /* 0x00000000000c5947 */ /* 0x000fea0003800000 */
[----:B------:R-:W0:Y:S02]  /*117a0*/  LDG.E.U8 R16, desc[UR36][R8.64+0x9] ;  /* 0x0000092408107981 */ /* 0x000e24000c1e1100 */
[----:B0-----:R-:W-:-:S05]  /*117b0*/  PRMT R3, R16, 0x8880, RZ ;  /* 0x0000888010037816 */ /* 0x001fca00000000ff */
[----:B------:R-:W-:-:S07]  /*117c0*/  IMAD R2, R3, R18, RZ ;  /* 0x0000001203027224 */ /* 0x000fce00078e02ff */
.L_x_425:
[----:B------:R-:W-:Y:S05]  /*117d0*/  BSYNC B1 ;  /* 0x0000000000017941 */ /* 0x000fea0003800000 */
.L_x_424:
[----:B------:R-:W-:Y:S01]  /*117e0*/  @!P5 IMAD R125, R125, R17, R2 ;  /* 0x000000117d7dd224 */ /* 0x000fe200078e0202 */
[----:B------:R-:W-:Y:S01]  /*117f0*/  BSSY B1, `(.L_x_426) ;  /* 0x0000007000017945 */ /* 0x000fe20003800000 */
[----:B------:R-:W-:-:S03]  /*11800*/  @!P2 IADD3.X R123, R5, UR44, RZ, P6, !PT ;  /* 0x0000002c057bac10 */ /* 0x000fc6000b7fe4ff */
[----:B------:R1:W-:Y:S01]  /*11810*/  @!P5 STG.E.U8 desc[UR36][R4.64+0x9], R125 ;  /* 0x0000097d0400d986 */ /* 0x0003e2000c101124 */
[----:B------:R-:W-:Y:S05]  /*11820*/  @P2 BRA `(.L_x_427) ;  /* 0x00000000000c2947 */ /* 0x000fea0003800000 */
[----:B------:R-:W0:Y:S02]  /*11830*/  LDG.E.U8 R16, desc[UR36][R10.64+0x8] ;  /* 0x000008240a107981 */ /* 0x000e24000c1e1100 */
[----:B0-----:R-:W-:-:S05]  /*11840*/  PRMT R3, R16, 0x8880, RZ ;  /* 0x0000888010037816 */ /* 0x001fca00000000ff */
[----:B------:R-:W-:-:S07]  /*11850*/  IMAD R2, R3, R18, RZ ;  /* 0x0000001203027224 */ /* 0x000fce00078e02ff */
.L_x_427:
[----:B------:R-:W-:Y:S05]  /*11860*/  BSYNC B1 ;  /* 0x0000000000017941 */ /* 0x000fea0003800000 */
.L_x_426:
[----:B0-----:R-:W-:Y:S01]  /*11870*/  @!P2 IMAD R3, R126, R17, R2 ;  /* 0x000000117e03a224 */ /* 0x001fe200078e0202 */
[----:B------:R-:W-:Y:S01]  /*11880*/  @!P3 IADD3 R120, P5, R4, UR45, RZ ;  /* 0x0000002d0478bc10 */ /* 0x000fe2000ffbe0ff */
[----:B------:R-:W-:Y:S01]  /*11890*/  BSSY B1, `(.L_x_428) ;  /* 0x000000b000017945 */ /* 0x000fe20003800000 */
[C---:B------:R-:W-:Y:S02]  /*118a0*/  ISETP.LT.OR P6, PT, R0.reuse, 0x11, !P1 ;  /* 0x000000110000780c */ /* 0x040fe40004fc1670 */
[----:B------:R0:W-:Y:S01]  /*118b0*/  @!P2 STG.E.U8 desc[UR36][R122.64+0x8], R3 ;  /* 0x000008037a00a986 */ /* 0x0001e2000c101124 */
[----:B------:R-:W-:Y:S02]  /*118c0*/  @!P3 IADD3.X R121, R5, UR44, RZ, P5, !PT ;  /* 0x0000002c0579bc10 */ /* 0x000fe4000affe4ff */
[C---:B------:R-:W-:Y:S02]  /*118d0*/  ISETP.LT.OR P2, PT, R0.reuse, 0x12, !P1 ;  /* 0x000000120000780c */ /* 0x040fe40004f41670 */
[----:B------:R-:W-:-:S02]  /*118e0*/  ISETP.LT.OR P4, PT, R0, 0x11, !P0 ;  /* 0x000000110000780c */ /* 0x000fc40004781670 */
[----:B------:R-:W-:Y:S01]  /*118f0*/  ISETP.LT.OR P5, PT, R0, 0x12, !P0 ;  /* 0x000000120000780c */ /* 0x000fe200047a1670 */
[----:B------:R-:W-:-:S12]  /*11900*/  @P3 BRA `(.L_x_429) ;  /* 0x00000000000c3947 */ /* 0x000fd80003800000 */
[----:B------:R-:W0:Y:S02]  /*11910*/  LDG.E.U8 R16, desc[UR36][R10.64+0x9] ;  /* 0x000009240a107981 */ /* 0x000e24000c1e1100 */
[----:B0-----:R-:W-:-:S05]  /*11920*/  PRMT R3, R16, 0x8880, RZ ;  /* 0x0000888010037816 */ /* 0x001fca00000000ff */
[----:B------:R-:W-:-:S07]  /*11930*/  IMAD R2, R3, R18, RZ ;  /* 0x0000001203027224 */ /* 0x000fce00078e02ff */
.L_x_429:
[----:B------:R-:W-:Y:S05]  /*11940*/  BSYNC B1 ;  /* 0x0000000000017941 */ /* 0x000fea0003800000 */
.L_x_428:
[----:B------:R-:W-:Y:S01]  /*11950*/  @!P3 IMAD R127, R127, R17, R2 ;  /* 0x000000117f7fb224 */ /* 0x000fe200078e0202 */
[----:B------:R-:W-:Y:S04]  /*11960*/  BSSY B1, `(.L_x_430) ;  /* 0x0000006000017945 */ /* 0x000fe80003800000 */
[----:B------:R2:W-:Y:S01]  /*11970*/  @!P3 STG.E.U8 desc[UR36][R120.64+0x9], R127 ;  /* 0x0000097f7800b986 */ /* 0x0005e2000c101124 */
[----:B------:R-:W-:Y:S05]  /*11980*/  @P6 BRA `(.L_x_431) ;  /* 0x00000000000c6947 */ /* 0x000fea0003800000 */
[----:B------:R-:W0:Y:S02]  /*11990*/  LDG.E.U8 R16, desc[UR36][R8.64+0x10] ;  /* 0x0000102408107981 */ /* 0x000e24000c1e1100 */
[----:B0-----:R-:W-:-:S05]  /*119a0*/  PRMT R3, R16, 0x8880, RZ ;  /* 0x0000888010037816 */ /* 0x001fca00000000ff */
[----:B------:R-:W-:-:S07]  /*119b0*/  IMAD R2, R3, R18, RZ ;  /* 0x0000001203027224 */ /* 0x000fce00078e02ff */
.L_x_431:
[----:B------:R-:W-:Y:S05]  /*119c0*/  BSYNC B1 ;  /* 0x0000000000017941 */ /* 0x000fea0003800000 */
.L_x_430:
[----:B0-----:R-:W-:Y:S01]  /*119d0*/  @!P6 IMAD R3, R128, R17, R2 ;  /* 0x000000118003e224 */ /* 0x001fe200078e0202 */
[----:B------:R-:W-:Y:S04]  /*119e0*/  BSSY B1, `(.L_x_432) ;  /* 0x0000006000017945 */ /* 0x000fe80003800000 */
[----:B------:R0:W-:Y:S01]  /*119f0*/  @!P6 STG.E.U8 desc[UR36][R4.64+0x10], R3 ;  /* 0x000010030400e986 */ /* 0x0001e2000c101124 */
[----:B------:R-:W-:Y:S05]  /*11a00*/  @P2 BRA `(.L_x_433) ;  /* 0x00000000000c2947 */ /* 0x000fea0003800000 */
[----:B------:R-:W0:Y:S02]  /*11a10*/  LDG.E.U8 R16, desc[UR36][R8.64+0x11] ;  /* 0x0000112408107981 */ /* 0x000e24000c1e1100 */
[----:B0-----:R-:W-:-:S05]  /*11a20*/  PRMT R3, R16, 0x8880, RZ ;  /* 0x0000888010037816 */ /* 0x001fca00000000ff */
[----:B------:R-:W-:-:S07]  /*11a30*/  IMAD R2, R3, R18, RZ ;  /* 0x0000001203027224 */ /* 0x000fce00078e02ff */
.L_x_433:
[----:B------:R-:W-:Y:S05]  /*11a40*/  BSYNC B1 ;  /* 0x0000000000017941 */ /* 0x000fea0003800000 */
.L_x_432:
[----:B------:R-:W-:Y:S01]  /*11a50*/  @!P2 IMAD R129, R129, R17, R2 ;  /* 0x000000118181a224 */ /* 0x000fe200078e0202 */
[----:B------:R-:W-:Y:S01]  /*11a60*/  BSSY B1, `(.L_x_434) ;  /* 0x000000a000017945 */ /* 0x000fe20003800000 */
[----:B------:R-:W-:Y:S02]  /*11a70*/  ISETP.LT.OR P3, PT, R0, 0x19, !P0 ;  /* 0x000000190000780c */ /* 0x000fe40004761670 */
[C---:B------:R-:W-:Y:S01]  /*11a80*/  @!P5 IADD3 R122, P6, R4.reuse, UR45, RZ ;  /* 0x0000002d047adc10 */ /* 0x040fe2000ffde0ff */
[----:B------:R3:W-:Y:S01]  /*11a90*/  @!P2 STG.E.U8 desc[UR36][R4.64+0x11], R129 ;  /* 0x000011810400a986 */ /* 0x0007e2000c101124 */
[----:B--2---:R-:W-:-:S04]  /*11aa0*/  @!P4 IADD3 R120, P2, R4, UR45, RZ ;  /* 0x0000002d0478cc10 */ /* 0x004fc8000ff5e0ff */
[----:B------:R-:W-:Y:S01]  /*11ab0*/  @!P4 IADD3.X R121, R5, UR44, RZ, P2, !PT ;  /* 0x0000002c0579cc10 */ /* 0x000fe200097fe4ff */
[----:B------:R-:W-:Y:S08]  /*11ac0*/  @P4 BRA `(.L_x_435) ;  /* 0x00000000000c4947 */ /* 0x000ff00003800000 */
[----:B------:R-:W0:Y:S02]  /*11ad0*/  LDG.E.U8 R16, desc[UR36][R10.64+0x10] ;  /* 0x000010240a107981 */ /* 0x000e24000c1e1100 */
[----:B0-----:R-:W-:-:S05]  /*11ae0*/  PRMT R3, R16, 0x8880, RZ ;  /* 0x0000888010037816 */ /* 0x001fca00000000ff */
[----:B------:R-:W-:-:S07]  /*11af0*/  IMAD R2, R3, R18, RZ ;  /* 0x0000001203027224 */ /* 0x000fce00078e02ff */
.L_x_435:
[----:B------:R-:W-:Y:S05]  /*11b00*/  BSYNC B1 ;  /* 0x0000000000017941 */ /* 0x000fea0003800000 */
.L_x_434:
[----:B0-----:R-:W-:Y:S01]  /*11b10*/  @!P4 IMAD R3, R130, R17, R2 ;  /* 0x000000118203c224 */ /* 0x001fe200078e0202 */
[----:B------:R-:W-:Y:S01]  /*11b20*/  BSSY B1, `(.L_x_436) ;  /* 0x0000007000017945 */ /* 0x000fe20003800000 */
[----:B------:R-:W-:-:S03]  /*11b30*/  @!P5 IADD3.X R123, R5, UR44, RZ, P6, !PT ;  /* 0x0000002c057bdc10 */ /* 0x000fc6000b7fe4ff */
[----:B------:R0:W-:Y:S01]  /*11b40*/  @!P4 STG.E.U8 desc[UR36][R120.64+0x10], R3 ;  /* 0x000010037800c986 */ /* 0x0001e2000c101124 */
[----:B------:R-:W-:Y:S05]  /*11b50*/  @P5 BRA `(.L_x_437) ;  /* 0x00000000000c5947 */ /* 0x000fea0003800000 */
[----:B------:R-:W0:Y:S02]  /*11b60*/  LDG.E.U8 R16, desc[UR36][R10.64+0x11] ;  /* 0x000011240a107981 */ /* 0x000e24000c1e1100 */
[----:B0-----:R-:W-:-:S05]  /*11b70*/  PRMT R3, R16, 0x8880, RZ ;  /* 0x0000888010037816 */ /* 0x001fca00000000ff */
[----:B------:R-:W-:-:S07]  /*11b80*/  IMAD R2, R3, R18, RZ ;  /* 0x0000001203027224 */ /* 0x000fce00078e02ff */
.L_x_437:
[----:B------:R-:W-:Y:S05]  /*11b90*/  BSYNC B1 ;  /* 0x0000000000017941 */ /* 0x000fea0003800000 */
.L_x_436:
[C---:B------:R-:W-:Y:S01]  /*11ba0*/  ISETP.LT.OR P4, PT, R0.reuse, 0x19, !P1 ;  /* 0x000000190000780c */ /* 0x040fe20004f81670 */
[----:B------:R-:W-:Y:S01]  /*11bb0*/  @!P5 IMAD R131, R131, R17, R2 ;  /* 0x000000118383d224 */ /* 0x000fe200078e0202 */
[----:B------:R-:W-:Y:S01]  /*11bc0*/  BSSY B1, `(.L_x_438) ;  /* 0x0000009000017945 */ /* 0x000fe20003800000 */
[----:B------:R-:W-:Y:S02]  /*11bd0*/  ISETP.LT.OR P2, PT, R0, 0x1a, !P0 ;  /* 0x0000001a0000780c */ /* 0x000fe40004741670 */
[----:B0-----:R-:W-:Y:S01]  /*11be0*/  @!P3 IADD3 R120, P6, R4, UR45, RZ ;  /* 0x0000002d0478bc10 */ /* 0x001fe2000ffde0ff */
[----:B------:R0:W-:Y:S01]  /*11bf0*/  @!P5 STG.E.U8 desc[UR36][R122.64+0x11], R131 ;  /* 0x000011837a00d986 */ /* 0x0001e2000c101124 */
[----:B------:R-:W-:-:S06]  /*11c00*/  ISETP.LT.OR P5, PT, R0, 0x1a, !P1 ;  /* 0x0000001a0000780c */ /* 0x000fcc0004fa1670 */
[----:B------:R-:W-:Y:S07]  /*11c10*/  @P4 BRA `(.L_x_439) ;  /* 0x00000000000c4947 */ /* 0x000fee0003800000 */
[----:B------:R-:W2:Y:S02]  /*11c20*/  LDG.E.U8 R16, desc[UR36][R8.64+0x18] ;  /* 0x0000182408107981 */ /* 0x000ea4000c1e1100 */
[----:B--2---:R-:W-:-:S05]  /*11c30*/  PRMT R3, R16, 0x8880, RZ ;  /* 0x0000888010037816 */ /* 0x004fca00000000ff */
[----:B------:R-:W-:-:S07]  /*11c40*/  IMAD R2, R3, R18, RZ ;  /* 0x0000001203027224 */ /* 0x000fce00078e02ff */
.L_x_439:
[----:B------:R-:W-:Y:S05]  /*11c50*/  BSYNC B1 ;  /* 0x0000000000017941 */ /* 0x000fea0003800000 */
.L_x_438:
[----:B------:R-:W-:Y:S01]  /*11c60*/  @!P4 IMAD R3, R132, R17, R2 ;  /* 0x000000118403c224 */ /* 0x000fe200078e0202 */
[----:B------:R-:W-:Y:S04]  /*11c70*/  BSSY B1, `(.L_x_440) ;  /* 0x0000006000017945 */ /* 0x000fe80003800000 */
[----:B------:R2:W-:Y:S01]  /*11c80*/  @!P4 STG.E.U8 desc[UR36][R4.64+0x18], R3 ;  /* 0x000018030400c986 */ /* 0x0005e2000c101124 */
[----:B------:R-:W-:Y:S05]  /*11c90*/  @P5 BRA `(.L_x_441) ;  /* 0x00000000000c5947 */ /* 0x000fea0003800000 */
[----:B------:R-:W2:Y:S02]  /*11ca0*/  LDG.E.U8 R16, desc[UR36][R8.64+0x19] ;  /* 0x0000192408107981 */ /* 0x000ea4000c1e1100 */
[----:B--2---:R-:W-:-:S05]  /*11cb0*/  PRMT R3, R16, 0x8880, RZ ;  /* 0x0000888010037816 */ /* 0x004fca00000000ff */
[----:B------:R-:W-:-:S07]  /*11cc0*/  IMAD R2, R3, R18, RZ ;  /* 0x0000001203027224 */ /* 0x000fce00078e02ff */
.L_x_441:
[----:B------:R-:W-:Y:S05]  /*11cd0*/  BSYNC B1 ;  /* 0x0000000000017941 */ /* 0x000fea0003800000 */
.L_x_440:
[----:B------:R-:W-:Y:S01]  /*11ce0*/  @!P5 IMAD R133, R133, R17, R2 ;  /* 0x000000118585d224 */ /* 0x000fe200078e0202 */
[----:B------:R-:W-:Y:S01]  /*11cf0*/  BSSY B1, `(.L_x_442) ;  /* 0x0000007000017945 */ /* 0x000fe20003800000 */
[----:B------:R-:W-:-:S03]  /*11d00*/  @!P3 IADD3.X R121, R5, UR44, RZ, P6, !PT ;  /* 0x0000002c0579bc10 */ /* 0x000fc6000b7fe4ff */
[----:B------:R4:W-:Y:S01]  /*11d10*/  @!P5 STG.E.U8 desc[UR36][R4.64+0x19], R133 ;  /* 0x000019850400d986 */ /* 0x0009e2000c101124 */
[----:B------:R-:W-:Y:S05]  /*11d20*/  @P3 BRA `(.L_x_443) ;  /* 0x00000000000c3947 */ /* 0x000fea0003800000 */
[----:B------:R-:W2:Y:S02]  /*11d30*/  LDG.E.U8 R16, desc[UR36][R10.64+0x18] ;  /* 0x000018240a107981 */ /* 0x000ea4000c1e1100 */
[----:B--2---:R-:W-:-:S05]  /*11d40*/  PRMT R3, R16, 0x8880, RZ ;  /* 0x0000888010037816 */ /* 0x004fca00000000ff */
[----:B------:R-:W-:-:S07]  /*11d50*/  IMAD R2, R3, R18, RZ ;  /* 0x0000001203027224 */ /* 0x000fce00078e02ff */
.L_x_443:
[----:B------:R-:W-:Y:S05]  /*11d60*/  BSYNC B1 ;  /* 0x0000000000017941 */ /* 0x000fea0003800000 */
.L_x_442:
[----:B--2---:R-:W-:Y:S01]  /*11d70*/  @!P3 IMAD R3, R134, R17, R2 ;  /* 0x000000118603b224 */ /* 0x004fe200078e0202 */
[----:B0-----:R-:W-:Y:S01]  /*11d80*/  @!P2 IADD3 R122, P5, R4, UR45, RZ ;  /* 0x0000002d047aac10 */ /* 0x001fe2000ffbe0ff */
        /* <DEDUP_REMOVED lines=11> */
.L_x_445:
[----:B------:R-:W-:Y:S05]  /*11e40*/  BSYNC B1 ;  /* 0x0000000000017941 */ /* 0x000fea0003800000 */
.L_x_444:
[----:B------:R-:W-:Y:S01]  /*11e50*/  @!P2 IMAD R135, R135, R17, R2 ;  /* 0x000000118787a224 */ /* 0x000fe200078e0202 */
[----:B------:R-:W-:Y:S04]  /*11e60*/  BSSY B1, `(.L_x_446) ;  /* 0x0000006000017945 */ /* 0x000fe80003800000 */
[----:B------:R2:W-:Y:S01]  /*11e70*/  @!P2 STG.E.U8 desc[UR36][R122.64+0x19], R135 ;  /* 0x000019877a00a986 */ /* 0x0005e2000c101124 */
[----:B------:R-:W-:Y:S05]  /*11e80*/  @P6 BRA `(.L_x_447) ;  /* 0x00000000000c6947 */ /* 0x000fea0003800000 */
[----:B------:R-:W0:Y:S02]  /*11e90*/  LDG.E.U8 R16, desc[UR36][R8.64+0x20] ;  /* 0x0000202408107981 */ /* 0x000e24000c1e1100 */
[----:B0-----:R-:W-:-:S05]  /*11ea0*/  PRMT R3, R16, 0x8880, RZ ;  /* 0x0000888010037816 */ /* 0x001fca00000000ff */
[----:B------:R-:W-:-:S07]  /*11eb0*/  IMAD R2, R3, R18, RZ ;  /* 0x0000001203027224 */ /* 0x000fce00078e02ff */
.L_x_447:
[----:B------:R-:W-:Y:S05]  /*11ec0*/  BSYNC B1 ;  /* 0x0000000000017941 */ /* 0x000fea0003800000 */
.L_x_446:
[----:B0-----:R-:W-:Y:S01]  /*11ed0*/  @!P6 IMAD R3, R136, R17, R2 ;  /* 0x000000118803e224 */ /* 0x001fe200078e0202 */
[----:B------:R-:W-:Y:S04]  /*11ee0*/  BSSY B1, `(.L_x_448) ;  /* 0x0000006000017945 */ /* 0x000fe80003800000 */
[----:B------:R0:W-:Y:S01]  /*11ef0*/  @!P6 STG.E.U8 desc[UR36][R4.64+0x20], R3 ;  /* 0x000020030400e986 */ /* 0x0001e2000c101124 */
[----:B------:R-:W-:Y:S05]  /*11f00*/  @P3 BRA `(.L_x_449) ;  /* 0x00000000000c3947 */ /* 0x000fea0003800000 */
[----:B------:R-:W0:Y:S02]  /*11f10*/  LDG.E.U8 R16, desc[UR36][R8.64+0x21] ;  /* 0x0000212408107981 */ /* 0x000e24000c1e1100 */
[----:B0-----:R-:W-:-:S05]  /*11f20*/  PRMT R3, R16, 0x8880, RZ ;  /* 0x0000888010037816 */ /* 0x001fca00000000ff */
[----:B------:R-:W-:-:S07]  /*11f30*/  IMAD R2, R3, R18, RZ ;  /* 0x0000001203027224 */ /* 0x000fce00078e02ff */
.L_x_449:
[----:B------:R-:W-:Y:S05]  /*11f40*/  BSYNC B1 ;  /* 0x0000000000017941 */ /* 0x000fea0003800000 */
.L_x_448:
[----:B------:R-:W-:Y:S01]  /*11f50*/  @!P3 IMAD R137, R137, R17, R2 ;  /* 0x000000118989b224 */ /* 0x000fe200078e0202 */
[----:B------:R-:W-:Y:S01]  /*11f60*/  BSSY B1, `(.L_x_450) ;  /* 0x000000a000017945 */ /* 0x000fe20003800000 */
[----:B------:R-:W-:Y:S02]  /*11f70*/  ISETP.LT.OR P2, PT, R0, 0x29, !P0 ;  /* 0x000000290000780c */ /* 0x000fe40004741670 */
[C---:B--2---:R-:W-:Y:S01]  /*11f80*/  @!P5 IADD3 R122, P6, R4.reuse, UR45, RZ ;  /* 0x0000002d047adc10 */ /* 0x044fe2000ffde0ff */
[----:B------:R2:W-:Y:S01]  /*11f90*/  @!P3 STG.E.U8 desc[UR36][R4.64+0x21], R137 ;  /* 0x000021890400b986 */ /* 0x0005e2000c101124 */
[----:B------:R-:W-:-:S04]  /*11fa0*/  @!P4 IADD3 R120, P3, R4, UR45, RZ ;  /* 0x0000002d0478cc10 */ /* 0x000fc8000ff7e0ff */
[----:B------:R-:W-:Y:S01]  /*11fb0*/  @!P4 IADD3.X R121, R5, UR44, RZ, P3, !PT ;  /* 0x0000002c0579cc10 */ /* 0x000fe20009ffe4ff */
[----:B------:R-:W-:Y:S08]  /*11fc0*/  @P4 BRA `(.L_x_451) ;  /* 0x00000000000c4947 */ /* 0x000ff00003800000 */
[----:B------:R-:W0:Y:S02]  /*11fd0*/  LDG.E.U8 R16, desc[UR36][R10.64+0x20] ;  /* 0x000020240a107981 */ /* 0x000e24000c1e1100 */
[----:B0-----:R-:W-:-:S05]  /*11fe0*/  PRMT R3, R16, 0x8880, RZ ;  /* 0x0000888010037816 */ /* 0x001fca00000000ff */
[----:B------:R-:W-:-:S07]  /*11ff0*/  IMAD R2, R3, R18, RZ ;  /* 0x0000001203027224 */ /* 0x000fce00078e02ff */
.L_x_451:
[----:B------:R-:W-:Y:S05]  /*12000*/  BSYNC B1 ;  /* 0x0000000000017941 */ /* 0x000fea0003800000 */
.L_x_450:
        /* <DEDUP_REMOVED lines=8> */
.L_x_453:
[----:B------:R-:W-:Y:S05]  /*12090*/  BSYNC B1 ;  /* 0x0000000000017941 */ /* 0x000fea0003800000 */
.L_x_452:
        /* <DEDUP_REMOVED lines=8> */
[----:B------:R-:W5:Y:S02]  /*12120*/  LDG.E.U8 R16, desc[UR36][R8.64+0x28] ;  /* 0x0000282408107981 */ /* 0x000f64000c1e1100 */
[----:B-----5:R-:W-:-:S05]  /*12130*/  PRMT R3, R16, 0x8880, RZ ;  /* 0x0000888010037816 */ /* 0x020fca00000000ff */
[----:B------:R-:W-:-:S07]  /*12140*/  IMAD R2, R3, R18, RZ ;  /* 0x0000001203027224 */ /* 0x000fce00078e02ff */
.L_x_455:
[----:B------:R-:W-:Y:S05]  /*12150*/  BSYNC B1 ;  /* 0x0000000000017941 */ /* 0x000fea0003800000 */
.L_x_454:
[----:B------:R-:W-:Y:S01]  /*12160*/  @!P4 IMAD R3, R140, R17, R2 ;  /* 0x000000118c03c224 */ /* 0x000fe200078e0202 */
[----:B------:R-:W-:Y:S04]  /*12170*/  BSSY B1, `(.L_x_456) ;  /* 0x0000006000017945 */ /* 0x000fe80003800000 */
[----:B------:R0:W-:Y:S01]  /*12180*/  @!P4 STG.E.U8 desc[UR36][R4.64+0x28], R3 ;  /* 0x000028030400c986 */ /* 0x0001e2000c101124 */
[----:B------:R-:W-:Y:S05]  /*12190*/  @P5 BRA `(.L_x_457) ;  /* 0x00000000000c5947 */ /* 0x000fea0003800000 */
[----:B------:R-:W0:Y:S02]  /*121a0*/  LDG.E.U8 R16, desc[UR36][R8.64+0x29] ;  /* 0x0000292408107981 */ /* 0x000e24000c1e1100 */
[----:B0-----:R-:W-:-:S05]  /*121b0*/  PRMT R3, R16, 0x8880, RZ ;  /* 0x0000888010037816 */ /* 0x001fca00000000ff */
[----:B------:R-:W-:-:S07]  /*121c0*/  IMAD R2, R3, R18, RZ ;  /* 0x0000001203027224 */ /* 0x000fce00078e02ff */
.L_x_457:
[----:B------:R-:W-:Y:S05]  /*121d0*/  BSYNC B1 ;  /* 0x0000000000017941 */ /* 0x000fea0003800000 */
.L_x_456:
        /* <DEDUP_REMOVED lines=8> */
.L_x_459:
[----:B------:R-:W-:Y:S05]  /*12260*/  BSYNC B1 ;  /* 0x0000000000017941 */ /* 0x000fea0003800000 */
.L_x_458:
        /* <DEDUP_REMOVED lines=13> */
.L_x_461:
[----:B------:R-:W-:Y:S05]  /*12340*/  BSYNC B1 ;  /* 0x0000000000017941 */ /* 0x000fea0003800000 */
.L_x_460:
[----:B------:R-:W-:Y:S01]  /*12350*/  @!P3 IMAD R143, R143, R17, R2 ;  /* 0x000000118f8fb224 */ /* 0x000fe200078e0202 */
[----:B------:R-:W-:Y:S04]  /*12360*/  BSSY B1, `(.L_x_462) ;  /* 0x0000006000017945 */ /* 0x000fe80003800000 */
[----:B------:R0:W-:Y:S01]  /*12370*/  @!P3 STG.E.U8 desc[UR36][R122.64+0x29], R143 ;  /* 0x0000298f7a00b986 */ /* 0x0001e2000c101124 */
[----:B------:R-:W-:Y:S05]  /*12380*/  @P6 BRA `(.L_x_463) ;  /* 0x00000000000c6947 */ /* 0x000fea0003800000 */
[----:B------:R-:W0:Y:S02]  /*12390*/  LDG.E.U8 R16, desc[UR36][R8.64+0x30] ;  /* 0x0000302408107981 */ /* 0x000e24000c1e1100 */
[----:B0-----:R-:W-:-:S05]  /*123a0*/  PRMT R3, R16, 0x8880, RZ ;  /* 0x0000888010037816 */ /* 0x001fca00000000ff */
[----:B------:R-:W-:-:S07]  /*123b0*/  IMAD R2, R3, R18, RZ ;  /* 0x0000001203027224 */ /* 0x000fce00078e02ff */
.L_x_463:
[----:B------:R-:W-:Y:S05]  /*123c0*/  BSYNC B1 ;  /* 0x0000000000017941 */ /* 0x000fea0003800000 */
.L_x_462:
[----:B0-----:R-:W-:Y:S01]  /*123d0*/  @!P6 IMAD R3, R144, R17, R2 ;  /* 0x000000119003e224 */ /* 0x001fe200078e0202 */
[----:B------:R-:W-:Y:S04]  /*123e0*/  BSSY B1, `(.L_x_464) ;  /* 0x0000006000017945 */ /* 0x000fe80003800000 */
[----:B------:R0:W-:Y:S01]  /*123f0*/  @!P6 STG.E.U8 desc[UR36][R4.64+0x30], R3 ;  /* 0x000030030400e986 */ /* 0x0001e2000c101124 */
[----:B------:R-:W-:Y:S05]  /*12400*/  @P2 BRA `(.L_x_465) ;  /* 0x00000000000c2947 */ /* 0x000fea0003800000 */
[----:B------:R-:W0:Y:S02]  /*12410*/  LDG.E.U8 R16, desc[UR36][R8.64+0x31] ;  /* 0x0000312408107981 */ /* 0x000e24000c1e1100 */
[----:B0-----:R-:W-:-:S05]  /*12420*/  PRMT R3, R16, 0x8880, RZ ;  /* 0x0000888010037816 */ /* 0x001fca00000000ff */
[----:B------:R-:W-:-:S07]  /*12430*/  IMAD R2, R3, R18, RZ ;  /* 0x0000001203027224 */ /* 0x000fce00078e02ff */
.L_x_465:
[----:B------:R-:W-:Y:S05]  /*12440*/  BSYNC B1 ;  /* 0x0000000000017941 */ /* 0x000fea0003800000 */
.L_x_464:
[----:B------:R-:W-:Y:S01]  /*12450*/  @!P2 IMAD R145, R145, R17, R2 ;  /* 0x000000119191a224 */ /* 0x000fe200078e0202 */
[----:B------:R-:W-:Y:S01]  /*12460*/  BSSY B1, `(.L_x_466) ;  /* 0x000000a000017945 */ /* 0x000fe20003800000 */
[----:B------:R-:W-:Y:S02]  /*12470*/  ISETP.LT.OR P3, PT, R0, 0x39, !P0 ;  /* 0x000000390000780c */ /* 0x000fe40004761670 */
[C---:B------:R-:W-:Y:S01]  /*12480*/  @!P5 IADD3 R122, P6, R4.reuse, UR45, RZ ;  /* 0x0000002d047adc10 */ /* 0x040fe2000ffde0ff */
[----:B------:R0:W-:Y:S01]  /*12490*/  @!P2 STG.E.U8 desc[UR36][R4.64+0x31], R145 ;  /* 0x000031910400a986 */ /* 0x0001e2000c101124 */
[----:B------:R-:W-:-:S04]  /*124a0*/  @!P4 IADD3 R120, P2, R4, UR45, RZ ;  /* 0x0000002d0478cc10 */ /* 0x000fc8000ff5e0ff */
[----:B------:R-:W-:Y:S01]  /*124b0*/  @!P4 IADD3.X R121, R5, UR44, RZ, P2, !PT ;  /* 0x0000002c0579cc10 */ /* 0x000fe200097fe4ff */
[----:B------:R-:W-:Y:S08]  /*124c0*/  @P4 BRA `(.L_x_467) ;  /* 0x00000000000c4947 */ /* 0x000ff00003800000 */
[----:B------:R-:W0:Y:S02]  /*124d0*/  LDG.E.U8 R16, desc[UR36][R10.64+0x30] ;  /* 0x000030240a107981 */ /* 0x000e24000c1e1100 */
[----:B0-----:R-:W-:-:S05]  /*124e0*/  PRMT R3, R16, 0x8880, RZ ;  /* 0x0000888010037816 */ /* 0x001fca00000000ff */
[----:B------:R-:W-:-:S07]  /*124f0*/  IMAD R2, R3, R18, RZ ;  /* 0x0000001203027224 */ /* 0x000fce00078e02ff */
.L_x_467:
[----:B------:R-:W-:Y:S05]  /*12500*/  BSYNC B1 ;  /* 0x0000000000017941 */ /* 0x000fea0003800000 */
.L_x_466:
        /* <DEDUP_REMOVED lines=8> */
.L_x_469:
[----:B------:R-:W-:Y:S05]  /*12590*/  BSYNC B1 ;  /* 0x0000000000017941 */ /* 0x000fea0003800000 */
.L_x_468:
        /* <DEDUP_REMOVED lines=11> */
.L_x_471:
[----:B------:R-:W-:Y:S05]  /*12650*/  BSYNC B1 ;  /* 0x0000000000017941 */ /* 0x000fea0003800000 */
.L_x_470:
[----:B------:R-:W-:Y:S01]  /*12660*/  @!P4 IMAD R3, R148, R17, R2 ;  /* 0x000000119403c224 */ /* 0x000fe200078e0202 */
[----:B------:R-:W-:Y:S04]  /*12670*/  BSSY B1, `(.L_x_472) ;  /* 0x0000006000017945 */ /* 0x000fe80003800000 */
[----:B------:R0:W-:Y:S01]  /*12680*/  @!P4 STG.E.U8 desc[UR36][R4.64+0x38], R3 ;  /* 0x000038030400c986 */ /* 0x0001e2000c101124 */
[----:B------:R-:W-:Y:S05]  /*12690*/  @P5 BRA `(.L_x_473) ;  /* 0x00000000000c5947 */ /* 0x000fea0003800000 */
[----:B------:R-:W0:Y:S02]  /*126a0*/  LDG.E.U8 R16, desc[UR36][R8.64+0x39] ;  /* 0x0000392408107981 */ /* 0x000e24000c1e1100 */
[----:B0-----:R-:W-:-:S05]  /*126b0*/  PRMT R3, R16, 0x8880, RZ ;  /* 0x0000888010037816 */ /* 0x001fca00000000ff */
[----:B------:R-:W-:-:S07]  /*126c0*/  IMAD R2, R3, R18, RZ ;  /* 0x0000001203027224 */ /* 0x000fce00078e02ff */
.L_x_473:
[----:B------:R-:W-:Y:S05]  /*126d0*/  BSYNC B1 ;  /* 0x0000000000017941 */ /* 0x000fea0003800000 */
.L_x_472:
        /* <DEDUP_REMOVED lines=8> */
.L_x_475:
[----:B------:R-:W-:Y:S05]  /*12760*/  BSYNC B1 ;  /* 0x0000000000017941 */ /* 0x000fea0003800000 */
.L_x_474:
        /* <DEDUP_REMOVED lines=13> */
.L_x_477:
[----:B------:R-:W-:Y:S05]  /*12840*/  BSYNC B1 ;  /* 0x0000000000017941 */ /* 0x000fea0003800000 */
.L_x_476:
[----:B------:R-:W-:Y:S01]  /*12850*/  @!P2 IMAD R151, R151, R17, R2 ;  /* 0x000000119797a224 */ /* 0x000fe200078e0202 */
[----:B------:R-:W-:Y:S04]  /*12860*/  BSSY B1, `(.L_x_478) ;  /* 0x0000006000017945 */ /* 0x000fe80003800000 */
[----:B------:R0:W-:Y:S01]  /*12870*/  @!P2 STG.E.U8 desc[UR36][R122.64+0x39], R151 ;  /* 0x000039977a00a986 */ /* 0x0001e2000c101124 */
[----:B------:R-:W-:Y:S05]  /*12880*/  @P6 BRA `(.L_x_479) ;  /* 0x00000000000c6947 */ /* 0x000fea0003800000 */
[----:B------:R-:W0:Y:S02]  /*12890*/  LDG.E.U8 R16, desc[UR36][R8.64+0x40] ;  /* 0x0000402408107981 */ /* 0x000e24000c1e1100 */
[----:B0-----:R-:W-:-:S05]  /*128a0*/  PRMT R3, R16, 0x8880, RZ ;  /* 0x0000888010037816 */ /* 0x001fca00000000ff */
[----:B------:R-:W-:-:S07]  /*128b0*/  IMAD R2, R3, R18, RZ ;  /* 0x0000001203027224 */ /* 0x000fce00078e02ff */
.L_x_479:
[----:B------:R-:W-:Y:S05]  /*128c0*/  BSYNC B1 ;  /* 0x0000000000017941 */ /* 0x000fea0003800000 */
.L_x_478:
[----:B0-----:R-:W-:Y:S01]  /*128d0*/  @!P6 IMAD R3, R152, R17, R2 ;  /* 0x000000119803e224 */ /* 0x001fe200078e0202 */
[----:B------:R-:W-:Y:S04]  /*128e0*/  BSSY B1, `(.L_x_480) ;  /* 0x0000006000017945 */ /* 0x000fe80003800000 */
[----:B------:R0:W-:Y:S01]  /*128f0*/  @!P6 STG.E.U8 desc[UR36][R4.64+0x40], R3 ;  /* 0x000040030400e986 */ /* 0x0001e2000c101124 */
[----:B------:R-:W-:Y:S05]  /*12900*/  @P3 BRA `(.L_x_481) ;  /* 0x00000000000c3947 */ /* 0x000fea0003800000 */
[----:B------:R-:W0:Y:S02]  /*12910*/  LDG.E.U8 R16, desc[UR36][R8.64+0x41] ;  /* 0x0000412408107981 */ /* 0x000e24000c1e1100 */
[----:B0-----:R-:W-:-:S05]  /*12920*/  PRMT R3, R16, 0x8880, RZ ;  /* 0x0000888010037816 */ /* 0x001fca00000000ff */
[----:B------:R-:W-:-:S07]  /*12930*/  IMAD R2, R3, R18, RZ ;  /* 0x0000001203027224 */ /* 0x000fce00078e02ff */
.L_x_481:
[----:B------:R-:W-:Y:S05]  /*12940*/  BSYNC B1 ;  /* 0x0000000000017941 */ /* 0x000fea0003800000 */
.L_x_480:
        /* <DEDUP_REMOVED lines=11> */
.L_x_483:
[----:B------:R-:W-:Y:S05]  /*12a00*/  BSYNC B1 ;  /* 0x0000000000017941 */ /* 0x000fea0003800000 */
.L_x_482:
        /* <DEDUP_REMOVED lines=8> */
.L_x_485:
[----:B------:R-:W-:Y:S05]  /*12a90*/  BSYNC B1 ;  /* 0x0000000000017941 */ /* 0x000fea0003800000 */
.L_x_484:
        /* <DEDUP_REMOVED lines=11> */
.L_x_487:
[----:B------:R-:W-:Y:S05]  /*12b50*/  BSYNC B1 ;  /* 0x0000000000017941 */ /* 0x000fea0003800000 */
.L_x_486:
[----:B------:R-:W-:Y:S01]  /*12b60*/  @!P4 IMAD R3, R156, R17, R2 ;  /* 0x000000119c03c224 */ /* 0x000fe200078e0202 */
[----:B------:R-:W-:Y:S04]  /*12b70*/  BSSY B1, `(.L_x_488) ;  /* 0x0000006000017945 */ /* 0x000fe80003800000 */
[----:B------:R0:W-:Y:S01]  /*12b80*/  @!P4 STG.E.U8 desc[UR36][R4.64+0x48], R3 ;  /* 0x000048030400c986 */ /* 0x0001e2000c101124 */
[----:B------:R-:W-:Y:S05]  /*12b90*/  @P5 BRA `(.L_x_489) ;  /* 0x00000000000c5947 */ /* 0x000fea0003800000 */
[----:B------:R-:W0:Y:S02]  /*12ba0*/  LDG.E.U8 R16, desc[UR36][R8.64+0x49] ;  /* 0x0000492408107981 */ /* 0x000e24000c1e1100 */
[----:B0-----:R-:W-:-:S05]  /*12bb0*/  PRMT R3, R16, 0x8880, RZ ;  /* 0x0000888010037816 */ /* 0x001fca00000000ff */
[----:B------:R-:W-:-:S07]  /*12bc0*/  IMAD R2, R3, R18, RZ ;  /* 0x0000001203027224 */ /* 0x000fce00078e02ff */
.L_x_489:
[----:B------:R-:W-:Y:S05]  /*12bd0*/  BSYNC B1 ;  /* 0x0000000000017941 */ /* 0x000fea0003800000 */
.L_x_488:
        /* <DEDUP_REMOVED lines=8> */
.L_x_491:
[----:B------:R-:W-:Y:S05]  /*12c60*/  BSYNC B1 ;  /* 0x0000000000017941 */ /* 0x000fea0003800000 */
.L_x_490:
        /* <DEDUP_REMOVED lines=13> */
.L_x_493:
[----:B------:R-:W-:Y:S05]  /*12d40*/  BSYNC B1 ;  /* 0x0000000000017941 */ /* 0x000fea0003800000 */
.L_x_492:
[----:B------:R-:W-:Y:S01]  /*12d50*/  @!P3 IMAD R159, R159, R17, R2 ;  /* 0x000000119f9fb224 */ /* 0x000fe200078e0202 */
[----:B------:R-:W-:Y:S04]  /*12d60*/  BSSY B1, `(.L_x_494) ;  /* 0x0000006000017945 */ /* 0x000fe80003800000 */
[----:B------:R0:W-:Y:S01]  /*12d70*/  @!P3 STG.E.U8 desc[UR36][R122.64+0x49], R159 ;  /* 0x0000499f7a00b986 */ /* 0x0001e2000c101124 */
[----:B------:R-:W-:Y:S05]  /*12d80*/  @P6 BRA `(.L_x_495) ;  /* 0x00000000000c6947 */ /* 0x000fea0003800000 */
[----:B------:R-:W0:Y:S02]  /*12d90*/  LDG.E.U8 R16, desc[UR36][R8.64+0x50] ;  /* 0x0000502408107981 */ /* 0x000e24000c1e1100 */
[----:B0-----:R-:W-:-:S05]  /*12da0*/  PRMT R3, R16, 0x8880, RZ ;  /* 0x0000888010037816 */ /* 0x001fca00000000ff */
[----:B------:R-:W-:-:S07]  /*12db0*/  IMAD R2, R3, R18, RZ ;  /* 0x0000001203027224 */ /* 0x000fce00078e02ff */
.L_x_495:
[----:B------:R-:W-:Y:S05]  /*12dc0*/  BSYNC B1 ;  /* 0x0000000000017941 */ /* 0x000fea0003800000 */
.L_x_494:
[----:B0-----:R-:W-:Y:S01]  /*12dd0*/  @!P6 IMAD R3, R160, R17, R2 ;  /* 0x00000011a003e224 */ /* 0x001fe200078e0202 */
[----:B------:R-:W-:Y:S04]  /*12de0*/  BSSY B1, `(.L_x_496) ;  /* 0x0000006000017945 */ /* 0x000fe80003800000 */
[----:B------:R0:W-:Y:S01]  /*12df0*/  @!P6 STG.E.U8 desc[UR36][R4.64+0x50], R3 ;  /* 0x000050030400e986 */ /* 0x0001e2000c101124 */
[----:B------:R-:W-:Y:S05]  /*12e00*/  @P2 BRA `(.L_x_497) ;  /* 0x00000000000c2947 */ /* 0x000fea0003800000 */
[----:B------:R-:W0:Y:S02]  /*12e10*/  LDG.E.U8 R16, desc[UR36][R8.64+0x51] ;  /* 0x0000512408107981 */ /* 0x000e24000c1e1100 */
[----:B0-----:R-:W-:-:S05]  /*12e20*/  PRMT R3, R16, 0x8880, RZ ;  /* 0x0000888010037816 */ /* 0x001fca00000000ff */
[----:B------:R-:W-:-:S07]  /*12e30*/  IMAD R2, R3, R18, RZ ;  /* 0x0000001203027224 */ /* 0x000fce00078e02ff */
.L_x_497:
[----:B------:R-:W-:Y:S05]  /*12e40*/  BSYNC B1 ;  /* 0x0000000000017941 */ /* 0x000fea0003800000 */
.L_x_496:
        /* <DEDUP_REMOVED lines=11> */
.L_x_499:
[----:B------:R-:W-:Y:S05]  /*12f00*/  BSYNC B1 ;  /* 0x0000000000017941 */ /* 0x000fea0003800000 */
.L_x_498:
        /* <DEDUP_REMOVED lines=8> */
.L_x_501:
[----:B------:R-:W-:Y:S05]  /*12f90*/  BSYNC B1 ;  /* 0x0000000000017941 */ /* 0x000fea0003800000 */
.L_x_500:
        /* <DEDUP_REMOVED lines=11> */
.L_x_503:
[----:B------:R-:W-:Y:S05]  /*13050*/  BSYNC B1 ;  /* 0x0000000000017941 */ /* 0x000fea0003800000 */
.L_x_502:
[----:B------:R-:W-:Y:S01]  /*13060*/  @!P4 IMAD R3, R164, R17, R2 ;  /* 0x00000011a403c224 */ /* 0x000fe200078e0202 */
[----:B------:R-:W-:Y:S04]  /*13070*/  BSSY B1, `(.L_x_504) ;  /* 0x0000006000017945 */ /* 0x000fe80003800000 */
[----:B------:R0:W-:Y:S01]  /*13080*/  @!P4 STG.E.U8 desc[UR36][R4.64+0x58], R3 ;  /* 0x000058030400c986 */ /* 0x0001e2000c101124 */
[----:B------:R-:W-:Y:S05]  /*13090*/  @P5 BRA `(.L_x_505) ;  /* 0x00000000000c5947 */ /* 0x000fea0003800000 */
[----:B------:R-:W0:Y:S02]  /*130a0*/  LDG.E.U8 R16, desc[UR36][R8.64+0x59] ;  /* 0x0000592408107981 */ /* 0x000e24000c1e1100 */
[----:B0-----:R-:W-:-:S05]  /*130b0*/  PRMT R3, R16, 0x8880, RZ ;  /* 0x0000888010037816 */ /* 0x001fca00000000ff */
[----:B------:R-:W-:-:S07]  /*130c0*/  IMAD R2, R3, R18, RZ ;  /* 0x0000001203027224 */ /* 0x000fce00078e02ff */
.L_x_505:
[----:B------:R-:W-:Y:S05]  /*130d0*/  BSYNC B1 ;  /* 0x0000000000017941 */ /* 0x000fea0003800000 */
.L_x_504:
        /* <DEDUP_REMOVED lines=8> */
.L_x_507:
[----:B------:R-:W-:Y:S05]  /*13160*/  BSYNC B1 ;  /* 0x0000000000017941 */ /* 0x000fea0003800000 */
.L_x_506:
        /* <DEDUP_REMOVED lines=13> */
.L_x_509:
[----:B------:R-:W-:Y:S05]  /*13240*/  BSYNC B1 ;  /* 0x0000000000017941 */ /* 0x000fea0003800000 */
.L_x_508:
[----:B------:R-:W-:Y:S01]  /*13250*/  @!P2 IMAD R167, R167, R17, R2 ;  /* 0x00000011a7a7a224 */ /* 0x000fe200078e0202 */
[----:B------:R-:W-:Y:S04]  /*13260*/  BSSY B1, `(.L_x_510) ;  /* 0x0000006000017945 */ /* 0x000fe80003800000 */
[----:B------:R0:W-:Y:S01]  /*13270*/  @!P2 STG.E.U8 desc[UR36][R122.64+0x59], R167 ;  /* 0x000059a77a00a986 */ /* 0x0001e2000c101124 */
[----:B------:R-:W-:Y:S05]  /*13280*/  @P6 BRA `(.L_x_511) ;  /* 0x00000000000c6947 */ /* 0x000fea0003800000 */
[----:B------:R-:W0:Y:S02]  /*13290*/  LDG.E.U8 R16, desc[UR36][R8.64+0x60] ;  /* 0x0000602408107981 */ /* 0x000e24000c1e1100 */
[----:B0-----:R-:W-:-:S05]  /*132a0*/  PRMT R3, R16, 0x8880, RZ ;  /* 0x0000888010037816 */ /* 0x001fca00000000ff */
[----:B------:R-:W-:-:S07]  /*132b0*/  IMAD R2, R3, R18, RZ ;  /* 0x0000001203027224 */ /* 0x000fce00078e02ff */
.L_x_511:
[----:B------:R-:W-:Y:S05]  /*132c0*/  BSYNC B1 ;  /* 0x0000000000017941 */ /* 0x000fea0003800000 */
.L_x_510:
[----:B0-----:R-:W-:Y:S01]  /*132d0*/  @!P6 IMAD R3, R168, R17, R2 ;  /* 0x00000011a803e224 */ /* 0x001fe200078e0202 */
[----:B------:R-:W-:Y:S04]  /*132e0*/  BSSY B1, `(.L_x_512) ;  /* 0x0000006000017945 */ /* 0x000fe80003800000 */
[----:B------:R0:W-:Y:S01]  /*132f0*/  @!P6 STG.E.U8 desc[UR36][R4.64+0x60], R3 ;  /* 0x000060030400e986 */ /* 0x0001e2000c101124 */
[----:B------:R-:W-:Y:S05]  /*13300*/  @P3 BRA `(.L_x_513) ;  /* 0x00000000000c3947 */ /* 0x000fea0003800000 */
[----:B------:R-:W0:Y:S02]  /*13310*/  LDG.E.U8 R16, desc[UR36][R8.64+0x61] ;  /* 0x0000612408107981 */ /* 0x000e24000c1e1100 */
[----:B0-----:R-:W-:-:S05]  /*13320*/  PRMT R3, R16, 0x8880, RZ ;  /* 0x0000888010037816 */ /* 0x001fca00000000ff */
[----:B------:R-:W-:-:S07]  /*13330*/  IMAD R2, R3, R18, RZ ;  /* 0x0000001203027224 */ /* 0x000fce00078e02ff */
.L_x_513:
[----:B------:R-:W-:Y:S05]  /*13340*/  BSYNC B1 ;  /* 0x0000000000017941 */ /* 0x000fea0003800000 */
.L_x_512:
        /* <DEDUP_REMOVED lines=11> */
.L_x_515:
[----:B------:R-:W-:Y:S05]  /*13400*/  BSYNC B1 ;  /* 0x0000000000017941 */ /* 0x000fea0003800000 */
.L_x_514:
        /* <DEDUP_REMOVED lines=8> */
.L_x_517:
[----:B------:R-:W-:Y:S05]  /*13490*/  BSYNC B1 ;  /* 0x0000000000017941 */ /* 0x000fea0003800000 */
.L_x_516:
        /* <DEDUP_REMOVED lines=11> */
.L_x_519:
[----:B------:R-:W-:Y:S05]  /*13550*/  BSYNC B1 ;  /* 0x0000000000017941 */ /* 0x000fea0003800000 */
.L_x_518:
[----:B------:R-:W-:Y:S01]  /*13560*/  @!P4 IMAD R3, R172, R17, R2 ;  /* 0x00000011ac03c224 */ /* 0x000fe200078e0202 */
[----:B------:R-:W-:Y:S04]  /*13570*/  BSSY B1, `(.L_x_520) ;  /* 0x0000006000017945 */ /* 0x000fe80003800000 */
[----:B------:R0:W-:Y:S01]  /*13580*/  @!P4 STG.E.U8 desc[UR36][R4.64+0x68], R3 ;  /* 0x000068030400c986 */ /* 0x0001e2000c101124 */
[----:B------:R-:W-:Y:S05]  /*13590*/  @P5 BRA `(.L_x_521) ;  /* 0x00000000000c5947 */ /* 0x000fea0003800000 */
[----:B------:R-:W0:Y:S02]  /*135a0*/  LDG.E.U8 R16, desc[UR36][R8.64+0x69] ;  /* 0x0000692408107981 */ /* 0x000e24000c1e1100 */
[----:B0-----:R-:W-:-:S05]  /*135b0*/  PRMT R3, R16, 0x8880, RZ ;  /* 0x0000888010037816 */ /* 0x001fca00000000ff */
[----:B------:R-:W-:-:S07]  /*135c0*/  IMAD R2, R3, R18, RZ ;  /* 0x0000001203027224 */ /* 0x000fce00078e02ff */
.L_x_521:
[----:B------:R-:W-:Y:S05]  /*135d0*/  BSYNC B1 ;  /* 0x0000000000017941 */ /* 0x000fea0003800000 */
.L_x_520:
        /* <DEDUP_REMOVED lines=8> */
.L_x_523:
[----:B------:R-:W-:Y:S05]  /*13660*/  BSYNC B1 ;  /* 0x0000000000017941 */ /* 0x000fea0003800000 */
.L_x_522:
        /* <DEDUP_REMOVED lines=13> */
.L_x_525:
[----:B------:R-:W-:Y:S05]  /*13740*/  BSYNC B1 ;  /* 0x0000000000017941 */ /* 0x000fea0003800000 */
.L_x_524:
[----:B------:R-:W-:Y:S01]  /*13750*/  @!P3 IMAD R175, R175, R17, R2 ;  /* 0x00000011afafb224 */ /* 0x000fe200078e0202 */
[----:B------:R-:W-:Y:S04]  /*13760*/  BSSY B1, `(.L_x_526) ;  /* 0x0000006000017945 */ /* 0x000fe80003800000 */
[----:B------:R0:W-:Y:S01]  /*13770*/  @!P3 STG.E.U8 desc[UR36][R122.64+0x69], R175 ;  /* 0x000069af7a00b986 */ /* 0x0001e2000c101124 */
[----:B------:R-:W-:Y:S05]  /*13780*/  @P6 BRA `(.L_x_527) ;  /* 0x00000000000c6947 */ /* 0x000fea0003800000 */
[----:B------:R-:W0:Y:S02]  /*13790*/  LDG.E.U8 R16, desc[UR36][R8.64+0x70] ;  /* 0x0000702408107981 */ /* 0x000e24000c1e1100 */
[----:B0-----:R-:W-:-:S05]  /*137a0*/  PRMT R3, R16, 0x8880, RZ ;  /* 0x0000888010037816 */ /* 0x001fca00000000ff */
[----:B------:R-:W-:-:S07]  /*137b0*/  IMAD R2, R3, R18, RZ ;  /* 0x0000001203027224 */ /* 0x000fce00078e02ff */
.L_x_527:
[----:B------:R-:W-:Y:S05]  /*137c0*/  BSYNC B1 ;  /* 0x0000000000017941 */ /* 0x000fea0003800000 */
.L_x_526:
[----:B0-----:R-:W-:Y:S01]  /*137d0*/  @!P6 IMAD R3, R176, R17, R2 ;  /* 0x00000011b003e224 */ /* 0x001fe200078e0202 */
[----:B------:R-:W-:Y:S04]  /*137e0*/  BSSY B1, `(.L_x_528) ;  /* 0x0000006000017945 */ /* 0x000fe80003800000 */
[----:B------:R0:W-:Y:S01]  /*137f0*/  @!P6 STG.E.U8 desc[UR36][R4.64+0x70], R3 ;  /* 0x000070030400e986 */ /* 0x0001e2000c101124 */
[----:B------:R-:W-:Y:S05]  /*13800*/  @P2 BRA `(.L_x_529) ;  /* 0x00000000000c2947 */ /* 0x000fea0003800000 */
[----:B------:R-:W0:Y:S02]  /*13810*/  LDG.E.U8 R16, desc[UR36][R8.64+0x71] ;  /* 0x0000712408107981 */ /* 0x000e24000c1e1100 */
[----:B0-----:R-:W-:-:S05]  /*13820*/  PRMT R3, R16, 0x8880, RZ ;  /* 0x0000888010037816 */ /* 0x001fca00000000ff */
[----:B------:R-:W-:-:S07]  /*13830*/  IMAD R2, R3, R18, RZ ;  /* 0x0000001203027224 */ /* 0x000fce00078e02ff */
.L_x_529:
[----:B------:R-:W-:Y:S05]  /*13840*/  BSYNC B1 ;  /* 0x0000000000017941 */ /* 0x000fea0003800000 */
.L_x_528:
        /* <DEDUP_REMOVED lines=11> */
.L_x_531:
[----:B------:R-:W-:Y:S05]  /*13900*/  BSYNC B1 ;  /* 0x0000000000017941 */ /* 0x000fea0003800000 */
.L_x_530:
        /* <DEDUP_REMOVED lines=8> */
.L_x_533:
[----:B------:R-:W-:Y:S05]  /*13990*/  BSYNC B1 ;  /* 0x0000000000017941 */ /* 0x000fea0003800000 */
.L_x_532:
        /* <DEDUP_REMOVED lines=11> */
.L_x_535:
[----:B------:R-:W-:Y:S05]  /*13a50*/  BSYNC B1 ;  /* 0x0000000000017941 */ /* 0x000fea0003800000 */
.L_x_534:
[----:B------:R-:W-:Y:S01]  /*13a60*/  @!P4 IMAD R3, R180, R17, R2 ;  /* 0x00000011b403c224 */ /* 0x000fe200078e0202 */
[----:B------:R-:W-:Y:S04]  /*13a70*/  BSSY B1, `(.L_x_536) ;  /* 0x0000006000017945 */ /* 0x000fe80003800000 */
[----:B------:R0:W-:Y:S01]  /*13a80*/  @!P4 STG.E.U8 desc[UR36][R4.64+0x78], R3 ;  /* 0x000078030400c986 */ /* 0x0001e2000c101124 */
[----:B------:R-:W-:Y:S05]  /*13a90*/  @P5 BRA `(.L_x_537) ;  /* 0x00000000000c5947 */ /* 0x000fea0003800000 */
[----:B------:R-:W0:Y:S02]  /*13aa0*/  LDG.E.U8 R16, desc[UR36][R8.64+0x79] ;  /* 0x0000792408107981 */ /* 0x000e24000c1e1100 */
[----:B0-----:R-:W-:-:S05]  /*13ab0*/  PRMT R3, R16, 0x8880, RZ ;  /* 0x0000888010037816 */ /* 0x001fca00000000ff */
[----:B------:R-:W-:-:S07]  /*13ac0*/  IMAD R2, R3, R18, RZ ;  /* 0x0000001203027224 */ /* 0x000fce00078e02ff */
.L_x_537:
[----:B------:R-:W-:Y:S05]  /*13ad0*/  BSYNC B1 ;  /* 0x0000000000017941 */ /* 0x000fea0003800000 */
.L_x_536:
        /* <DEDUP_REMOVED lines=8> */
.L_x_539:
[----:B------:R-:W-:Y:S05]  /*13b60*/  BSYNC B1 ;  /* 0x0000000000017941 */ /* 0x000fea0003800000 */
.L_x_538:
        /* <DEDUP_REMOVED lines=13> */
.L_x_541:
[----:B------:R-:W-:Y:S05]  /*13c40*/  BSYNC B1 ;  /* 0x0000000000017941 */ /* 0x000fea0003800000 */
.L_x_540:
[----:B------:R-:W-:Y:S01]  /*13c50*/  @!P2 IMAD R183, R183, R17, R2 ;  /* 0x00000011b7b7a224 */ /* 0x000fe200078e0202 */
[----:B------:R-:W-:Y:S04]  /*13c60*/  BSSY B1, `(.L_x_542) ;  /* 0x0000006000017945 */ /* 0x000fe80003800000 */
[----:B------:R0:W-:Y:S01]  /*13c70*/  @!P2 STG.E.U8 desc[UR36][R122.64+0x79], R183 ;  /* 0x000079b77a00a986 */ /* 0x0001e2000c101124 */
[----:B------:R-:W-:Y:S05]  /*13c80*/  @P6 BRA `(.L_x_543) ;  /* 0x00000000000c6947 */ /* 0x000fea0003800000 */
[----:B------:R-:W0:Y:S02]  /*13c90*/  LDG.E.U8 R16, desc[UR36][R8.64+0x80] ;  /* 0x0000802408107981 */ /* 0x000e24000c1e1100 */
[----:B0-----:R-:W-:-:S05]  /*13ca0*/  PRMT R3, R16, 0x8880, RZ ;  /* 0x0000888010037816 */ /* 0x001fca00000000ff */
[----:B------:R-:W-:-:S07]  /*13cb0*/  IMAD R2, R3, R18, RZ ;  /* 0x0000001203027224 */ /* 0x000fce00078e02ff */
.L_x_543:
[----:B------:R-:W-:Y:S05]  /*13cc0*/  BSYNC B1 ;  /* 0x0000000000017941 */ /* 0x000fea0003800000 */
.L_x_542:
[----:B0-----:R-:W-:Y:S01]  /*13cd0*/  @!P6 IMAD R3, R184, R17, R2 ;  /* 0x00000011b803e224 */ /* 0x001fe200078e0202 */
[----:B------:R-:W-:Y:S04]  /*13ce0*/  BSSY B1, `(.L_x_544) ;  /* 0x0000006000017945 */ /* 0x000fe80003800000 */
[----:B------:R0:W-:Y:S01]  /*13cf0*/  @!P6 STG.E.U8 desc[UR36][R4.64+0x80], R3 ;  /* 0x000080030400e986 */ /* 0x0001e2000c101124 */
[----:B------:R-:W-:Y:S05]  /*13d00*/  @P3 BRA `(.L_x_545) ;  /* 0x00000000000c3947 */ /* 0x000fea0003800000 */
[----:B------:R-:W0:Y:S02]  /*13d10*/  LDG.E.U8 R16, desc[UR36][R8.64+0x81] ;  /* 0x0000812408107981 */ /* 0x000e24000c1e1100 */
[----:B0-----:R-:W-:-:S05]  /*13d20*/  PRMT R3, R16, 0x8880, RZ ;  /* 0x0000888010037816 */ /* 0x001fca00000000ff */
[----:B------:R-:W-:-:S07]  /*13d30*/  IMAD R2, R3, R18, RZ ;  /* 0x0000001203027224 */ /* 0x000fce00078e02ff */
.L_x_545:
[----:B------:R-:W-:Y:S05]  /*13d40*/  BSYNC B1 ;  /* 0x0000000000017941 */ /* 0x000fea0003800000 */
.L_x_544:
        /* <DEDUP_REMOVED lines=11> */
.L_x_547:
[----:B------:R-:W-:Y:S05]  /*13e00*/  BSYNC B1 ;  /* 0x0000000000017941 */ /* 0x000fea0003800000 */
.L_x_546:
        /* <DEDUP_REMOVED lines=8> */
.L_x_549:
[----:B------:R-:W-:Y:S05]  /*13e90*/  BSYNC B1 ;  /* 0x0000000000017941 */ /* 0x000fea0003800000 */
.L_x_548:
        /* <DEDUP_REMOVED lines=11> */
.L_x_551:
[----:B------:R-:W-:Y:S05]  /*13f50*/  BSYNC B1 ;  /* 0x0000000000017941 */ /* 0x000fea0003800000 */
.L_x_550:
[----:B------:R-:W-:Y:S01]  /*13f60*/  @!P4 IMAD R3, R188, R17, R2 ;  /* 0x00000011bc03c224 */ /* 0x000fe200078e0202 */
[----:B------:R-:W-:Y:S04]  /*13f70*/  BSSY B1, `(.L_x_552) ;  /* 0x0000006000017945 */ /* 0x000fe80003800000 */
[----:B------:R0:W-:Y:S01]  /*13f80*/  @!P4 STG.E.U8 desc[UR36][R4.64+0x88], R3 ;  /* 0x000088030400c986 */ /* 0x0001e2000c101124 */
[----:B------:R-:W-:Y:S05]  /*13f90*/  @P5 BRA `(.L_x_553) ;  /* 0x00000000000c5947 */ /* 0x000fea0003800000 */
[----:B------:R-:W0:Y:S02]  /*13fa0*/  LDG.E.U8 R16, desc[UR36][R8.64+0x89] ;  /* 0x0000892408107981 */ /* 0x000e24000c1e1100 */
[----:B0-----:R-:W-:-:S05]  /*13fb0*/  PRMT R3, R16, 0x8880, RZ ;  /* 0x0000888010037816 */ /* 0x001fca00000000ff */
[----:B------:R-:W-:-:S07]  /*13fc0*/  IMAD R2, R3, R18, RZ ;  /* 0x0000001203027224 */ /* 0x000fce00078e02ff */
.L_x_553:
[----:B------:R-:W-:Y:S05]  /*13fd0*/  BSYNC B1 ;  /* 0x0000000000017941 */ /* 0x000fea0003800000 */
.L_x_552:
        /* <DEDUP_REMOVED lines=8> */
.L_x_555:
[----:B------:R-:W-:Y:S05]  /*14060*/  BSYNC B1 ;  /* 0x0000000000017941 */ /* 0x000fea0003800000 */
.L_x_554:
        /* <DEDUP_REMOVED lines=13> */
.L_x_557:
[----:B------:R-:W-:Y:S05]  /*14140*/  BSYNC B1 ;  /* 0x0000000000017941 */ /* 0x000fea0003800000 */
.L_x_556:
[----:B------:R-:W-:Y:S01]  /*14150*/  @!P3 IMAD R191, R191, R17, R2 ;  /* 0x00000011bfbfb224 */ /* 0x000fe200078e0202 */
[----:B------:R-:W-:Y:S04]  /*14160*/  BSSY B1, `(.L_x_558) ;  /* 0x0000006000017945 */ /* 0x000fe80003800000 */
[----:B------:R0:W-:Y:S01]  /*14170*/  @!P3 STG.E.U8 desc[UR36][R122.64+0x89], R191 ;  /* 0x000089bf7a00b986 */ /* 0x0001e2000c101124 */
[----:B------:R-:W-:Y:S05]  /*14180*/  @P6 BRA `(.L_x_559) ;  /* 0x00000000000c6947 */ /* 0x000fea0003800000 */
[----:B------:R-:W0:Y:S02]  /*14190*/  LDG.E.U8 R16, desc[UR36][R8.64+0x90] ;  /* 0x0000902408107981 */ /* 0x000e24000c1e1100 */
[----:B0-----:R-:W-:-:S05]  /*141a0*/  PRMT R3, R16, 0x8880, RZ ;  /* 0x0000888010037816 */ /* 0x001fca00000000ff */
[----:B------:R-:W-:-:S07]  /*141b0*/  IMAD R2, R3, R18, RZ ;  /* 0x0000001203027224 */ /* 0x000fce00078e02ff */
.L_x_559:
[----:B------:R-:W-:Y:S05]  /*141c0*/  BSYNC B1 ;  /* 0x0000000000017941 */ /* 0x000fea0003800000 */
.L_x_558:
[----:B0-----:R-:W-:Y:S01]  /*141d0*/  @!P6 IMAD R3, R192, R17, R2 ;  /* 0x00000011c003e224 */ /* 0x001fe200078e0202 */
[----:B------:R-:W-:Y:S04]  /*141e0*/  BSSY B1, `(.L_x_560) ;  /* 0x0000006000017945 */ /* 0x000fe80003800000 */
[----:B------:R0:W-:Y:S01]  /*141f0*/  @!P6 STG.E.U8 desc[UR36][R4.64+0x90], R3 ;  /* 0x000090030400e986 */ /* 0x0001e2000c101124 */
[----:B------:R-:W-:Y:S05]  /*14200*/  @P2 BRA `(.L_x_561) ;  /* 0x00000000000c2947 */ /* 0x000fea0003800000 */
[----:B------:R-:W0:Y:S02]  /*14210*/  LDG.E.U8 R16, desc[UR36][R8.64+0x91] ;  /* 0x0000912408107981 */ /* 0x000e24000c1e1100 */
[----:B0-----:R-:W-:-:S05]  /*14220*/  PRMT R3, R16, 0x8880, RZ ;  /* 0x0000888010037816 */ /* 0x001fca00000000ff */
[----:B------:R-:W-:-:S07]  /*14230*/  IMAD R2, R3, R18, RZ ;  /* 0x0000001203027224 */ /* 0x000fce00078e02ff */
.L_x_561:
[----:B------:R-:W-:Y:S05]  /*14240*/  BSYNC B1 ;  /* 0x0000000000017941 */ /* 0x000fea0003800000 */
.L_x_560:
        /* <DEDUP_REMOVED lines=11> */
.L_x_563:
[----:B------:R-:W-:Y:S05]  /*14300*/  BSYNC B1 ;  /* 0x0000000000017941 */ /* 0x000fea0003800000 */
.L_x_562:
        /* <DEDUP_REMOVED lines=8> */
.L_x_565:
[----:B------:R-:W-:Y:S05]  /*14390*/  BSYNC B1 ;  /* 0x0000000000017941 */ /* 0x000fea0003800000 */
.L_x_564:
        /* <DEDUP_REMOVED lines=11> */
.L_x_567:
[----:B------:R-:W-:Y:S05]  /*14450*/  BSYNC B1 ;  /* 0x0000000000017941 */ /* 0x000fea0003800000 */
.L_x_566:
[----:B------:R-:W-:Y:S01]  /*14460*/  @!P4 IMAD R3, R196, R17, R2 ;  /* 0x00000011c403c224 */ /* 0x000fe200078e0202 */
[----:B------:R-:W-:Y:S04]  /*14470*/  BSSY B1, `(.L_x_568) ;  /* 0x0000006000017945 */ /* 0x000fe80003800000 */
[----:B------:R0:W-:Y:S01]  /*14480*/  @!P4 STG.E.U8 desc[UR36][R4.64+0x98], R3 ;  /* 0x000098030400c986 */ /* 0x0001e2000c101124 */
[----:B------:R-:W-:Y:S05]  /*14490*/  @P5 BRA `(.L_x_569) ;  /* 0x00000000000c5947 */ /* 0x000fea0003800000 */
[----:B------:R-:W0:Y:S02]  /*144a0*/  LDG.E.U8 R16, desc[UR36][R8.64+0x99] ;  /* 0x0000992408107981 */ /* 0x000e24000c1e1100 */
[----:B0-----:R-:W-:-:S05]  /*144b0*/  PRMT R3, R16, 0x8880, RZ ;  /* 0x0000888010037816 */ /* 0x001fca00000000ff */
[----:B------:R-:W-:-:S07]  /*144c0*/  IMAD R2, R3, R18, RZ ;  /* 0x0000001203027224 */ /* 0x000fce00078e02ff */
.L_x_569:
[----:B------:R-:W-:Y:S05]  /*144d0*/  BSYNC B1 ;  /* 0x0000000000017941 */ /* 0x000fea0003800000 */
.L_x_568:
        /* <DEDUP_REMOVED lines=8> */
.L_x_571:
[----:B------:R-:W-:Y:S05]  /*14560*/  BSYNC B1 ;  /* 0x0000000000017941 */ /* 0x000fea0003800000 */
.L_x_570:
        /* <DEDUP_REMOVED lines=13> */
.L_x_573:
[----:B------:R-:W-:Y:S05]  /*14640*/  BSYNC B1 ;  /* 0x0000000000017941 */ /* 0x000fea0003800000 */
.L_x_572:
[----:B------:R-:W-:Y:S01]  /*14650*/  @!P2 IMAD R199, R199, R17, R2 ;  /* 0x00000011c7c7a224 */ /* 0x000fe200078e0202 */
[----:B------:R-:W-:Y:S04]  /*14660*/  BSSY B1, `(.L_x_574) ;  /* 0x0000006000017945 */ /* 0x000fe80003800000 */
[----:B------:R0:W-:Y:S01]  /*14670*/  @!P2 STG.E.U8 desc[UR36][R122.64+0x99], R199 ;  /* 0x000099c77a00a986 */ /* 0x0001e2000c101124 */
[----:B------:R-:W-:Y:S05]  /*14680*/  @P6 BRA `(.L_x_575) ;  /* 0x00000000000c6947 */ /* 0x000fea0003800000 */
[----:B------:R-:W0:Y:S02]  /*14690*/  LDG.E.U8 R16, desc[UR36][R8.64+0xa0] ;  /* 0x0000a02408107981 */ /* 0x000e24000c1e1100 */
[----:B0-----:R-:W-:-:S05]  /*146a0*/  PRMT R3, R16, 0x8880, RZ ;  /* 0x0000888010037816 */ /* 0x001fca00000000ff */
[----:B------:R-:W-:-:S07]  /*146b0*/  IMAD R2, R3, R18, RZ ;  /* 0x0000001203027224 */ /* 0x000fce00078e02ff */
.L_x_575:
[----:B------:R-:W-:Y:S05]  /*146c0*/  BSYNC B1 ;  /* 0x0000000000017941 */ /* 0x000fea0003800000 */
.L_x_574:
[----:B0-----:R-:W-:Y:S01]  /*146d0*/  @!P6 IMAD R3, R200, R17, R2 ;  /* 0x00000011c803e224 */ /* 0x001fe200078e0202 */
[----:B------:R-:W-:Y:S04]  /*146e0*/  BSSY B1, `(.L_x_576) ;  /* 0x0000006000017945 */ /* 0x000fe80003800000 */
[----:B------:R0:W-:Y:S01]  /*146f0*/  @!P6 STG.E.U8 desc[UR36][R4.64+0xa0], R3 ;  /* 0x0000a0030400e986 */ /* 0x0001e2000c101124 */
[----:B------:R-:W-:Y:S05]  /*14700*/  @P3 BRA `(.L_x_577) ;  /* 0x00000000000c3947 */ /* 0x000fea0003800000 */
[----:B------:R-:W0:Y:S02]  /*14710*/  LDG.E.U8 R16, desc[UR36][R8.64+0xa1] ;  /* 0x0000a12408107981 */ /* 0x000e24000c1e1100 */
[----:B0-----:R-:W-:-:S05]  /*14720*/  PRMT R3, R16, 0x8880, RZ ;  /* 0x0000888010037816 */ /* 0x001fca00000000ff */
[----:B------:R-:W-:-:S07]  /*14730*/  IMAD R2, R3, R18, RZ ;  /* 0x0000001203027224 */ /* 0x000fce00078e02ff */
.L_x_577:
[----:B------:R-:W-:Y:S05]  /*14740*/  BSYNC B1 ;  /* 0x0000000000017941 */ /* 0x000fea0003800000 */
.L_x_576:
        /* <DEDUP_REMOVED lines=11> */
.L_x_579:
[----:B------:R-:W-:Y:S05]  /*14800*/  BSYNC B1 ;  /* 0x0000000000017941 */ /* 0x000fea0003800000 */
.L_x_578:
        /* <DEDUP_REMOVED lines=8> */
.L_x_581:
[----:B------:R-:W-:Y:S05]  /*14890*/  BSYNC B1 ;  /* 0x0000000000017941 */ /* 0x000fea0003800000 */
.L_x_580:
        /* <DEDUP_REMOVED lines=11> */
.L_x_583:
[----:B------:R-:W-:Y:S05]  /*14950*/  BSYNC B1 ;  /* 0x0000000000017941 */ /* 0x000fea0003800000 */
.L_x_582:
[----:B------:R-:W-:Y:S01]  /*14960*/  @!P4 IMAD R3, R204, R17, R2 ;  /* 0x00000011cc03c224 */ /* 0x000fe200078e0202 */
[----:B------:R-:W-:Y:S04]  /*14970*/  BSSY B1, `(.L_x_584) ;  /* 0x0000006000017945 */ /* 0x000fe80003800000 */
[----:B------:R0:W-:Y:S01]  /*14980*/  @!P4 STG.E.U8 desc[UR36][R4.64+0xa8], R3 ;  /* 0x0000a8030400c986 */ /* 0x0001e2000c101124 */
[----:B------:R-:W-:Y:S05]  /*14990*/  @P5 BRA `(.L_x_585) ;  /* 0x00000000000c5947 */ /* 0x000fea0003800000 */
[----:B------:R-:W0:Y:S02]  /*149a0*/  LDG.E.U8 R16, desc[UR36][R8.64+0xa9] ;  /* 0x0000a92408107981 */ /* 0x000e24000c1e1100 */
[----:B0-----:R-:W-:-:S05]  /*149b0*/  PRMT R3, R16, 0x8880, RZ ;  /* 0x0000888010037816 */ /* 0x001fca00000000ff */
[----:B------:R-:W-:-:S07]  /*149c0*/  IMAD R2, R3, R18, RZ ;  /* 0x0000001203027224 */ /* 0x000fce00078e02ff */
.L_x_585:
[----:B------:R-:W-:Y:S05]  /*149d0*/  BSYNC B1 ;  /* 0x0000000000017941 */ /* 0x000fea0003800000 */
.L_x_584:
        /* <DEDUP_REMOVED lines=8> */
.L_x_587:
[----:B------:R-:W-:Y:S05]  /*14a60*/  BSYNC B1 ;  /* 0x0000000000017941 */ /* 0x000fea0003800000 */
.L_x_586:
[----:B0-----:R-:W-:Y:S01]  /*14a70*/  @!P2 IMAD R3, R206, R17, R2 ;  /* 0x00000011ce03a224 */ /* 0x001fe200078e0202 */
[----:B------:R-:W-:Y:S01]  /*14a80*/  BSSY B1, `(.L_x_588) ;  /* 0x000000b000017945 */ /* 0x000fe20003800000 */
[C---:B------:R-:W-:Y:S02]  /*14a90*/  ISETP.LT.OR P4, PT, R0.reuse, 0xb1, !P1 ;  /* 0x000000b10000780c */ /* 0x040fe40004f81670 */
[----:B------:R-:W-:Y:S01]  /*14aa0*/  ISETP.LT.OR P6, PT, R0, 0xb2, !P1 ;  /* 0x000000b20000780c */ /* 0x000fe20004fc1670 */
[----:B------:R0:W-:Y:S01]  /*14ab0*/  @!P2 STG.E.U8 desc[UR36][R120.64+0xa8], R3 ;  /* 0x0000a8037800a986 */ /* 0x0001e2000c101124 */
[----:B------:R-:W-:Y:S02]  /*14ac0*/  @!P3 IADD3 R122, P2, R4, UR45, RZ ;  /* 0x0000002d047abc10 */ /* 0x000fe4000ff5e0ff */
[----:B------:R-:W-:Y:S02]  /*14ad0*/  ISETP.LT.OR P5, PT, R0, 0xb1, !P0 ;  /* 0x000000b10000780c */ /* 0x000fe400047a1670 */
[----:B------:R-:W-:Y:S01]  /*14ae0*/  @!P3 IADD3.X R123, R5, UR44, RZ, P2, !PT ;  /* 0x0000002c057bbc10 */ /* 0x000fe200097fe4ff */
[----:B------:R-:W-:Y:S10]  /*14af0*/  @P3 BRA `(.L_x_589) ;  /* 0x00000000000c3947 */ /* 0x000ff40003800000 */
[----:B------:R-:W0:Y:S02]  /*14b00*/  LDG.E.U8 R16, desc[UR36][R10.64+0xa9] ;  /* 0x0000a9240a107981 */ /* 0x000e24000c1e1100 */
[----:B0-----:R-:W-:-:S05]  /*14b10*/  PRMT R3, R16, 0x8880, RZ ;  /* 0x0000888010037816 */ /* 0x001fca00000000ff */
[----:B------:R-:W-:-:S07]  /*14b20*/  IMAD R2, R3, R18, RZ ;  /* 0x0000001203027224 */ /* 0x000fce00078e02ff */
.L_x_589:
[----:B------:R-:W-:Y:S05]  /*14b30*/  BSYNC B1 ;  /* 0x0000000000017941 */ /* 0x000fea0003800000 */
.L_x_588:
[----:B------:R-:W-:Y:S01]  /*14b40*/  @!P3 IMAD R207, R207, R17, R2 ;  /* 0x00000011cfcfb224 */ /* 0x000fe200078e0202 */
[----:B------:R-:W-:Y:S04]  /*14b50*/  BSSY B1, `(.L_x_590) ;  /* 0x0000006000017945 */ /* 0x000fe80003800000 */
[----:B------:R0:W-:Y:S01]  /*14b60*/  @!P3 STG.E.U8 desc[UR36][R122.64+0xa9], R207 ;  /* 0x0000a9cf7a00b986 */ /* 0x0001e2000c101124 */
[----:B------:R-:W-:Y:S05]  /*14b70*/  @P4 BRA `(.L_x_591) ;  /* 0x00000000000c4947 */ /* 0x000fea0003800000 */
[----:B------:R-:W0:Y:S02]  /*14b80*/  LDG.E.U8 R16, desc[UR36][R8.64+0xb0] ;  /* 0x0000b02408107981 */ /* 0x000e24000c1e1100 */
[----:B0-----:R-:W-:-:S05]  /*14b90*/  PRMT R3, R16, 0x8880, RZ ;  /* 0x0000888010037816 */ /* 0x001fca00000000ff */
[----:B------:R-:W-:-:S07]  /*14ba0*/  IMAD R2, R3, R18, RZ ;  /* 0x0000001203027224 */ /* 0x000fce00078e02ff */
.L_x_591:
[----:B------:R-:W-:Y:S05]  /*14bb0*/  BSYNC B1 ;  /* 0x0000000000017941 */ /* 0x000fea0003800000 */
.L_x_590:
[----:B0-----:R-:W-:Y:S01]  /*14bc0*/  @!P4 IMAD R3, R208, R17, R2 ;  /* 0x00000011d003c224 */ /* 0x001fe200078e0202 */
[----:B------:R-:W-:Y:S04]  /*14bd0*/  BSSY B1, `(.L_x_592) ;  /* 0x0000006000017945 */ /* 0x000fe80003800000 */
[----:B------:R0:W-:Y:S01]  /*14be0*/  @!P4 STG.E.U8 desc[UR36][R4.64+0xb0], R3 ;  /* 0x0000b0030400c986 */ /* 0x0001e2000c101124 */
[----:B------:R-:W-:Y:S05]  /*14bf0*/  @P6 BRA `(.L_x_593) ;  /* 0x00000000000c6947 */ /* 0x000fea0003800000 */
[----:B------:R-:W0:Y:S02]  /*14c00*/  LDG.E.U8 R16, desc[UR36][R8.64+0xb1] ;  /* 0x0000b12408107981 */ /* 0x000e24000c1e1100 */
[----:B0-----:R-:W-:-:S05]  /*14c10*/  PRMT R3, R16, 0x8880, RZ ;  /* 0x0000888010037816 */ /* 0x001fca00000000ff */
[----:B------:R-:W-:-:S07]  /*14c20*/  IMAD R2, R3, R18, RZ ;  /* 0x0000001203027224 */ /* 0x000fce00078e02ff */
.L_x_593:
[----:B------:R-:W-:Y:S05]  /*14c30*/  BSYNC B1 ;  /* 0x0000000000017941 */ /* 0x000fea0003800000 */
.L_x_592:
[----:B------:R-:W-:Y:S01]  /*14c40*/  @!P6 IMAD R209, R209, R17, R2 ;  /* 0x00000011d1d1e224 */ /* 0x000fe200078e0202 */
[----:B------:R-:W-:Y:S01]  /*14c50*/  BSSY B1, `(.L_x_594) ;  /* 0x000000b000017945 */ /* 0x000fe20003800000 */
[----:B---3--:R-:W-:Y:S02]  /*14c60*/  IADD3 R129, P4, R222, 0x180, RZ ;  /* 0x00000180de817810 */ /* 0x008fe40007f9e0ff */
        /* <DEDUP_REMOVED lines=9> */
.L_x_595:
[----:B------:R-:W-:Y:S05]  /*14d00*/  BSYNC B1 ;  /* 0x0000000000017941 */ /* 0x000fea0003800000 */
.L_x_594:
        /* <DEDUP_REMOVED lines=12> */
.L_x_597:
[----:B------:R-:W-:Y:S05]  /*14dd0*/  BSYNC B1 ;  /* 0x0000000000017941 */ /* 0x000fea0003800000 */
.L_x_596:
[----:B------:R-:W-:Y:S01]  /*14de0*/  @!P3 IMAD R211, R211, R17, R2 ;  /* 0x00000011d3d3b224 */ /* 0x000fe200078e0202 */
[----:B------:R-:W-:Y:S04]  /*14df0*/  BSSY B1, `(.L_x_598) ;  /* 0x0000006000017945 */ /* 0x000fe80003800000 */
[----:B------:R0:W-:Y:S01]  /*14e00*/  @!P3 STG.E.U8 desc[UR36][R122.64+0xb1], R211 ;  /* 0x0000b1d37a00b986 */ /* 0x0001e2000c101124 */
[----:B------:R-:W-:Y:S05]  /*14e10*/  @P2 BRA `(.L_x_599) ;  /* 0x00000000000c2947 */ /* 0x000fea0003800000 */
[----:B------:R-:W0:Y:S02]  /*14e20*/  LDG.E.U8 R16, desc[UR36][R8.64+0xb8] ;  /* 0x0000b82408107981 */ /* 0x000e24000c1e1100 */
[----:B0-----:R-:W-:-:S05]  /*14e30*/  PRMT R3, R16, 0x8880, RZ ;  /* 0x0000888010037816 */ /* 0x001fca00000000ff */
[----:B------:R-:W-:-:S07]  /*14e40*/  IMAD R2, R3, R18, RZ ;  /* 0x0000001203027224 */ /* 0x000fce00078e02ff */
.L_x_599:
[----:B------:R-:W-:Y:S05]  /*14e50*/  BSYNC B1 ;  /* 0x0000000000017941 */ /* 0x000fea0003800000 */
.L_x_598:
[----:B0-----:R-:W-:Y:S01]  /*14e60*/  @!P2 IMAD R3, R212, R17, R2 ;  /* 0x00000011d403a224 */ /* 0x001fe200078e0202 */
[----:B------:R-:W-:Y:S04]  /*14e70*/  BSSY B1, `(.L_x_600) ;  /* 0x0000006000017945 */ /* 0x000fe80003800000 */
[----:B------:R0:W-:Y:S01]  /*14e80*/  @!P2 STG.E.U8 desc[UR36][R4.64+0xb8], R3 ;  /* 0x0000b8030400a986 */ /* 0x0001e2000c101124 */
[----:B------:R-:W-:Y:S05]  /*14e90*/  @P1 BRA `(.L_x_601) ;  /* 0x00000000000c1947 */ /* 0x000fea0003800000 */
[----:B------:R-:W0:Y:S02]  /*14ea0*/  LDG.E.U8 R16, desc[UR36][R8.64+0xb9] ;  /* 0x0000b92408107981 */ /* 0x000e24000c1e1100 */
[----:B0-----:R-:W-:-:S05]  /*14eb0*/  PRMT R3, R16, 0x8880, RZ ;  /* 0x0000888010037816 */ /* 0x001fca00000000ff */
[----:B------:R-:W-:-:S07]  /*14ec0*/  IMAD R2, R3, R18, RZ ;  /* 0x0000001203027224 */ /* 0x000fce00078e02ff */
.L_x_601:
[----:B------:R-:W-:Y:S05]  /*14ed0*/  BSYNC B1 ;  /* 0x0000000000017941 */ /* 0x000fea0003800000 */
.L_x_600:
[----:B0-----:R-:W-:Y:S01]  /*14ee0*/  IMAD.X R3, RZ, RZ, UR7, P4 ;  /* 0x00000007ff037e24 */ /* 0x001fe2000a0e06ff */
[----:B------:R-:W-:Y:S01]  /*14ef0*/  ISETP.GE.AND P2, PT, R19, 0x181, PT ;  /* 0x000001811300780c */ /* 0x000fe20003f46270 */
[----:B------:R-:W-:Y:S01]  /*14f00*/  @!P1 IMAD R213, R213, R17, R2 ;  /* 0x00000011d5d59224 */ /* 0x000fe200078e0202 */
[C---:B------:R-:W-:Y:S01]  /*14f10*/  @!P6 IADD3 R122, P4, R4.reuse, UR45, RZ ;  /* 0x0000002d047aec10 */ /* 0x040fe2000ff9e0ff */
[-C--:B------:R-:W-:Y:S01]  /*14f20*/  IMAD.WIDE.U32 R120, R129, R12.reuse, R20 ;  /* 0x0000000c81787225 */ /* 0x080fe200078e0014 */
[----:B------:R-:W-:Y:S01]  /*14f30*/  BSSY B1, `(.L_x_602) ;  /* 0x000000c000017945 */ /* 0x000fe20003800000 */
[----:B------:R-:W-:Y:S01]  /*14f40*/  @!P0 IADD3 R124, P5, R4, UR45, RZ ;  /* 0x0000002d047c8c10 */ /* 0x000fe2000ffbe0ff */
[----:B------:R0:W-:Y:S01]  /*14f50*/  @!P1 STG.E.U8 desc[UR36][R4.64+0xb9], R213 ;  /* 0x0000b9d504009986 */ /* 0x0001e2000c101124 */
[----:B------:R-:W-:Y:S01]  /*14f60*/  IMAD R126, R3, R12, RZ ;  /* 0x0000000c037e7224 */ /* 0x000fe200078e02ff */
[----:B------:R-:W-:Y:S02]  /*14f70*/  ISETP.LT.OR P1, PT, R0, 0x1, !P2 ;  /* 0x000000010000780c */ /* 0x000fe40005721670 */
[----:B------:R-:W-:Y:S01]  /*14f80*/  IADD3 R8, P3, R120, R14, RZ ;  /* 0x0000000e78087210 */ /* 0x000fe20007f7e0ff */
[----:B------:R-:W-:Y:S01]  /*14f90*/  IMAD R127, R129, R13, R126 ;  /* 0x0000000d817f7224 */ /* 0x000fe200078e027e */
[----:B------:R-:W-:Y:S01]  /*14fa0*/  @!P6 IADD3.X R123, R5, UR44, RZ, P4, !PT ;  /* 0x0000002c057bec10 */ /* 0x000fe2000a7fe4ff */
[----:B------:R-:W-:Y:S10]  /*14fb0*/  @P6 BRA `(.L_x_603) ;  /* 0x00000000000c6947 */ /* 0x000ff40003800000 */
[----:B------:R-:W5:Y:S02]  /*14fc0*/  LDG.E.U8 R16, desc[UR36][R10.64+0xb8] ;  /* 0x0000b8240a107981 */ /* 0x000f64000c1e1100 */
[----:B-----5:R-:W-:-:S05]  /*14fd0*/  PRMT R3, R16, 0x8880, RZ ;  /* 0x0000888010037816 */ /* 0x020fca00000000ff */
[----:B------:R-:W-:-:S07]  /*14fe0*/  IMAD R2, R3, R18, RZ ;  /* 0x0000001203027224 */ /* 0x000fce00078e02ff */
.L_x_603:
[----:B------:R-:W-:Y:S05]  /*14ff0*/  BSYNC B1 ;  /* 0x0000000000017941 */ /* 0x000fea0003800000 */
.L_x_602:
[----:B------:R-:W-:Y:S01]  /*15000*/  @!P6 IMAD R3, R214, R17, R2 ;  /* 0x00000011d603e224 */ /* 0x000fe200078e0202 */
[----:B------:R-:W-:Y:S01]  /*15010*/  BSSY B1, `(.L_x_604) ;  /* 0x0000007000017945 */ /* 0x000fe20003800000 */
[----:B------:R-:W-:-:S03]  /*15020*/  IADD3.X R9, R15, R121, R127, P3, !PT ;  /* 0x000000790f097210 */ /* 0x000fc60001ffe47f */
[----:B------:R0:W-:Y:S01]  /*15030*/  @!P6 STG.E.U8 desc[UR36][R122.64+0xb8], R3 ;  /* 0x0000b8037a00e986 */ /* 0x0001e2000c101124 */
[----:B------:R-:W-:Y:S05]  /*15040*/  @P0 BRA `(.L_x_605) ;  /* 0x00000000000c0947 */ /* 0x000fea0003800000 */
[----:B------:R-:W0:Y:S02]  /*15050*/  LDG.E.U8 R16, desc[UR36][R10.64+0xb9] ;  /* 0x0000b9240a107981 */ /* 0x000e24000c1e1100 */
[----:B0-----:R-:W-:-:S05]  /*15060*/  PRMT R3, R16, 0x8880, RZ ;  /* 0x0000888010037816 */ /* 0x001fca00000000ff */
[----:B------:R-:W-:-:S07]  /*15070*/  IMAD R2, R3, R18, RZ ;  /* 0x0000001203027224 */ /* 0x000fce00078e02ff */
.L_x_605:
[----:B------:R-:W-:Y:S05]  /*15080*/  BSYNC B1 ;  /* 0x0000000000017941 */ /* 0x000fea0003800000 */
.L_x_604:
[----:B-1----:R-:W-:Y:S01]  /*15090*/  @!P0 IADD3.X R125, R5, UR44, RZ, P5, !PT ;  /* 0x0000002c057d8c10 */ /* 0x002fe2000affe4ff */
[----:B------:R-:W-:-:S05]  /*150a0*/  @!P0 IMAD R215, R215, R17, R2 ;  /* 0x00000011d7d78224 */ /* 0x000fca00078e0202 */
[----:B------:R1:W-:Y:S04]  /*150b0*/  @!P0 STG.E.U8 desc[UR36][R124.64+0xb9], R215 ;  /* 0x0000b9d77c008986 */ /* 0x0003e8000c101124 */
[----:B------:R-:W5:Y:S01]  /*150c0*/  @!P1 LDG.E.U8 R16, desc[UR36][R8.64] ;  /* 0x0000002408109981 */ /* 0x000f62000c1e1100 */
[C---:B------:R-:W-:Y:S01]  /*150d0*/  ISETP.LT.OR P6, PT, R0.reuse, 0x2, !P2 ;  /* 0x000000020000780c */ /* 0x040fe200057c1670 */
[----:B------:R-:W-:Y:S01]  /*150e0*/  IMAD.U32 R11, RZ, RZ, UR12 ;  /* 0x0000000cff0b7e24 */ /* 0x000fe2000f8e00ff */
[----:B------:R-:W-:Y:S01]  /*150f0*/  UIMAD UR4, UR13, 0x180, URZ ;  /* 0x000001800d0478a4 */ /* 0x000fe2000f8e023f */
[----:B0-234-:R-:W-:Y:S01]  /*15100*/  IMAD.MOV.U32 R4, RZ, RZ, R6 ;  /* 0x000000ffff047224 */ /* 0x01dfe200078e0006 */
[----:B------:R-:W-:Y:S01]  /*15110*/  ISETP.GE.AND P0, PT, R19, 0x189, PT ;  /* 0x000001891300780c */ /* 0x000fe20003f06270 */
[----:B------:R-:W-:Y:S01]  /*15120*/  IMAD.MOV.U32 R5, RZ, RZ, R7 ;  /* 0x000000ffff057224 */ /* 0x000fe200078e0007 */
[----:B------:R-:W-:Y:S01]  /*15130*/  BSSY B1, `(.L_x_606) ;  /* 0x0000011000017945 */ /* 0x000fe20003800000 */
[----:B------:R-:W-:Y:S01]  /*15140*/  IMAD.WIDE.U32 R12, R129, R12, R216 ;  /* 0x0000000c810c7225 */ /* 0x000fe200078e00d8 */
[----:B------:R-:W-:-:S03]  /*15150*/  ISETP.LT.OR P3, PT, R0, 0x1, !P0 ;  /* 0x000000010000780c */ /* 0x000fc60004761670 */
[----:B------:R-:W-:Y:S01]  /*15160*/  IMAD.WIDE.U32 R4, R11, 0x180, R4 ;  /* 0x000001800b047825 */ /* 0x000fe200078e0004 */
[----:B------:R-:W-:-:S03]  /*15170*/  IADD3 R14, P5, P4, R22, R14, R12 ;  /* 0x0000000e160e7210 */ /* 0x000fc60007cbe00c */
[----:B------:R-:W-:Y:S02]  /*15180*/  VIADD R7, R5, UR4 ;  /* 0x0000000405077c36 */ /* 0x000fe40008000000 */
[----:B------:R-:W-:Y:S02]  /*15190*/  @!P1 IMAD.MOV.U32 R6, RZ, RZ, R4 ;  /* 0x000000ffff069224 */ /* 0x000fe400078e0004 */
[----:B------:R-:W-:Y:S01]  /*151a0*/  IMAD.IADD R12, R127, 0x1, R13 ;  /* 0x000000017f0c7824 */ /* 0x000fe200078e020d */
[----:B-----5:R-:W-:-:S05]  /*151b0*/  @!P1 PRMT R3, R16, 0x8880, RZ ;  /* 0x0000888010039816 */ /* 0x020fca00000000ff */
[----:B------:R-:W-:-:S04]  /*151c0*/  @!P1 IMAD R2, R3, R18, RZ ;  /* 0x0000001203029224 */ /* 0x000fc800078e02ff */
[----:B------:R-:W-:-:S05]  /*151d0*/  @!P1 IMAD R3, R24, R17, R2 ;  /* 0x0000001118039224 */ /* 0x000fca00078e0202 */
[----:B------:R1:W-:Y:S01]  /*151e0*/  @!P1 STG.E.U8 desc[UR36][R6.64], R3 ;  /* 0x0000000306009986 */ /* 0x0003e2000c101124 */
[----:B------:R-:W-:Y:S01]  /*151f0*/  ISETP.LT.OR P1, PT, R0, 0x2, !P0 ;  /* 0x000000020000780c */ /* 0x000fe20004721670 */
[----:B------:R-:W-:-:S12]  /*15200*/  @P6 BRA `(.L_x_607) ;  /* 0x00000000000c6947 */ /* 0x000fd80003800000 */
[----:B------:R-:W1:Y:S02]  /*15210*/  LDG.E.U8 R16, desc[UR36][R8.64+0x1] ;  /* 0x0000012408107981 */ /* 0x000e64000c1e1100 */
[----:B-1----:R-:W-:-:S05]  /*15220*/  PRMT R3, R16, 0x8880, RZ ;  /* 0x0000888010037816 */ /* 0x002fca00000000ff */
[----:B------:R-:W-:-:S07]  /*15230*/  IMAD R2, R3, R18, RZ ;  /* 0x0000001203027224 */ /* 0x000fce00078e02ff */
.L_x_607:
[----:B------:R-:W-:Y:S05]  /*15240*/  BSYNC B1 ;  /* 0x0000000000017941 */ /* 0x000fea0003800000 */
.L_x_606:
[----:B------:R-:W-:Y:S01]  /*15250*/  IADD3.X R15, R21, R15, R12, P5, P4 ;  /* 0x0000000f150f7210 */ /* 0x000fe20002fe840c */
[----:B------:R-:W-:Y:S01]  /*15260*/  @!P6 IMAD R25, R25, R17, R2 ;  /* 0x000000111919e224 */ /* 0x000fe200078e0202 */
[----:B------:R-:W-:Y:S01]  /*15270*/  @!P3 IADD3 R10, P4, R4, UR45, RZ ;  /* 0x0000002d040abc10 */ /* 0x000fe2000ff9e0ff */
[----:B------:R-:W-:Y:S01]  /*15280*/  @!P6 IMAD.MOV.U32 R12, RZ, RZ, R4 ;  /* 0x000000ffff0ce224 */ /* 0x000fe200078e0004 */
[----:B------:R-:W-:Y:S01]  /*15290*/  BSSY B1, `(.L_x_608) ;  /* 0x0000008000017945 */ /* 0x000fe20003800000 */
[----:B------:R-:W-:Y:S01]  /*152a0*/  @!P6 IMAD.MOV.U32 R13, RZ, RZ, R7 ;  /* 0x000000ffff0de224 */ /* 0x000fe200078e0007 */
[----:B------:R-:W-:-:S04]  /*152b0*/  @!P3 IADD3.X R11, R7, UR44, RZ, P4, !PT ;  /* 0x0000002c070bbc10 */ /* 0x000fc8000a7fe4ff */
[----:B------:R0:W-:Y:S01]  /*152c0*/  @!P6 STG.E.U8 desc[UR36][R12.64+0x1], R25 ;  /* 0x000001190c00e986 */ /* 0x0001e2000c101124 */
[----:B------:R-:W-:Y:S05]  /*152d0*/  @P3 BRA `(.L_x_609) ;  /* 0x00000000000c3947 */ /* 0x000fea0003800000 */
[----:B------:R-:W1:Y:S02]  /*152e0*/  LDG.E.U8 R16, desc[UR36][R14.64] ;  /* 0x000000240e107981 */ /* 0x000e64000c1e1100 */
[----:B-1----:R-:W-:-:S05]  /*152f0*/  PRMT R3, R16, 0x8880, RZ ;  /* 0x0000888010037816 */ /* 0x002fca00000000ff */
[----:B------:R-:W-:-:S07]  /*15300*/  IMAD R2, R3, R18, RZ ;  /* 0x0000001203027224 */ /* 0x000fce00078e02ff */
.L_x_609:
[----:B------:R-:W-:Y:S05]  /*15310*/  BSYNC B1 ;  /* 0x0000000000017941 */ /* 0x000fea0003800000 */
.L_x_608:
[----:B-1----:R-:W-:Y:S01]  /*15320*/  @!P3 IMAD R3, R26, R17, R2 ;  /* 0x000000111a03b224 */ /* 0x002fe200078e0202 */
        /* <DEDUP_REMOVED lines=12> */
.L_x_611:
[----:B------:R-:W-:Y:S05]  /*153f0*/  BSYNC B1 ;  /* 0x0000000000017941 */ /* 0x000fea0003800000 */
.L_x_610:
[----:B------:R-:W-:Y:S01]  /*15400*/  @!P1 IMAD R27, R27, R17, R2 ;  /* 0x000000111b1b9224 */ /* 0x000fe200078e0202 */
[----:B------:R-:W-:Y:S04]  /*15410*/  BSSY B1, `(.L_x_612) ;  /* 0x0000006000017945 */ /* 0x000fe80003800000 */
[----:B------:R1:W-:Y:S01]  /*15420*/  @!P1 STG.E.U8 desc[UR36][R12.64+0x1], R27 ;  /* 0x0000011b0c009986 */ /* 0x0003e2000c101124 */
[----:B------:R-:W-:Y:S05]  /*15430*/  @P6 BRA `(.L_x_613) ;  /* 0x00000000000c6947 */ /* 0x000fea0003800000 */
[----:B------:R-:W0:Y:S02]  /*15440*/  LDG.E.U8 R16, desc[UR36][R8.64+0x8] ;  /* 0x0000082408107981 */ /* 0x000e24000c1e1100 */
[----:B0-----:R-:W-:-:S05]  /*15450*/  PRMT R3, R16, 0x8880, RZ ;  /* 0x0000888010037816 */ /* 0x001fca00000000ff */
[----:B------:R-:W-:-:S07]  /*15460*/  IMAD R2, R3, R18, RZ ;  /* 0x0000001203027224 */ /* 0x000fce00078e02ff */
.L_x_613:
[----:B------:R-:W-:Y:S05]  /*15470*/  BSYNC B1 ;  /* 0x0000000000017941 */ /* 0x000fea0003800000 */
.L_x_612:
[----:B0-----:R-:W-:Y:S01]  /*15480*/  @!P6 IMAD R3, R28, R17, R2 ;  /* 0x000000111c03e224 */ /* 0x001fe200078e0202 */
[----:B------:R-:W-:Y:S01]  /*15490*/  BSSY B1, `(.L_x_614) ;  /* 0x0000008000017945 */ /* 0x000fe20003800000 */
[----:B------:R-:W-:Y:S02]  /*154a0*/  @!P6 IMAD.MOV.U32 R10, RZ, RZ, R4 ;  /* 0x000000ffff0ae224 */ /* 0x000fe400078e0004 */
[----:B------:R-:W-:-:S05]  /*154b0*/  @!P6 IMAD.MOV.U32 R11, RZ, RZ, R7 ;  /* 0x000000ffff0be224 */ /* 0x000fca00078e0007 */
[----:B------:R0:W-:Y:S01]  /*154c0*/  @!P6 STG.E.U8 desc[UR36][R10.64+0x8], R3 ;  /* 0x000008030a00e986 */ /* 0x0001e2000c101124 */
[----:B------:R-:W-:Y:S05]  /*154d0*/  @P3 BRA `(.L_x_615) ;  /* 0x00000000000c3947 */ /* 0x000fea0003800000 */
[----:B------:R-:W0:Y:S02]  /*154e0*/  LDG.E.U8 R16, desc[UR36][R8.64+0x9] ;  /* 0x0000092408107981 */ /* 0x000e24000c1e1100 */
[----:B0-----:R-:W-:-:S05]  /*154f0*/  PRMT R3, R16, 0x8880, RZ ;  /* 0x0000888010037816 */ /* 0x001fca00000000ff */
[----:B------:R-:W-:-:S07]  /*15500*/  IMAD R2, R3, R18, RZ ;  /* 0x0000001203027224 */ /* 0x000fce00078e02ff */
.L_x_615:
[----:B------:R-:W-:Y:S05]  /*15510*/  BSYNC B1 ;  /* 0x0000000000017941 */ /* 0x000fea0003800000 */
.L_x_614:
[----:B------:R-:W-:Y:S01]  /*15520*/  @!P3 IMAD R29, R29, R17, R2 ;  /* 0x000000111d1db224 */ /* 0x000fe200078e0202 */
[----:B------:R-:W-:Y:S01]  /*15530*/  BSSY B1, `(.L_x_616) ;  /* 0x000000c000017945 */ /* 0x000fe20003800000 */
[----:B0-----:R-:W-:Y:S01]  /*15540*/  @!P3 IMAD.MOV.U32 R10, RZ, RZ, R4 ;  /* 0x000000ffff0ab224 */ /* 0x001fe200078e0004 */
[----:B------:R-:W-:Y:S01]  /*15550*/  ISETP.LT.OR P1, PT, R0, 0x11, !P0 ;  /* 0x000000110000780c */ /* 0x000fe20004721670 */
[----:B------:R-:W-:Y:S01]  /*15560*/  @!P3 IMAD.MOV.U32 R11, RZ, RZ, R7 ;  /* 0x000000ffff0bb224 */ /* 0x000fe200078e0007 */
[----:B------:R-:W-:-:S04]  /*15570*/  @!P5 IADD3 R20, P6, R4, UR45, RZ ;  /* 0x0000002d0414dc10 */ /* 0x000fc8000ffde0ff */
[----:B------:R0:W-:Y:S01]  /*15580*/  @!P3 STG.E.U8 desc[UR36][R10.64+0x9], R29 ;  /* 0x0000091d0a00b986 */ /* 0x0001e2000c101124 */
[----:B-1----:R-:W-:-:S04]  /*15590*/  @!P4 IADD3 R12, P3, R4, UR45, RZ ;  /* 0x0000002d040ccc10 */ /* 0x002fc8000ff7e0ff */
[----:B------:R-:W-:Y:S01]  /*155a0*/  @!P4 IADD3.X R13, R7, UR44, RZ, P3, !PT ;  /* 0x0000002c070dcc10 */ /* 0x000fe20009ffe4ff */
[----:B------:R-:W-:Y:S08]  /*155b0*/  @P4 BRA `(.L_x_617) ;  /* 0x00000000000c4947 */ /* 0x000ff00003800000 */
[----:B------:R-:W2:Y:S02]  /*155c0*/  LDG.E.U8 R16, desc[UR36][R14.64+0x8] ;  /* 0x000008240e107981 */ /* 0x000ea4000c1e1100 */
[----:B--2---:R-:W-:-:S05]  /*155d0*/  PRMT R3, R16, 0x8880, RZ ;  /* 0x0000888010037816 */ /* 0x004fca00000000ff */
[----:B------:R-:W-:-:S07]  /*155e0*/  IMAD R2, R3, R18, RZ ;  /* 0x0000001203027224 */ /* 0x000fce00078e02ff */
.L_x_617:
[----:B------:R-:W-:Y:S05]  /*155f0*/  BSYNC B1 ;  /* 0x0000000000017941 */ /* 0x000fea0003800000 */
.L_x_616:
[----:B------:R-:W-:Y:S01]  /*15600*/  @!P4 IMAD R3, R30, R17, R2 ;  /* 0x000000111e03c224 */ /* 0x000fe200078e0202 */
[----:B------:R-:W-:Y:S01]  /*15610*/  BSSY B1, `(.L_x_618) ;  /* 0x0000007000017945 */ /* 0x000fe20003800000 */
[----:B------:R-:W-:-:S03]  /*15620*/  @!P5 IADD3.X R21, R7, UR44, RZ, P6, !PT ;  /* 0x0000002c0715dc10 */ /* 0x000fc6000b7fe4ff */
[----:B------:R1:W-:Y:S01]  /*15630*/  @!P4 STG.E.U8 desc[UR36][R12.64+0x8], R3 ;  /* 0x000008030c00c986 */ /* 0x0003e2000c101124 */
[----:B------:R-:W-:Y:S05]  /*15640*/  @P5 BRA `(.L_x_619) ;  /* 0x00000000000c5947 */ /* 0x000fea0003800000 */
[----:B------:R-:W1:Y:S02]  /*15650*/  LDG.E.U8 R16, desc[UR36][R14.64+0x9] ;  /* 0x000009240e107981 */ /* 0x000e64000c1e1100 */
[----:B-1----:R-:W-:-:S05]  /*15660*/  PRMT R3, R16, 0x8880, RZ ;  /* 0x0000888010037816 */ /* 0x002fca00000000ff */
[----:B------:R-:W-:-:S07]  /*15670*/  IMAD R2, R3, R18, RZ ;  /* 0x0000001203027224 */ /* 0x000fce00078e02ff */
.L_x_619:
[----:B------:R-:W-:Y:S05]  /*15680*/  BSYNC B1 ;  /* 0x0000000000017941 */ /* 0x000fea0003800000 */
.L_x_618:
[C---:B------:R-:W-:Y:S01]  /*15690*/  ISETP.LT.OR P4, PT, R0.reuse, 0x11, !P2 ;  /* 0x000000110000780c */ /* 0x040fe20005781670 */
[----:B------:R-:W-:Y:S01]  /*156a0*/  @!P5 IMAD R31, R31, R17, R2 ;  /* 0x000000111f1fd224 */ /* 0x000fe200078e0202 */
[----:B------:R-:W-:Y:S01]  /*156b0*/  BSSY B1, `(.L_x_620) ;  /* 0x0000009000017945 */ /* 0x000fe20003800000 */
[----:B------:R-:W-:Y:S02]  /*156c0*/  ISETP.LT.OR P3, PT, R0, 0x12, !P0 ;  /* 0x000000120000780c */ /* 0x000fe40004761670 */
[----:B-1----:R-:W-:Y:S01]  /*156d0*/  @!P1 IADD3 R12, P6, R4, UR45, RZ ;  /* 0x0000002d040c9c10 */ /* 0x002fe2000ffde0ff */
[----:B------:R1:W-:Y:S01]  /*156e0*/  @!P5 STG.E.U8 desc[UR36][R20.64+0x9], R31 ;  /* 0x0000091f1400d986 */ /* 0x0003e2000c101124 */
[----:B------:R-:W-:-:S06]  /*156f0*/  ISETP.LT.OR P5, PT, R0, 0x12, !P2 ;  /* 0x000000120000780c */ /* 0x000fcc00057a1670 */
[----:B------:R-:W-:Y:S07]  /*15700*/  @P4 BRA `(.L_x_621) ;  /* 0x00000000000c4947 */ /* 0x000fee0003800000 */
[----:B------:R-:W2:Y:S02]  /*15710*/  LDG.E.U8 R16, desc[UR36][R8.64+0x10] ;  /* 0x0000102408107981 */ /* 0x000ea4000c1e1100 */
[----:B--2---:R-:W-:-:S05]  /*15720*/  PRMT R3, R16, 0x8880, RZ ;  /* 0x0000888010037816 */ /* 0x004fca00000000ff */
[----:B------:R-:W-:-:S07]  /*15730*/  IMAD R2, R3, R18, RZ ;  /* 0x0000001203027224 */ /* 0x000fce00078e02ff */
.L_x_621:
[----:B------:R-:W-:Y:S05]  /*15740*/  BSYNC B1 ;  /* 0x0000000000017941 */ /* 0x000fea0003800000 */
.L_x_620:
[----:B------:R-:W-:Y:S01]  /*15750*/  @!P4 IMAD R3, R32, R17, R2 ;  /* 0x000000112003c224 */ /* 0x000fe200078e0202 */
[----:B------:R-:W-:Y:S01]  /*15760*/  BSSY B1, `(.L_x_622) ;  /* 0x0000008000017945 */ /* 0x000fe20003800000 */
[----:B0-----:R-:W-:Y:S02]  /*15770*/  @!P4 IMAD.MOV.U32 R10, RZ, RZ, R4 ;  /* 0x000000ffff0ac224 */ /* 0x001fe400078e0004 */
[----:B------:R-:W-:-:S05]  /*15780*/  @!P4 IMAD.MOV.U32 R11, RZ, RZ, R7 ;  /* 0x000000ffff0bc224 */ /* 0x000fca00078e0007 */
[----:B------:R0:W-:Y:S01]  /*15790*/  @!P4 STG.E.U8 desc[UR36][R10.64+0x10], R3 ;  /* 0x000010030a00c986 */ /* 0x0001e2000c101124 */
[----:B------:R-:W-:Y:S05]  /*157a0*/  @P5 BRA `(.L_x_623) ;  /* 0x00000000000c5947 */ /* 0x000fea0003800000 */
[----:B------:R-:W0:Y:S02]  /*157b0*/  LDG.E.U8 R16, desc[UR36][R8.64+0x11] ;  /* 0x0000112408107981 */ /* 0x000e24000c1e1100 */
[----:B0-----:R-:W-:-:S05]  /*157c0*/  PRMT R3, R16, 0x8880, RZ ;  /* 0x0000888010037816 */ /* 0x001fca00000000ff */
[----:B------:R-:W-:-:S07]  /*157d0*/  IMAD R2, R3, R18, RZ ;  /* 0x0000001203027224 */ /* 0x000fce00078e02ff */
.L_x_623:
[----:B------:R-:W-:Y:S05]  /*157e0*/  BSYNC B1 ;  /* 0x0000000000017941 */ /* 0x000fea0003800000 */
.L_x_622:
[----:B------:R-:W-:Y:S01]  /*157f0*/  @!P5 IMAD R33, R33, R17, R2 ;  /* 0x000000112121d224 */ /* 0x000fe200078e0202 */
[----:B------:R-:W-:Y:S01]  /*15800*/  BSSY B1, `(.L_x_624) ;  /* 0x0000009000017945 */ /* 0x000fe20003800000 */
[----:B0-----:R-:W-:Y:S01]  /*15810*/  @!P5 IMAD.MOV.U32 R10, RZ, RZ, R4 ;  /* 0x000000ffff0ad224 */ /* 0x001fe200078e0004 */
[----:B------:R-:W-:Y:S01]  /*15820*/  @!P1 IADD3.X R13, R7, UR44, RZ, P6, !PT ;  /* 0x0000002c070d9c10 */ /* 0x000fe2000b7fe4ff */
[----:B------:R-:W-:-:S05]  /*15830*/  @!P5 IMAD.MOV.U32 R11, RZ, RZ, R7 ;  /* 0x000000ffff0bd224 */ /* 0x000fca00078e0007 */
[----:B------:R0:W-:Y:S01]  /*15840*/  @!P5 STG.E.U8 desc[UR36][R10.64+0x11], R33 ;  /* 0x000011210a00d986 */ /* 0x0001e2000c101124 */
[----:B------:R-:W-:Y:S05]  /*15850*/  @P1 BRA `(.L_x_625) ;  /* 0x00000000000c1947 */ /* 0x000fea0003800000 */
[----:B------:R-:W2:Y:S02]  /*15860*/  LDG.E.U8 R16, desc[UR36][R14.64+0x10] ;  /* 0x000010240e107981 */ /* 0x000ea4000c1e1100 */
[----:B--2---:R-:W-:-:S05]  /*15870*/  PRMT R3, R16, 0x8880, RZ ;  /* 0x0000888010037816 */ /* 0x004fca00000000ff */
[----:B------:R-:W-:-:S07]  /*15880*/  IMAD R2, R3, R18, RZ ;  /* 0x0000001203027224 */ /* 0x000fce00078e02ff */
.L_x_625:
[----:B------:R-:W-:Y:S05]  /*15890*/  BSYNC B1 ;  /* 0x0000000000017941 */ /* 0x000fea0003800000 */
.L_x_624:
[----:B------:R-:W-:Y:S01]  /*158a0*/  @!P1 IMAD R3, R34, R17, R2 ;  /* 0x0000001122039224 */ /* 0x000fe200078e0202 */
        /* <DEDUP_REMOVED lines=12> */
.L_x_627:
[----:B------:R-:W-:Y:S05]  /*15970*/  BSYNC B1 ;  /* 0x0000000000017941 */ /* 0x000fea0003800000 */
.L_x_626:
[----:B------:R-:W-:Y:S01]  /*15980*/  @!P3 IMAD R35, R35, R17, R2 ;  /* 0x000000112323b224 */ /* 0x000fe200078e0202 */
[----:B------:R-:W-:Y:S04]  /*15990*/  BSSY B1, `(.L_x_628) ;  /* 0x0000006000017945 */ /* 0x000fe80003800000 */
[----:B------:R2:W-:Y:S01]  /*159a0*/  @!P3 STG.E.U8 desc[UR36][R10.64+0x11], R35 ;  /* 0x000011230a00b986 */ /* 0x0005e2000c101124 */
[----:B------:R-:W-:Y:S05]  /*159b0*/  @P6 BRA `(.L_x_629) ;  /* 0x00000000000c6947 */ /* 0x000fea0003800000 */
[----:B------:R-:W0:Y:S02]  /*159c0*/  LDG.E.U8 R16, desc[UR36][R8.64+0x18] ;  /* 0x0000182408107981 */ /* 0x000e24000c1e1100 */
[----:B0-----:R-:W-:-:S05]  /*159d0*/  PRMT R3, R16, 0x8880, RZ ;  /* 0x0000888010037816 */ /* 0x001fca00000000ff */
[----:B------:R-:W-:-:S07]  /*159e0*/  IMAD R2, R3, R18, RZ ;  /* 0x0000001203027224 */ /* 0x000fce00078e02ff */
.L_x_629:
[----:B------:R-:W-:Y:S05]  /*159f0*/  BSYNC B1 ;  /* 0x0000000000017941 */ /* 0x000fea0003800000 */
.L_x_628:
[----:B0-----:R-:W-:Y:S01]  /*15a00*/  @!P6 IMAD R3, R36, R17, R2 ;  /* 0x000000112403e224 */ /* 0x001fe200078e0202 */
[----:B------:R-:W-:Y:S01]  /*15a10*/  BSSY B1, `(.L_x_630) ;  /* 0x0000008000017945 */ /* 0x000fe20003800000 */
[----:B--2---:R-:W-:Y:S02]  /*15a20*/  @!P6 IMAD.MOV.U32 R10, RZ, RZ, R4 ;  /* 0x000000ffff0ae224 */ /* 0x004fe400078e0004 */
[----:B------:R-:W-:-:S05]  /*15a30*/  @!P6 IMAD.MOV.U32 R11, RZ, RZ, R7 ;  /* 0x000000ffff0be224 */ /* 0x000fca00078e0007 */
[----:B------:R0:W-:Y:S01]  /*15a40*/  @!P6 STG.E.U8 desc[UR36][R10.64+0x18], R3 ;  /* 0x000018030a00e986 */ /* 0x0001e2000c101124 */
[----:B------:R-:W-:Y:S05]  /*15a50*/  @P1 BRA `(.L_x_631) ;  /* 0x00000000000c1947 */ /* 0x000fea0003800000 */
[----:B------:R-:W0:Y:S02]  /*15a60*/  LDG.E.U8 R16, desc[UR36][R8.64+0x19] ;  /* 0x0000192408107981 */ /* 0x000e24000c1e1100 */
[----:B0-----:R-:W-:-:S05]  /*15a70*/  PRMT R3, R16, 0x8880, RZ ;  /* 0x0000888010037816 */ /* 0x001fca00000000ff */
[----:B------:R-:W-:-:S07]  /*15a80*/  IMAD R2, R3, R18, RZ ;  /* 0x0000001203027224 */ /* 0x000fce00078e02ff */
.L_x_631:
[----:B------:R-:W-:Y:S05]  /*15a90*/  BSYNC B1 ;  /* 0x0000000000017941 */ /* 0x000fea0003800000 */
.L_x_630:
[----:B------:R-:W-:Y:S01]  /*15aa0*/  @!P1 IMAD R37, R37, R17, R2 ;  /* 0x0000001125259224 */ /* 0x000fe200078e0202 */
[----:B------:R-:W-:Y:S01]  /*15ab0*/  BSSY B1, `(.L_x_632) ;  /* 0x000000c000017945 */ /* 0x000fe20003800000 */
[----:B0-----:R-:W-:Y:S01]  /*15ac0*/  @!P1 IMAD.MOV.U32 R10, RZ, RZ, R4 ;  /* 0x000000ffff0a9224 */ /* 0x001fe200078e0004 */
[----:B------:R-:W-:Y:S01]  /*15ad0*/  ISETP.LT.OR P3, PT, R0, 0x21, !P0 ;  /* 0x000000210000780c */ /* 0x000fe20004761670 */
[----:B------:R-:W-:Y:S01]  /*15ae0*/  @!P1 IMAD.MOV.U32 R11, RZ, RZ, R7 ;  /* 0x000000ffff0b9224 */ /* 0x000fe200078e0007 */
[----:B-1----:R-:W-:-:S04]  /*15af0*/  @!P5 IADD3 R20, P6, R4, UR45, RZ ;  /* 0x0000002d0414dc10 */ /* 0x002fc8000ffde0ff */
[----:B------:R0:W-:Y:S01]  /*15b00*/  @!P1 STG.E.U8 desc[UR36][R10.64+0x19], R37 ;  /* 0x000019250a009986 */ /* 0x0001e2000c101124 */
[----:B------:R-:W-:-:S04]  /*15b10*/  @!P4 IADD3 R12, P1, R4, UR45, RZ ;  /* 0x0000002d040ccc10 */ /* 0x000fc8000ff3e0ff */
[----:B------:R-:W-:Y:S01]  /*15b20*/  @!P4 IADD3.X R13, R7, UR44, RZ, P1, !PT ;  /* 0x0000002c070dcc10 */ /* 0x000fe20008ffe4ff */
[----:B------:R-:W-:Y:S08]  /*15b30*/  @P4 BRA `(.L_x_633) ;  /* 0x00000000000c4947 */ /* 0x000ff00003800000 */
[----:B------:R-:W2:Y:S02]  /*15b40*/  LDG.E.U8 R16, desc[UR36][R14.64+0x18] ;  /* 0x000018240e107981 */ /* 0x000ea4000c1e1100 */
[----:B--2---:R-:W-:-:S05]  /*15b50*/  PRMT R3, R16, 0x8880, RZ ;  /* 0x0000888010037816 */ /* 0x004fca00000000ff */
[----:B------:R-:W-:-:S07]  /*15b60*/  IMAD R2, R3, R18, RZ ;  /* 0x0000001203027224 */ /* 0x000fce00078e02ff */
.L_x_633:
[----:B------:R-:W-:Y:S05]  /*15b70*/  BSYNC B1 ;  /* 0x0000000000017941 */ /* 0x000fea0003800000 */
.L_x_632:
        /* <DEDUP_REMOVED lines=8> */
.L_x_635:
[----:B------:R-:W-:Y:S05]  /*15c00*/  BSYNC B1 ;  /* 0x0000000000017941 */ /* 0x000fea0003800000 */
.L_x_634:
        /* <DEDUP_REMOVED lines=11> */
.L_x_637:
[----:B------:R-:W-:Y:S05]  /*15cc0*/  BSYNC B1 ;  /* 0x0000000000017941 */ /* 0x000fea0003800000 */
.L_x_636:
        /* <DEDUP_REMOVED lines=9> */
.L_x_639:
[----:B------:R-:W-:Y:S05]  /*15d60*/  BSYNC B1 ;  /* 0x0000000000017941 */ /* 0x000fea0003800000 */
.L_x_638:
        /* <DEDUP_REMOVED lines=10> */
.L_x_641:
[----:B------:R-:W-:Y:S05]  /*15e10*/  BSYNC B1 ;  /* 0x0000000000017941 */ /* 0x000fea0003800000 */
.L_x_640:
        /* <DEDUP_REMOVED lines=13> */
.L_x_643:
[----:B------:R-:W-:Y:S05]  /*15ef0*/  BSYNC B1 ;  /* 0x0000000000017941 */ /* 0x000fea0003800000 */
.L_x_642:
[----:B------:R-:W-:Y:S01]  /*15f00*/  @!P1 IMAD R43, R43, R17, R2 ;  /* 0x000000112b2b9224 */ /* 0x000fe200078e0202 */
[----:B------:R-:W-:Y:S04]  /*15f10*/  BSSY B1, `(.L_x_644) ;  /* 0x0000006000017945 */ /* 0x000fe80003800000 */
[----:B------:R2:W-:Y:S01]  /*15f20*/  @!P1 STG.E.U8 desc[UR36][R10.64+0x21], R43 ;  /* 0x0000212b0a009986 */ /* 0x0005e2000c101124 */
[----:B------:R-:W-:Y:S05]  /*15f30*/  @P6 BRA `(.L_x_645) ;  /* 0x00000000000c6947 */ /* 0x000fea0003800000 */
[----:B------:R-:W0:Y:S02]  /*15f40*/  LDG.E.U8 R16, desc[UR36][R8.64+0x28] ;  /* 0x0000282408107981 */ /* 0x000e24000c1e1100 */
[----:B0-----:R-:W-:-:S05]  /*15f50*/  PRMT R3, R16, 0x8880, RZ ;  /* 0x0000888010037816 */ /* 0x001fca00000000ff */
[----:B------:R-:W-:-:S07]  /*15f60*/  IMAD R2, R3, R18, RZ ;  /* 0x0000001203027224 */ /* 0x000fce00078e02ff */
.L_x_645:
[----:B------:R-:W-:Y:S05]  /*15f70*/  BSYNC B1 ;  /* 0x0000000000017941 */ /* 0x000fea0003800000 */
.L_x_644:
        /* <DEDUP_REMOVED lines=9> */
.L_x_647:
[----:B------:R-:W-:Y:S05]  /*16010*/  BSYNC B1 ;  /* 0x0000000000017941 */ /* 0x000fea0003800000 */
.L_x_646:
        /* <DEDUP_REMOVED lines=13> */
.L_x_649:
[----:B------:R-:W-:Y:S05]  /*160f0*/  BSYNC B1 ;  /* 0x0000000000017941 */ /* 0x000fea0003800000 */
.L_x_648:
        /* <DEDUP_REMOVED lines=8> */
.L_x_651:
[----:B------:R-:W-:Y:S05]  /*16180*/  BSYNC B1 ;  /* 0x0000000000017941 */ /* 0x000fea0003800000 */
.L_x_650:
        /* <DEDUP_REMOVED lines=11> */
.L_x_653:
[----:B------:R-:W-:Y:S05]  /*16240*/  BSYNC B1 ;  /* 0x0000000000017941 */ /* 0x000fea0003800000 */
.L_x_652:
        /* <DEDUP_REMOVED lines=9> */
.L_x_655:
[----:B------:R-:W-:Y:S05]  /*162e0*/  BSYNC B1 ;  /* 0x0000000000017941 */ /* 0x000fea0003800000 */
.L_x_654:
        /* <DEDUP_REMOVED lines=10> */
.L_x_657:
[----:B------:R-:W-:Y:S05]  /*16390*/  BSYNC B1 ;  /* 0x0000000000017941 */ /* 0x000fea0003800000 */
.L_x_656:
        /* <DEDUP_REMOVED lines=13> */
.L_x_659:
[----:B------:R-:W-:Y:S05]  /*16470*/  BSYNC B1 ;  /* 0x0000000000017941 */ /* 0x000fea0003800000 */
.L_x_658:
[----:B------:R-:W-:Y:S01]  /*16480*/  @!P3 IMAD R51, R51, R17, R2 ;  /* 0x000000113333b224 */ /* 0x000fe200078e0202 */
[----:B------:R-:W-:Y:S04]  /*16490*/  BSSY B1, `(.L_x_660) ;  /* 0x0000006000017945 */ /* 0x000fe80003800000 */
[----:B------:R2:W-:Y:S01]  /*164a0*/  @!P3 STG.E.U8 desc[UR36][R10.64+0x31], R51 ;  /* 0x000031330a00b986 */ /* 0x0005e2000c101124 */
[----:B------:R-:W-:Y:S05]  /*164b0*/  @P6 BRA `(.L_x_661) ;  /* 0x00000000000c6947 */ /* 0x000fea0003800000 */
[----:B------:R-:W0:Y:S02]  /*164c0*/  LDG.E.U8 R16, desc[UR36][R8.64+0x38] ;  /* 0x0000382408107981 */ /* 0x000e24000c1e1100 */
[----:B0-----:R-:W-:-:S05]  /*164d0*/  PRMT R3, R16, 0x8880, RZ ;  /* 0x0000888010037816 */ /* 0x001fca00000000ff */
[----:B------:R-:W-:-:S07]  /*164e0*/  IMAD R2, R3, R18, RZ ;  /* 0x0000001203027224 */ /* 0x000fce00078e02ff */
.L_x_661:
[----:B------:R-:W-:Y:S05]  /*164f0*/  BSYNC B1 ;  /* 0x0000000000017941 */ /* 0x000fea0003800000 */
.L_x_660:
        /* <DEDUP_REMOVED lines=9> */
.L_x_663:
[----:B------:R-:W-:Y:S05]  /*16590*/  BSYNC B1 ;  /* 0x0000000000017941 */ /* 0x000fea0003800000 */
.L_x_662:
        /* <DEDUP_REMOVED lines=13> */
.L_x_665:
[----:B------:R-:W-:Y:S05]  /*16670*/  BSYNC B1 ;  /* 0x0000000000017941 */ /* 0x000fea0003800000 */
.L_x_664:
        /* <DEDUP_REMOVED lines=8> */
.L_x_667:
[----:B------:R-:W-:Y:S05]  /*16700*/  BSYNC B1 ;  /* 0x0000000000017941 */ /* 0x000fea0003800000 */
.L_x_666:
        /* <DEDUP_REMOVED lines=11> */
.L_x_669:
[----:B------:R-:W-:Y:S05]  /*167c0*/  BSYNC B1 ;  /* 0x0000000000017941 */ /* 0x000fea0003800000 */
.L_x_668:
        /* <DEDUP_REMOVED lines=9> */
.L_x_671:
[----:B------:R-:W-:Y:S05]  /*16860*/  BSYNC B1 ;  /* 0x0000000000017941 */ /* 0x000fea0003800000 */
.L_x_670:
        /* <DEDUP_REMOVED lines=10> */
.L_x_673:
[----:B------:R-:W-:Y:S05]  /*16910*/  BSYNC B1 ;  /* 0x0000000000017941 */ /* 0x000fea0003800000 */
.L_x_672:
        /* <DEDUP_REMOVED lines=13> */
.L_x_675:
[----:B------:R-:W-:Y:S05]  /*169f0*/  BSYNC B1 ;  /* 0x0000000000017941 */ /* 0x000fea0003800000 */
.L_x_674:
[----:B------:R-:W-:Y:S01]  /*16a00*/  @!P1 IMAD R59, R59, R17, R2 ;  /* 0x000000113b3b9224 */ /* 0x000fe200078e0202 */
[----:B------:R-:W-:Y:S04]  /*16a10*/  BSSY B1, `(.L_x_676) ;  /* 0x0000006000017945 */ /* 0x000fe80003800000 */
[----:B------:R2:W-:Y:S01]  /*16a20*/  @!P1 STG.E.U8 desc[UR36][R10.64+0x41], R59 ;  /* 0x0000413b0a009986 */ /* 0x0005e2000c101124 */
[----:B------:R-:W-:Y:S05]  /*16a30*/  @P6 BRA `(.L_x_677) ;  /* 0x00000000000c6947 */ /* 0x000fea0003800000 */
[----:B------:R-:W0:Y:S02]  /*16a40*/  LDG.E.U8 R16, desc[UR36][R8.64+0x48] ;  /* 0x0000482408107981 */ /* 0x000e24000c1e1100 */
[----:B0-----:R-:W-:-:S05]  /*16a50*/  PRMT R3, R16, 0x8880, RZ ;  /* 0x0000888010037816 */ /* 0x001fca00000000ff */
[----:B------:R-:W-:-:S07]  /*16a60*/  IMAD R2, R3, R18, RZ ;  /* 0x0000001203027224 */ /* 0x000fce00078e02ff */
.L_x_677:
[----:B------:R-:W-:Y:S05]  /*16a70*/  BSYNC B1 ;  /* 0x0000000000017941 */ /* 0x000fea0003800000 */
.L_x_676:
        /* <DEDUP_REMOVED lines=9> */
.L_x_679:
[----:B------:R-:W-:Y:S05]  /*16b10*/  BSYNC B1 ;  /* 0x0000000000017941 */ /* 0x000fea0003800000 */
.L_x_678:
        /* <DEDUP_REMOVED lines=13> */
.L_x_681:
[----:B------:R-:W-:Y:S05]  /*16bf0*/  BSYNC B1 ;  /* 0x0000000000017941 */ /* 0x000fea0003800000 */
.L_x_680:
        /* <DEDUP_REMOVED lines=8> */
.L_x_683:
[----:B------:R-:W-:Y:S05]  /*16c80*/  BSYNC B1 ;  /* 0x0000000000017941 */ /* 0x000fea0003800000 */
.L_x_682:
        /* <DEDUP_REMOVED lines=11> */
.L_x_685:
[----:B------:R-:W-:Y:S05]  /*16d40*/  BSYNC B1 ;  /* 0x0000000000017941 */ /* 0x000fea0003800000 */
.L_x_684:
        /* <DEDUP_REMOVED lines=9> */
.L_x_687:
[----:B------:R-:W-:Y:S05]  /*16de0*/  BSYNC B1 ;  /* 0x0000000000017941 */ /* 0x000fea0003800000 */
.L_x_686:
        /* <DEDUP_REMOVED lines=10> */
.L_x_689:
[----:B------:R-:W-:Y:S05]  /*16e90*/  BSYNC B1 ;  /* 0x0000000000017941 */ /* 0x000fea0003800000 */
.L_x_688:
        /* <DEDUP_REMOVED lines=13> */
.L_x_691:
[----:B------:R-:W-:Y:S05]  /*16f70*/  BSYNC B1 ;  /* 0x0000000000017941 */ /* 0x000fea0003800000 */
.L_x_690:
[----:B------:R-:W-:Y:S01]  /*16f80*/  @!P4 IMAD R67, R67, R17, R2 ;  /* 0x000000114343c224 */ /* 0x000fe200078e0202 */
[----:B------:R-:W-:Y:S04]  /*16f90*/  BSSY B1, `(.L_x_692) ;  /* 0x0000006000017945 */ /* 0x000fe80003800000 */
[----:B------:R2:W-:Y:S01]  /*16fa0*/  @!P4 STG.E.U8 desc[UR36][R10.64+0x51], R67 ;  /* 0x000051430a00c986 */ /* 0x0005e2000c101124 */
[----:B------:R-:W-:Y:S05]  /*16fb0*/  @P5 BRA `(.L_x_693) ;  /* 0x00000000000c5947 */ /* 0x000fea0003800000 */
[----:B------:R-:W0:Y:S02]  /*16fc0*/  LDG.E.U8 R16, desc[UR36][R8.64+0x58] ;  /* 0x0000582408107981 */ /* 0x000e24000c1e1100 */
[----:B0-----:R-:W-:-:S05]  /*16fd0*/  PRMT R3, R16, 0x8880, RZ ;  /* 0x0000888010037816 */ /* 0x001fca00000000ff */
[----:B------:R-:W-:-:S07]  /*16fe0*/  IMAD R2, R3, R18, RZ ;  /* 0x0000001203027224 */ /* 0x000fce00078e02ff */
.L_x_693:
[----:B------:R-:W-:Y:S05]  /*16ff0*/  BSYNC B1 ;  /* 0x0000000000017941 */ /* 0x000fea0003800000 */
.L_x_692:
        /* <DEDUP_REMOVED lines=9> */
.L_x_695:
[----:B------:R-:W-:Y:S05]  /*17090*/  BSYNC B1 ;  /* 0x0000000000017941 */ /* 0x000fea0003800000 */
.L_x_694:
        /* <DEDUP_REMOVED lines=13> */
.L_x_697:
[----:B------:R-:W-:Y:S05]  /*17170*/  BSYNC B1 ;  /* 0x0000000000017941 */ /* 0x000fea0003800000 */
.L_x_696:
        /* <DEDUP_REMOVED lines=8> */
.L_x_699:
[----:B------:R-:W-:Y:S05]  /*17200*/  BSYNC B1 ;  /* 0x0000000000017941 */ /* 0x000fea0003800000 */
.L_x_698:
[C---:B------:R-:W-:Y:S01]  /*17210*/  ISETP.LT.OR P1, PT, R0.reuse, 0x61, !P2 ;  /* 0x000000610000780c */ /* 0x040fe20005721670 */
[----:B------:R-:W-:Y:S01]  /*17220*/  @!P6 IMAD R71, R71, R17, R2 ;  /* 0x000000114747e224 */ /* 0x000fe200078e0202 */
[----:B------:R-:W-:Y:S01]  /*17230*/  BSSY B1, `(.L_x_700) ;  /* 0x0000009000017945 */ /* 0x000fe20003800000 */
[C---:B------:R-:W-:Y:S02]  /*17240*/  ISETP.LT.OR P5, PT, R0.reuse, 0x62, !P2 ;  /* 0x000000620000780c */ /* 0x040fe400057a1670 */
[----:B------:R-:W-:Y:S01]  /*17250*/  ISETP.LT.OR P3, PT, R0, 0x62, !P0 ;  /* 0x000000620000780c */ /* 0x000fe20004761670 */
[----:B------:R2:W-:Y:S01]  /*17260*/  @!P6 STG.E.U8 desc[UR36][R20.64+0x59], R71 ;  /* 0x000059471400e986 */ /* 0x0005e2000c101124 */
[----:B-1----:R-:W-:-:S06]  /*17270*/  @!P4 IADD3 R12, P6, R4, UR45, RZ ;  /* 0x0000002d040ccc10 */ /* 0x002fcc000ffde0ff */
[----:B------:R-:W-:Y:S07]  /*17280*/  @P1 BRA `(.L_x_701) ;  /* 0x00000000000c1947 */ /* 0x000fee0003800000 */
[----:B------:R-:W3:Y:S02]  /*17290*/  LDG.E.U8 R16, desc[UR36][R8.64+0x60] ;  /* 0x0000602408107981 */ /* 0x000ee4000c1e1100 */
[----:B---3--:R-:W-:-:S05]  /*172a0*/  PRMT R3, R16, 0x8880, RZ ;  /* 0x0000888010037816 */ /* 0x008fca00000000ff */
[----:B------:R-:W-:-:S07]  /*172b0*/  IMAD R2, R3, R18, RZ ;  /* 0x0000001203027224 */ /* 0x000fce00078e02ff */
.L_x_701:
[----:B------:R-:W-:Y:S05]  /*172c0*/  BSYNC B1 ;  /* 0x0000000000017941 */ /* 0x000fea0003800000 */
.L_x_700:
        /* <DEDUP_REMOVED lines=9> */
.L_x_703:
[----:B------:R-:W-:Y:S05]  /*17360*/  BSYNC B1 ;  /* 0x0000000000017941 */ /* 0x000fea0003800000 */
.L_x_702:
[----:B------:R-:W-:Y:S01]  /*17370*/  @!P5 IMAD R73, R73, R17, R2 ;  /* 0x000000114949d224 */ /* 0x000fe200078e0202 */
[----:B------:R-:W-:Y:S01]  /*17380*/  BSSY B1, `(.L_x_704) ;  /* 0x0000009000017945 */ /* 0x000fe20003800000 */
[----:B0-----:R-:W-:Y:S01]  /*17390*/  @!P5 IMAD.MOV.U32 R10, RZ, RZ, R4 ;  /* 0x000000ffff0ad224 */ /* 0x001fe200078e0004 */
[----:B------:R-:W-:Y:S01]  /*173a0*/  @!P4 IADD3.X R13, R7, UR44, RZ, P6, !PT ;  /* 0x0000002c070dcc10 */ /* 0x000fe2000b7fe4ff */
[----:B------:R-:W-:-:S05]  /*173b0*/  @!P5 IMAD.MOV.U32 R11, RZ, RZ, R7 ;  /* 0x000000ffff0bd224 */ /* 0x000fca00078e0007 */
[----:B------:R0:W-:Y:S01]  /*173c0*/  @!P5 STG.E.U8 desc[UR36][R10.64+0x61], R73 ;  /* 0x000061490a00d986 */ /* 0x0001e2000c101124 */
[----:B------:R-:W-:Y:S05]  /*173d0*/  @P4 BRA `(.L_x_705) ;  /* 0x00000000000c4947 */ /* 0x000fea0003800000 */
[----:B------:R-:W3:Y:S02]  /*173e0*/  LDG.E.U8 R16, desc[UR36][R14.64+0x60] ;  /* 0x000060240e107981 */ /* 0x000ee4000c1e1100 */
[----:B---3--:R-:W-:-:S05]  /*173f0*/  PRMT R3, R16, 0x8880, RZ ;  /* 0x0000888010037816 */ /* 0x008fca00000000ff */
[----:B------:R-:W-:-:S07]  /*17400*/  IMAD R2, R3, R18, RZ ;  /* 0x0000001203027224 */ /* 0x000fce00078e02ff */
.L_x_705:
[----:B------:R-:W-:Y:S05]  /*17410*/  BSYNC B1 ;  /* 0x0000000000017941 */ /* 0x000fea0003800000 */
.L_x_704:
        /* <DEDUP_REMOVED lines=13> */
.L_x_707:
[----:B------:R-:W-:Y:S05]  /*174f0*/  BSYNC B1 ;  /* 0x0000000000017941 */ /* 0x000fea0003800000 */
.L_x_706:
[----:B------:R-:W-:Y:S01]  /*17500*/  @!P3 IMAD R75, R75, R17, R2 ;  /* 0x000000114b4bb224 */ /* 0x000fe200078e0202 */
[----:B------:R-:W-:Y:S04]  /*17510*/  BSSY B1, `(.L_x_708) ;  /* 0x0000006000017945 */ /* 0x000fe80003800000 */
[----:B------:R1:W-:Y:S01]  /*17520*/  @!P3 STG.E.U8 desc[UR36][R10.64+0x61], R75 ;  /* 0x0000614b0a00b986 */ /* 0x0003e2000c101124 */
[----:B------:R-:W-:Y:S05]  /*17530*/  @P1 BRA `(.L_x_709) ;  /* 0x00000000000c1947 */ /* 0x000fea0003800000 */
[----:B------:R-:W0:Y:S02]  /*17540*/  LDG.E.U8 R16, desc[UR36][R8.64+0x68] ;  /* 0x0000682408107981 */ /* 0x000e24000c1e1100 */
[----:B0-----:R-:W-:-:S05]  /*17550*/  PRMT R3, R16, 0x8880, RZ ;  /* 0x0000888010037816 */ /* 0x001fca00000000ff */
[----:B------:R-:W-:-:S07]  /*17560*/  IMAD R2, R3, R18, RZ ;  /* 0x0000001203027224 */ /* 0x000fce00078e02ff */
.L_x_709:
[----:B------:R-:W-:Y:S05]  /*17570*/  BSYNC B1 ;  /* 0x0000000000017941 */ /* 0x000fea0003800000 */
.L_x_708:
[----:B0-----:R-:W-:Y:S01]  /*17580*/  @!P1 IMAD R3, R76, R17, R2 ;  /* 0x000000114c039224 */ /* 0x001fe200078e0202 */
[----:B------:R-:W-:Y:S01]  /*17590*/  BSSY B1, `(.L_x_710) ;  /* 0x0000008000017945 */ /* 0x000fe20003800000 */
[----:B-1----:R-:W-:Y:S02]  /*175a0*/  @!P1 IMAD.MOV.U32 R10, RZ, RZ, R4 ;  /* 0x000000ffff0a9224 */ /* 0x002fe400078e0004 */
[----:B------:R-:W-:-:S05]  /*175b0*/  @!P1 IMAD.MOV.U32 R11, RZ, RZ, R7 ;  /* 0x000000ffff0b9224 */ /* 0x000fca00078e0007 */
[----:B------:R0:W-:Y:S01]  /*175c0*/  @!P1 STG.E.U8 desc[UR36][R10.64+0x68], R3 ;  /* 0x000068030a009986 */ /* 0x0001e2000c101124 */
[----:B------:R-:W-:Y:S05]  /*175d0*/  @P6 BRA `(.L_x_711) ;  /* 0x00000000000c6947 */ /* 0x000fea0003800000 */
[----:B------:R-:W0:Y:S02]  /*175e0*/  LDG.E.U8 R16, desc[UR36][R8.64+0x69] ;  /* 0x0000692408107981 */ /* 0x000e24000c1e1100 */
[----:B0-----:R-:W-:-:S05]  /*175f0*/  PRMT R3, R16, 0x8880, RZ ;  /* 0x0000888010037816 */ /* 0x001fca00000000ff */
[----:B------:R-:W-:-:S07]  /*17600*/  IMAD R2, R3, R18, RZ ;  /* 0x0000001203027224 */ /* 0x000fce00078e02ff */
.L_x_711:
[----:B------:R-:W-:Y:S05]  /*17610*/  BSYNC B1 ;  /* 0x0000000000017941 */ /* 0x000fea0003800000 */
.L_x_710:
[----:B------:R-:W-:Y:S01]  /*17620*/  @!P6 IMAD R77, R77, R17, R2 ;  /* 0x000000114d4de224 */ /* 0x000fe200078e0202 */
[----:B------:R-:W-:Y:S01]  /*17630*/  BSSY B1, `(.L_x_712) ;  /* 0x000000c000017945 */ /* 0x000fe20003800000 */
[----:B0-----:R-:W-:Y:S01]  /*17640*/  @!P6 IMAD.MOV.U32 R10, RZ, RZ, R4 ;  /* 0x000000ffff0ae224 */ /* 0x001fe200078e0004 */
[----:B------:R-:W-:Y:S01]  /*17650*/  ISETP.LT.OR P1, PT, R0, 0x71, !P0 ;  /* 0x000000710000780c */ /* 0x000fe20004721670 */
[----:B------:R-:W-:Y:S01]  /*17660*/  @!P6 IMAD.MOV.U32 R11, RZ, RZ, R7 ;  /* 0x000000ffff0be224 */ /* 0x000fe200078e0007 */
[----:B--2---:R-:W-:-:S04]  /*17670*/  @!P5 IADD3 R20, P3, R4, UR45, RZ ;  /* 0x0000002d0414dc10 */ /* 0x004fc8000ff7e0ff */
[----:B------:R0:W-:Y:S01]  /*17680*/  @!P6 STG.E.U8 desc[UR36][R10.64+0x69], R77 ;  /* 0x0000694d0a00e986 */ /* 0x0001e2000c101124 */
[----:B------:R-:W-:-:S04]  /*17690*/  @!P4 IADD3 R12, P6, R4, UR45, RZ ;  /* 0x0000002d040ccc10 */ /* 0x000fc8000ffde0ff */
[----:B------:R-:W-:Y:S01]  /*176a0*/  @!P4 IADD3.X R13, R7, UR44, RZ, P6, !PT ;  /* 0x0000002c070dcc10 */ /* 0x000fe2000b7fe4ff */
[----:B------:R-:W-:Y:S08]  /*176b0*/  @P4 BRA `(.L_x_713) ;  /* 0x00000000000c4947 */ /* 0x000ff00003800000 */
[----:B------:R-:W2:Y:S02]  /*176c0*/  LDG.E.U8 R16, desc[UR36][R14.64+0x68] ;  /* 0x000068240e107981 */ /* 0x000ea4000c1e1100 */
[----:B--2---:R-:W-:-:S05]  /*176d0*/  PRMT R3, R16, 0x8880, RZ ;  /* 0x0000888010037816 */ /* 0x004fca00000000ff */
[----:B------:R-:W-:-:S07]  /*176e0*/  IMAD R2, R3, R18, RZ ;  /* 0x0000001203027224 */ /* 0x000fce00078e02ff */
.L_x_713:
[----:B------:R-:W-:Y:S05]  /*176f0*/  BSYNC B1 ;  /* 0x0000000000017941 */ /* 0x000fea0003800000 */
.L_x_712:
        /* <DEDUP_REMOVED lines=8> */
.L_x_715:
[----:B------:R-:W-:Y:S05]  /*17780*/  BSYNC B1 ;  /* 0x0000000000017941 */ /* 0x000fea0003800000 */
.L_x_714:
        /* <DEDUP_REMOVED lines=11> */
.L_x_717:
[----:B------:R-:W-:Y:S05]  /*17840*/  BSYNC B1 ;  /* 0x0000000000017941 */ /* 0x000fea0003800000 */
.L_x_716:
        /* <DEDUP_REMOVED lines=9> */
.L_x_719:
[----:B------:R-:W-:Y:S05]  /*178e0*/  BSYNC B1 ;  /* 0x0000000000017941 */ /* 0x000fea0003800000 */
.L_x_718:
        /* <DEDUP_REMOVED lines=10> */
.L_x_721:
[----:B------:R-:W-:Y:S05]  /*17990*/  BSYNC B1 ;  /* 0x0000000000017941 */ /* 0x000fea0003800000 */
.L_x_720:
        /* <DEDUP_REMOVED lines=13> */
.L_x_723:
[----:B------:R-:W-:Y:S05]  /*17a70*/  BSYNC B1 ;  /* 0x0000000000017941 */ /* 0x000fea0003800000 */
.L_x_722:
[----:B------:R-:W-:Y:S01]  /*17a80*/  @!P4 IMAD R83, R83, R17, R2 ;  /* 0x000000115353c224 */ /* 0x000fe200078e0202 */
[----:B------:R-:W-:Y:S04]  /*17a90*/  BSSY B1, `(.L_x_724) ;  /* 0x0000006000017945 */ /* 0x000fe80003800000 */
[----:B------:R2:W-:Y:S01]  /*17aa0*/  @!P4 STG.E.U8 desc[UR36][R10.64+0x71], R83 ;  /* 0x000071530a00c986 */ /* 0x0005e2000c101124 */
[----:B------:R-:W-:Y:S05]  /*17ab0*/  @P3 BRA `(.L_x_725) ;  /* 0x00000000000c3947 */ /* 0x000fea0003800000 */
[----:B------:R-:W0:Y:S02]  /*17ac0*/  LDG.E.U8 R16, desc[UR36][R8.64+0x78] ;  /* 0x0000782408107981 */ /* 0x000e24000c1e1100 */
[----:B0-----:R-:W-:-:S05]  /*17ad0*/  PRMT R3, R16, 0x8880, RZ ;  /* 0x0000888010037816 */ /* 0x001fca00000000ff */
[----:B------:R-:W-:-:S07]  /*17ae0*/  IMAD R2, R3, R18, RZ ;  /* 0x0000001203027224 */ /* 0x000fce00078e02ff */
.L_x_725:
[----:B------:R-:W-:Y:S05]  /*17af0*/  BSYNC B1 ;  /* 0x0000000000017941 */ /* 0x000fea0003800000 */
.L_x_724:
        /* <DEDUP_REMOVED lines=9> */
.L_x_727:
[----:B------:R-:W-:Y:S05]  /*17b90*/  BSYNC B1 ;  /* 0x0000000000017941 */ /* 0x000fea0003800000 */
.L_x_726:
        /* <DEDUP_REMOVED lines=13> */
.L_x_729:
[----:B------:R-:W-:Y:S05]  /*17c70*/  BSYNC B1 ;  /* 0x0000000000017941 */ /* 0x000fea0003800000 */
.L_x_728:
        /* <DEDUP_REMOVED lines=8> */
.L_x_731:
[----:B------:R-:W-:Y:S05]  /*17d00*/  BSYNC B1 ;  /* 0x0000000000017941 */ /* 0x000fea0003800000 */
.L_x_730:
        /* <DEDUP_REMOVED lines=11> */
.L_x_733:
[----:B------:R-:W-:Y:S05]  /*17dc0*/  BSYNC B1 ;  /* 0x0000000000017941 */ /* 0x000fea0003800000 */
.L_x_732:
        /* <DEDUP_REMOVED lines=9> */
.L_x_735:
[----:B------:R-:W-:Y:S05]  /*17e60*/  BSYNC B1 ;  /* 0x0000000000017941 */ /* 0x000fea0003800000 */
.L_x_734:
        /* <DEDUP_REMOVED lines=10> */
.L_x_737:
[----:B------:R-:W-:Y:S05]  /*17f10*/  BSYNC B1 ;  /* 0x0000000000017941 */ /* 0x000fea0003800000 */
.L_x_736:
        /* <DEDUP_REMOVED lines=13> */
.L_x_739:
[----:B------:R-:W-:Y:S05]  /*17ff0*/  BSYNC B1 ;  /* 0x0000000000017941 */ /* 0x000fea0003800000 */
.L_x_738:
[----:B------:R-:W-:Y:S01]  /*18000*/  @!P4 IMAD R91, R91, R17, R2 ;  /* 0x000000115b5bc224 */ /* 0x000fe200078e0202 */
[----:B------:R-:W-:Y:S04]  /*18010*/  BSSY B1, `(.L_x_740) ;  /* 0x0000006000017945 */ /* 0x000fe80003800000 */
[----:B------:R2:W-:Y:S01]  /*18020*/  @!P4 STG.E.U8 desc[UR36][R10.64+0x81], R91 ;  /* 0x0000815b0a00c986 */ /* 0x0005e2000c101124 */
[----:B------:R-:W-:Y:S05]  /*18030*/  @P1 BRA `(.L_x_741) ;  /* 0x00000000000c1947 */ /* 0x000fea0003800000 */
[----:B------:R-:W0:Y:S02]  /*18040*/  LDG.E.U8 R16, desc[UR36][R8.64+0x88] ;  /* 0x0000882408107981 */ /* 0x000e24000c1e1100 */
[----:B0-----:R-:W-:-:S05]  /*18050*/  PRMT R3, R16, 0x8880, RZ ;  /* 0x0000888010037816 */ /* 0x001fca00000000ff */
[----:B------:R-:W-:-:S07]  /*18060*/  IMAD R2, R3, R18, RZ ;  /* 0x0000001203027224 */ /* 0x000fce00078e02ff */
.L_x_741:
[----:B------:R-:W-:Y:S05]  /*18070*/  BSYNC B1 ;  /* 0x0000000000017941 */ /* 0x000fea0003800000 */
.L_x_740:
        /* <DEDUP_REMOVED lines=9> */
.L_x_743:
[----:B------:R-:W-:Y:S05]  /*18110*/  BSYNC B1 ;  /* 0x0000000000017941 */ /* 0x000fea0003800000 */
.L_x_742:
        /* <DEDUP_REMOVED lines=13> */
.L_x_745:
[----:B------:R-:W-:Y:S05]  /*181f0*/  BSYNC B1 ;  /* 0x0000000000017941 */ /* 0x000fea0003800000 */
.L_x_744:
        /* <DEDUP_REMOVED lines=8> */
.L_x_747:
[----:B------:R-:W-:Y:S05]  /*18280*/  BSYNC B1 ;  /* 0x0000000000017941 */ /* 0x000fea0003800000 */
.L_x_746:
        /* <DEDUP_REMOVED lines=11> */
.L_x_749:
[----:B------:R-:W-:Y:S05]  /*18340*/  BSYNC B1 ;  /* 0x0000000000017941 */ /* 0x000fea0003800000 */
.L_x_748:
        /* <DEDUP_REMOVED lines=9> */
.L_x_751:
[----:B------:R-:W-:Y:S05]  /*183e0*/  BSYNC B1 ;  /* 0x0000000000017941 */ /* 0x000fea0003800000 */
.L_x_750:
        /* <DEDUP_REMOVED lines=10> */
.L_x_753:
[----:B------:R-:W-:Y:S05]  /*18490*/  BSYNC B1 ;  /* 0x0000000000017941 */ /* 0x000fea0003800000 */
.L_x_752:
        /* <DEDUP_REMOVED lines=13> */
.L_x_755:
[----:B------:R-:W-:Y:S05]  /*18570*/  BSYNC B1 ;  /* 0x0000000000017941 */ /* 0x000fea0003800000 */
.L_x_754:
[----:B------:R-:W-:Y:S01]  /*18580*/  @!P4 IMAD R99, R99, R17, R2 ;  /* 0x000000116363c224 */ /* 0x000fe200078e0202 */
[----:B------:R-:W-:Y:S04]  /*18590*/  BSSY B1, `(.L_x_756) ;  /* 0x0000006000017945 */ /* 0x000fe80003800000 */
[----:B------:R2:W-:Y:S01]  /*185a0*/  @!P4 STG.E.U8 desc[UR36][R10.64+0x91], R99 ;  /* 0x000091630a00c986 */ /* 0x0005e2000c101124 */
[----:B------:R-:W-:Y:S05]  /*185b0*/  @P3 BRA `(.L_x_757) ;  /* 0x00000000000c3947 */ /* 0x000fea0003800000 */
[----:B------:R-:W0:Y:S02]  /*185c0*/  LDG.E.U8 R16, desc[UR36][R8.64+0x98] ;  /* 0x0000982408107981 */ /* 0x000e24000c1e1100 */
[----:B0-----:R-:W-:-:S05]  /*185d0*/  PRMT R3, R16, 0x8880, RZ ;  /* 0x0000888010037816 */ /* 0x001fca00000000ff */
[----:B------:R-:W-:-:S07]  /*185e0*/  IMAD R2, R3, R18, RZ ;  /* 0x0000001203027224 */ /* 0x000fce00078e02ff */
.L_x_757:
[----:B------:R-:W-:Y:S05]  /*185f0*/  BSYNC B1 ;  /* 0x0000000000017941 */ /* 0x000fea0003800000 */
.L_x_756:
        /* <DEDUP_REMOVED lines=9> */
.L_x_759:
[----:B------:R-:W-:Y:S05]  /*18690*/  BSYNC B1 ;  /* 0x0000000000017941 */ /* 0x000fea0003800000 */
.L_x_758:
        /* <DEDUP_REMOVED lines=13> */
.L_x_761:
[----:B------:R-:W-:Y:S05]  /*18770*/  BSYNC B1 ;  /* 0x0000000000017941 */ /* 0x000fea0003800000 */
.L_x_760:
        /* <DEDUP_REMOVED lines=8> */
.L_x_763:
[----:B------:R-:W-:Y:S05]  /*18800*/  BSYNC B1 ;  /* 0x0000000000017941 */ /* 0x000fea0003800000 */
.L_x_762:
        /* <DEDUP_REMOVED lines=11> */
.L_x_765:
[----:B------:R-:W-:Y:S05]  /*188c0*/  BSYNC B1 ;  /* 0x0000000000017941 */ /* 0x000fea0003800000 */
.L_x_764:
        /* <DEDUP_REMOVED lines=9> */
.L_x_767:
[----:B------:R-:W-:Y:S05]  /*18960*/  BSYNC B1 ;  /* 0x0000000000017941 */ /* 0x000fea0003800000 */
.L_x_766:
        /* <DEDUP_REMOVED lines=10> */
.L_x_769:
[----:B------:R-:W-:Y:S05]  /*18a10*/  BSYNC B1 ;  /* 0x0000000000017941 */ /* 0x000fea0003800000 */
.L_x_768:
        /* <DEDUP_REMOVED lines=13> */
.L_x_771:
[----:B------:R-:W-:Y:S05]  /*18af0*/  BSYNC B1 ;  /* 0x0000000000017941 */ /* 0x000fea0003800000 */
.L_x_770:
[----:B------:R-:W-:Y:S01]  /*18b00*/  @!P4 IMAD R107, R107, R17, R2 ;  /* 0x000000116b6bc224 */ /* 0x000fe200078e0202 */
[----:B------:R-:W-:Y:S04]  /*18b10*/  BSSY B1, `(.L_x_772) ;  /* 0x0000006000017945 */ /* 0x000fe80003800000 */
[----:B------:R2:W-:Y:S01]  /*18b20*/  @!P4 STG.E.U8 desc[UR36][R10.64+0xa1], R107 ;  /* 0x0000a16b0a00c986 */ /* 0x0005e2000c101124 */
[----:B------:R-:W-:Y:S05]  /*18b30*/  @P1 BRA `(.L_x_773) ;  /* 0x00000000000c1947 */ /* 0x000fea0003800000 */
[----:B------:R-:W0:Y:S02]  /*18b40*/  LDG.E.U8 R16, desc[UR36][R8.64+0xa8] ;  /* 0x0000a82408107981 */ /* 0x000e24000c1e1100 */
[----:B0-----:R-:W-:-:S05]  /*18b50*/  PRMT R3, R16, 0x8880, RZ ;  /* 0x0000888010037816 */ /* 0x001fca00000000ff */
[----:B------:R-:W-:-:S07]  /*18b60*/  IMAD R2, R3, R18, RZ ;  /* 0x0000001203027224 */ /* 0x000fce00078e02ff */
.L_x_773:
[----:B------:R-:W-:Y:S05]  /*18b70*/  BSYNC B1 ;  /* 0x0000000000017941 */ /* 0x000fea0003800000 */
.L_x_772:
        /* <DEDUP_REMOVED lines=9> */
.L_x_775:
[----:B------:R-:W-:Y:S05]  /*18c10*/  BSYNC B1 ;  /* 0x0000000000017941 */ /* 0x000fea0003800000 */
.L_x_774:
[----:B------:R-:W-:Y:S01]  /*18c20*/  @!P6 IMAD R109, R109, R17, R2 ;  /* 0x000000116d6de224 */ /* 0x000fe200078e0202 */
[----:B------:R-:W-:Y:S01]  /*18c30*/  @!P3 IADD3 R12, P4, R4, UR45, RZ ;  /* 0x0000002d040cbc10 */ /* 0x000fe2000ff9e0ff */
[----:B0-----:R-:W-:Y:S01]  /*18c40*/  @!P6 IMAD.MOV.U32 R10, RZ, RZ, R4 ;  /* 0x000000ffff0ae224 */ /* 0x001fe200078e0004 */
[----:B------:R-:W-:Y:S01]  /*18c50*/  BSSY B1, `(.L_x_776) ;  /* 0x000000b000017945 */ /* 0x000fe20003800000 */
[----:B------:R-:W-:Y:S01]  /*18c60*/  @!P6 IMAD.MOV.U32 R11, RZ, RZ, R7 ;  /* 0x000000ffff0be224 */ /* 0x000fe200078e0007 */
[----:B------:R-:W-:Y:S02]  /*18c70*/  @!P3 IADD3.X R13, R7, UR44, RZ, P4, !PT ;  /* 0x0000002c070dbc10 */ /* 0x000fe4000a7fe4ff */
[C---:B------:R-:W-:Y:S02]  /*18c80*/  ISETP.LT.OR P1, PT, R0.reuse, 0xb1, !P0 ;  /* 0x000000b10000780c */ /* 0x040fe40004721670 */
[----:B------:R0:W-:Y:S01]  /*18c90*/  @!P6 STG.E.U8 desc[UR36][R10.64+0xa9], R109 ;  /* 0x0000a96d0a00e986 */ /* 0x0001e2000c101124 */
[----:B------:R-:W-:-:S02]  /*18ca0*/  ISETP.LT.OR P6, PT, R0, 0xb1, !P2 ;  /* 0x000000b10000780c */ /* 0x000fc400057c1670 */
[----:B-1----:R-:W-:Y:S01]  /*18cb0*/  @!P5 IADD3 R20, P4, R4, UR45, RZ ;  /* 0x0000002d0414dc10 */ /* 0x002fe2000ff9e0ff */
[----:B------:R-:W-:-:S12]  /*18cc0*/  @P3 BRA `(.L_x_777) ;  /* 0x00000000000c3947 */ /* 0x000fd80003800000 */
[----:B------:R-:W2:Y:S02]  /*18cd0*/  LDG.E.U8 R16, desc[UR36][R14.64+0xa8] ;  /* 0x0000a8240e107981 */ /* 0x000ea4000c1e1100 */
[----:B--2---:R-:W-:-:S05]  /*18ce0*/  PRMT R3, R16, 0x8880, RZ ;  /* 0x0000888010037816 */ /* 0x004fca00000000ff */
[----:B------:R-:W-:-:S07]  /*18cf0*/  IMAD R2, R3, R18, RZ ;  /* 0x0000001203027224 */ /* 0x000fce00078e02ff */
.L_x_777:
[----:B------:R-:W-:Y:S05]  /*18d00*/  BSYNC B1 ;  /* 0x0000000000017941 */ /* 0x000fea0003800000 */
.L_x_776:
        /* <DEDUP_REMOVED lines=8> */
.L_x_779:
[----:B------:R-:W-:Y:S05]  /*18d90*/  BSYNC B1 ;  /* 0x0000000000017941 */ /* 0x000fea0003800000 */
.L_x_778:
[----:B------:R-:W-:Y:S01]  /*18da0*/  @!P5 IMAD R111, R111, R17, R2 ;  /* 0x000000116f6fd224 */ /* 0x000fe200078e0202 */
[----:B------:R-:W-:Y:S04]  /*18db0*/  BSSY B1, `(.L_x_780) ;  /* 0x0000006000017945 */ /* 0x000fe80003800000 */
[----:B------:R2:W-:Y:S01]  /*18dc0*/  @!P5 STG.E.U8 desc[UR36][R20.64+0xa9], R111 ;  /* 0x0000a96f1400d986 */ /* 0x0005e2000c101124 */
[----:B------:R-:W-:Y:S05]  /*18dd0*/  @P6 BRA `(.L_x_781) ;  /* 0x00000000000c6947 */ /* 0x000fea0003800000 */
[----:B------:R-:W1:Y:S02]  /*18de0*/  LDG.E.U8 R16, desc[UR36][R8.64+0xb0] ;  /* 0x0000b02408107981 */ /* 0x000e64000c1e1100 */
[----:B-1----:R-:W-:-:S05]  /*18df0*/  PRMT R3, R16, 0x8880, RZ ;  /* 0x0000888010037816 */ /* 0x002fca00000000ff */
[----:B------:R-:W-:-:S07]  /*18e00*/  IMAD R2, R3, R18, RZ ;  /* 0x0000001203027224 */ /* 0x000fce00078e02ff */
.L_x_781:
[----:B------:R-:W-:Y:S05]  /*18e10*/  BSYNC B1 ;  /* 0x0000000000017941 */ /* 0x000fea0003800000 */
.L_x_780:
[----:B------:R-:W-:Y:S01]  /*18e20*/  ISETP.LT.OR P5, PT, R0, 0xb2, !P2 ;  /* 0x000000b20000780c */ /* 0x000fe200057a1670 */
[----:B-1----:R-:W-:Y:S01]  /*18e30*/  @!P6 IMAD R3, R112, R17, R2 ;  /* 0x000000117003e224 */ /* 0x002fe200078e0202 */
[----:B------:R-:W-:Y:S01]  /*18e40*/  BSSY B1, `(.L_x_782) ;  /* 0x000000b000017945 */ /* 0x000fe20003800000 */
[----:B0-----:R-:W-:Y:S01]  /*18e50*/  @!P6 IMAD.MOV.U32 R10, RZ, RZ, R4 ;  /* 0x000000ffff0ae224 */ /* 0x001fe200078e0004 */
[C---:B------:R-:W-:Y:S01]  /*18e60*/  ISETP.LT.OR P4, PT, R0.reuse, 0xb2, !P0 ;  /* 0x000000b20000780c */ /* 0x040fe20004781670 */
[----:B------:R-:W-:Y:S01]  /*18e70*/  @!P6 IMAD.MOV.U32 R11, RZ, RZ, R7 ;  /* 0x000000ffff0be224 */ /* 0x000fe200078e0007 */
[----:B------:R-:W-:-:S04]  /*18e80*/  ISETP.LT.OR P3, PT, R0, 0xb9, !P0 ;  /* 0x000000b90000780c */ /* 0x000fc80004761670 */
[----:B------:R0:W-:Y:S01]  /*18e90*/  @!P6 STG.E.U8 desc[UR36][R10.64+0xb0], R3 ;  /* 0x0000b0030a00e986 */ /* 0x0001e2000c101124 */
[----:B------:R-:W-:Y:S02]  /*18ea0*/  @!P1 IADD3 R12, P6, R4, UR45, RZ ;  /* 0x0000002d040c9c10 */ /* 0x000fe4000ffde0ff */
[----:B------:R-:W-:Y:S11]  /*18eb0*/  @P5 BRA `(.L_x_783) ;  /* 0x00000000000c5947 */ /* 0x000ff60003800000 */
[----:B------:R-:W0:Y:S02]  /*18ec0*/  LDG.E.U8 R16, desc[UR36][R8.64+0xb1] ;  /* 0x0000b12408107981 */ /* 0x000e24000c1e1100 */
[----:B0-----:R-:W-:-:S05]  /*18ed0*/  PRMT R3, R16, 0x8880, RZ ;  /* 0x0000888010037816 */ /* 0x001fca00000000ff */
[----:B------:R-:W-:-:S07]  /*18ee0*/  IMAD R2, R3, R18, RZ ;  /* 0x0000001203027224 */ /* 0x000fce00078e02ff */
.L_x_783:
[----:B------:R-:W-:Y:S05]  /*18ef0*/  BSYNC B1 ;  /* 0x0000000000017941 */ /* 0x000fea0003800000 */
.L_x_782:
        /* <DEDUP_REMOVED lines=10> */
.L_x_785:
[----:B------:R-:W-:Y:S05]  /*18fa0*/  BSYNC B1 ;  /* 0x0000000000017941 */ /* 0x000fea0003800000 */
.L_x_784:
[----:B------:R-:W-:Y:S01]  /*18fb0*/  @!P1 IMAD R3, R114, R17, R2 ;  /* 0x0000001172039224 */ /* 0x000fe200078e0202 */
[----:B------:R-:W-:Y:S01]  /*18fc0*/  BSSY B1, `(.L_x_786) ;  /* 0x000000b000017945 */ /* 0x000fe20003800000 */
[C---:B------:R-:W-:Y:S02]  /*18fd0*/  ISETP.LT.OR P5, PT, R0.reuse, 0xb9, !P2 ;  /* 0x000000b90000780c */ /* 0x040fe400057a1670 */
[----:B------:R-:W-:Y:S01]  /*18fe0*/  ISETP.LT.OR P2, PT, R0, 0xba, !P2 ;  /* 0x000000ba0000780c */ /* 0x000fe20005741670 */
[----:B------:R1:W-:Y:S01]  /*18ff0*/  @!P1 STG.E.U8 desc[UR36][R12.64+0xb0], R3 ;  /* 0x0000b0030c009986 */ /* 0x0003e2000c101124 */
[C---:B0-----:R-:W-:Y:S02]  /*19000*/  @!P4 IADD3 R10, P1, R4.reuse, UR45, RZ ;  /* 0x0000002d040acc10 */ /* 0x041fe4000ff3e0ff */
[----:B--2---:R-:W-:Y:S02]  /*19010*/  @!P3 IADD3 R20, P6, R4, UR45, RZ ;  /* 0x0000002d0414bc10 */ /* 0x004fe4000ffde0ff */
[----:B------:R-:W-:Y:S01]  /*19020*/  @!P4 IADD3.X R11, R7, UR44, RZ, P1, !PT ;  /* 0x0000002c070bcc10 */ /* 0x000fe20008ffe4ff */
[----:B------:R-:W-:Y:S10]  /*19030*/  @P4 BRA `(.L_x_787) ;  /* 0x00000000000c4947 */ /* 0x000ff40003800000 */
[----:B------:R-:W1:Y:S02]  /*19040*/  LDG.E.U8 R16, desc[UR36][R14.64+0xb1] ;  /* 0x0000b1240e107981 */ /* 0x000e64000c1e1100 */
[----:B-1----:R-:W-:-:S05]  /*19050*/  PRMT R3, R16, 0x8880, RZ ;  /* 0x0000888010037816 */ /* 0x002fca00000000ff */
[----:B------:R-:W-:-:S07]  /*19060*/  IMAD R2, R3, R18, RZ ;  /* 0x0000001203027224 */ /* 0x000fce00078e02ff */
.L_x_787:
[----:B------:R-:W-:Y:S05]  /*19070*/  BSYNC B1 ;  /* 0x0000000000017941 */ /* 0x000fea0003800000 */
.L_x_786:
[----:B------:R-:W-:Y:S01]  /*19080*/  @!P4 IMAD R115, R115, R17, R2 ;  /* 0x000000117373c224 */ /* 0x000fe200078e0202 */
[----:B------:R-:W-:Y:S04]  /*19090*/  BSSY B1, `(.L_x_788) ;  /* 0x0000006000017945 */ /* 0x000fe80003800000 */
[----:B------:R0:W-:Y:S01]  /*190a0*/  @!P4 STG.E.U8 desc[UR36][R10.64+0xb1], R115 ;  /* 0x0000b1730a00c986 */ /* 0x0001e2000c101124 */
[----:B------:R-:W-:Y:S05]  /*190b0*/  @P5 BRA `(.L_x_789) ;  /* 0x00000000000c5947 */ /* 0x000fea0003800000 */
[----:B------:R-:W1:Y:S02]  /*190c0*/  LDG.E.U8 R16, desc[UR36][R8.64+0xb8] ;  /* 0x0000b82408107981 */ /* 0x000e64000c1e1100 */
[----:B-1----:R-:W-:-:S05]  /*190d0*/  PRMT R3, R16, 0x8880, RZ ;  /* 0x0000888010037816 */ /* 0x002fca00000000ff */
[----:B------:R-:W-:-:S07]  /*190e0*/  IMAD R2, R3, R18, RZ ;  /* 0x0000001203027224 */ /* 0x000fce00078e02ff */
.L_x_789:
[----:B------:R-:W-:Y:S05]  /*190f0*/  BSYNC B1 ;  /* 0x0000000000017941 */ /* 0x000fea0003800000 */
.L_x_788:
[----:B-1----:R-:W-:Y:S01]  /*19100*/  @!P5 IMAD R3, R116, R17, R2 ;  /* 0x000000117403d224 */ /* 0x002fe200078e0202 */
        /* <DEDUP_REMOVED lines=8> */
.L_x_791:
[----:B------:R-:W-:Y:S05]  /*19190*/  BSYNC B1 ;  /* 0x0000000000017941 */ /* 0x000fea0003800000 */
.L_x_790:
[----:B------:R-:W-:Y:S01]  /*191a0*/  @!P2 IMAD R117, R117, R17, R2 ;  /* 0x000000117575a224 */ /* 0x000fe200078e0202 */
[----:B------:R-:W-:Y:S01]  /*191b0*/  BSSY B1, `(.L_x_792) ;  /* 0x0000009000017945 */ /* 0x000fe20003800000 */
[----:B------:R-:W-:Y:S01]  /*191c0*/  @!P2 IMAD.MOV.U32 R8, RZ, RZ, R4 ;  /* 0x000000ffff08a224 */ /* 0x000fe200078e0004 */
[----:B------:R-:W-:Y:S01]  /*191d0*/  @!P3 IADD3.X R21, R7, UR44, RZ, P6, !PT ;  /* 0x0000002c0715bc10 */ /* 0x000fe2000b7fe4ff */
[----:B------:R-:W-:-:S05]  /*191e0*/  @!P2 IMAD.MOV.U32 R9, RZ, RZ, R7 ;  /* 0x000000ffff09a224 */ /* 0x000fca00078e0007 */
[----:B------:R1:W-:Y:S01]  /*191f0*/  @!P2 STG.E.U8 desc[UR36][R8.64+0xb9], R117 ;  /* 0x0000b9750800a986 */ /* 0x0003e2000c101124 */
[----:B------:R-:W-:Y:S05]  /*19200*/  @P3 BRA `(.L_x_793) ;  /* 0x00000000000c3947 */ /* 0x000fea0003800000 */
[----:B------:R-:W0:Y:S02]  /*19210*/  LDG.E.U8 R16, desc[UR36][R14.64+0xb8] ;  /* 0x0000b8240e107981 */ /* 0x000e24000c1e1100 */
[----:B0-----:R-:W-:-:S05]  /*19220*/  PRMT R3, R16, 0x8880, RZ ;  /* 0x0000888010037816 */ /* 0x001fca00000000ff */
[----:B------:R-:W-:-:S07]  /*19230*/  IMAD R2, R3, R18, RZ ;  /* 0x0000001203027224 */ /* 0x000fce00078e02ff */
.L_x_793:
[----:B------:R-:W-:Y:S05]  /*19240*/  BSYNC B1 ;  /* 0x0000000000017941 */ /* 0x000fea0003800000 */
.L_x_792:
[----:B0-----:R-:W-:Y:S01]  /*19250*/  @!P3 IMAD R3, R118, R17, R2 ;  /* 0x000000117603b224 */ /* 0x001fe200078e0202 */
[----:B------:R-:W-:Y:S01]  /*19260*/  ISETP.LT.OR P0, PT, R0, 0xba, !P0 ;  /* 0x000000ba0000780c */ /* 0x000fe20004701670 */
[----:B------:R-:W-:Y:S03]  /*19270*/  BSSY B1, `(.L_x_794) ;  /* 0x0000006000017945 */ /* 0x000fe60003800000 */
[----:B------:R0:W-:Y:S09]  /*19280*/  @!P3 STG.E.U8 desc[UR36][R20.64+0xb8], R3 ;  /* 0x0000b8031400b986 */ /* 0x0001f2000c101124 */
[----:B------:R-:W-:Y:S05]  /*19290*/  @P0 BRA `(.L_x_795) ;  /* 0x00000000000c0947 */ /* 0x000fea0003800000 */
[----:B------:R-:W0:Y:S02]  /*192a0*/  LDG.E.U8 R16, desc[UR36][R14.64+0xb9] ;  /* 0x0000b9240e107981 */ /* 0x000e24000c1e1100 */
[----:B0-----:R-:W-:-:S05]  /*192b0*/  PRMT R3, R16, 0x8880, RZ ;  /* 0x0000888010037816 */ /* 0x001fca00000000ff */
[----:B------:R-:W-:-:S07]  /*192c0*/  IMAD R2, R3, R18, RZ ;  /* 0x0000001203027224 */ /* 0x000fce00078e02ff */
.L_x_795:
[----:B------:R-:W-:Y:S05]  /*192d0*/  BSYNC B1 ;  /* 0x0000000000017941 */ /* 0x000fea0003800000 */
.L_x_794:
[----:B------:R-:W-:Y:S01]  /*192e0*/  IMAD R119, R119, R17, R2 ;  /* 0x0000001177777224 */ /* 0x000fe200078e0202 */
[----:B------:R-:W-:Y:S06]  /*192f0*/  @P0 BRA `(.L_x_796) ;  /* 0x0000007000dc0947 */ /* 0x000fec0003800000 */
[----:B------:R-:W-:-:S04]  /*19300*/  IADD3 R4, P0, R4, UR45, RZ ;  /* 0x0000002d04047c10 */ /* 0x000fc8000ff1e0ff */
[----:B------:R-:W-:-:S05]  /*19310*/  IADD3.X R5, R7, UR44, RZ, P0, !PT ;  /* 0x0000002c07057c10 */ /* 0x000fca00087fe4ff */
[----:B------:R2:W-:Y:S01]  /*19320*/  STG.E.U8 desc[UR36][R4.64+0xb9], R119 ;  /* 0x0000b97704007986 */ /* 0x0005e2000c101124 */
[----:B------:R-:W-:Y:S05]  /*19330*/  BRA `(.L_x_796) ;  /* 0x0000007000cc7947 */ /* 0x000fea0003800000 */
.L_x_29:
[----:B------:R-:W2:Y:S01]  /*19340*/  LDL.LU R6, [R1+0x188] ;  /* 0x0001880001067983 */ /* 0x000ea20000300800 */
[----:B------:R-:W-:-:S03]  /*19350*/  ULDC.64 UR4, c[0x0][0x5c0] ;  /* 0x0001700000047ab9 */ /* 0x000fc60000000a00 */
[----:B------:R-:W3:Y:S04]  /*19360*/  LDL.LU R8, [R1+0x200] ;  /* 0x0002000001087983 */ /* 0x000ee80000300800 */
[----:B------:R-:W4:Y:S04]  /*19370*/  LDL.LU R235, [R1+0x284] ;  /* 0x0002840001eb7983 */ /* 0x000f280000300800 */
[----:B------:R-:W5:Y:S04]  /*19380*/  LDL.LU R234, [R1+0x288] ;  /* 0x0002880001ea7983 */ /* 0x000f680000300800 */
        /* <DEDUP_REMOVED lines=24> */
[----:B------:R-:W5:Y:S01]  /*19510*/  LDL.LU R14, [R1+0x2ec] ;  /* 0x0002ec00010e7983 */ /* 0x000f620000300800 */
[----:B------:R-:W-:-:S03]  /*19520*/  IADD3 R4, P2, R2, UR4, RZ ;  /* 0x0000000402047c10 */ /* 0x000fc6000ff5e0ff */
[----:B------:R-:W5:Y:S04]  /*19530*/  LDL.LU R13, [R1+0x2f0] ;  /* 0x0002f000010d7983 */ /* 0x000f680000300800 */
[----:B------:R-:W5:Y:S04]  /*19540*/  LDL.LU R12, [R1+0x2f4] ;  /* 0x0002f400010c7983 */ /* 0x000f680000300800 */
[----:B------:R-:W5:Y:S04]  /*19550*/  LDL.LU R11, [R1+0x2f8] ;  /* 0x0002f800010b7983 */ /* 0x000f680000300800 */
[----:B------:R-:W5:Y:S01]  /*19560*/  LDL.LU R10, [R1+0x2fc] ;  /* 0x0002fc00010a7983 */ /* 0x000f620000300800 */
[----:B------:R-:W-:-:S03]  /*19570*/  ISETP.GE.AND P1, PT, R19, 0x1, PT ;  /* 0x000000011300780c */ /* 0x000fc60003f26270 */
[----:B------:R-:W2:Y:S01]  /*19580*/  LDL.LU R2, [R1+0x180] ;  /* 0x0001800001027983 */ /* 0x000ea20000300800 */
[----:B------:R-:W-:-:S03]  /*19590*/  ISETP.LT.OR P0, PT, R0, 0x1, !P1 ;  /* 0x000000010000780c */ /* 0x000fc60004f01670 */
[----:B------:R-:W3:Y:S01]  /*195a0*/  LDL.LU R3, [R1+0x184] ;  /* 0x0001840001037983 */ /* 0x000ee20000300800 */
[----:B------:R-:W-:Y:S02]  /*195b0*/  IADD3.X R5, R7, UR5, RZ, P2, !PT ;  /* 0x0000000507057c10 */ /* 0x000fe400097fe4ff */
[----:B------:R-:W-:Y:S01]  /*195c0*/  ISETP.LT.OR P2, PT, R0, 0x2, !P1 ;  /* 0x000000020000780c */ /* 0x000fe20004f41670 */
[----:B------:R-:W4:Y:S06]  /*195d0*/  LDL.LU R7, [R1+0x1fc] ;  /* 0x0001fc0001077983 */ /* 0x000f2c0000300800 */
[----:B--2---:R-:W-:-:S05]  /*195e0*/  @!P0 IMAD R2, R2, R17, RZ ;  /* 0x0000001102028224 */ /* 0x004fca00078e02ff */
[----:B------:R3:W-:Y:S01]  /*195f0*/  @!P0 STG.E.U8 desc[UR36][R4.64], R2 ;  /* 0x0000000204008986 */ /* 0x0007e2000c101124 */
[----:B------:R-:W-:-:S04]  /*19600*/  ISETP.GE.AND P0, PT, R19, 0x9, PT ;  /* 0x000000091300780c */ /* 0x000fc80003f06270 */
[----:B------:R-:W-:Y:S01]  /*19610*/  ISETP.LT.OR P3, PT, R0, 0x1, !P0 ;  /* 0x000000010000780c */ /* 0x000fe20004761670 */
[----:B---3--:R-:W-:-:S05]  /*19620*/  @!P2 IMAD R2, R3, R17, RZ ;  /* 0x000000110302a224 */ /* 0x008fca00078e02ff */
[----:B------:R0:W-:Y:S07]  /*19630*/  @!P2 STG.E.U8 desc[UR36][R4.64+0x1], R2 ;  /* 0x000001020400a986 */ /* 0x0001ee000c101124 */
[----:B------:R-:W-:Y:S01]  /*19640*/  @!P3 IMAD R6, R6, R17, RZ ;  /* 0x000000110606b224 */ /* 0x000fe200078e02ff */
[----:B0-----:R-:W-:-:S04]  /*19650*/  @!P3 IADD3 R2, P2, R4, UR45, RZ ;  /* 0x0000002d0402bc10 */ /* 0x001fc8000ff5e0ff */
[----:B------:R-:W-:-:S05]  /*19660*/  @!P3 IADD3.X R3, R5, UR44, RZ, P2, !PT ;  /* 0x0000002c0503bc10 */ /* 0x000fca00097fe4ff */
[----:B------:R0:W-:Y:S04]  /*19670*/  @!P3 STG.E.U8 desc[UR36][R2.64], R6 ;  /* 0x000000060200b986 */ /* 0x0001e8000c101124 */
[----:B0-----:R-:W2:Y:S01]  /*19680*/  LDL.LU R6, [R1+0x18c] ;  /* 0x00018c0001067983 */ /* 0x001ea20000300800 */
[----:B------:R-:W-:-:S13]  /*19690*/  ISETP.LT.OR P2, PT, R0, 0x2, !P0 ;  /* 0x000000020000780c */ /* 0x000fda0004741670 */
[----:B------:R-:W-:-:S04]  /*196a0*/  @!P2 IADD3 R2, P5, R4, UR45, RZ ;  /* 0x0000002d0402ac10 */ /* 0x000fc8000ffbe0ff */
[----:B------:R-:W-:Y:S01]  /*196b0*/  @!P2 IADD3.X R3, R5, UR44, RZ, P5, !PT ;  /* 0x0000002c0503ac10 */ /* 0x000fe2000affe4ff */
[----:B--2---:R-:W-:-:S05]  /*196c0*/  @!P2 IMAD R6, R6, R17, RZ ;  /* 0x000000110606a224 */ /* 0x004fca00078e02ff */
[----:B------:R0:W-:Y:S04]  /*196d0*/  @!P2 STG.E.U8 desc[UR36][R2.64+0x1], R6 ;  /* 0x000001060200a986 */ /* 0x0001e8000c101124 */
[----:B0-----:R-:W2:Y:S04]  /*196e0*/  LDL.LU R3, [R1+0x190] ;  /* 0x0001900001037983 */ /* 0x001ea80000300800 */
[----:B------:R-:W3:Y:S04]  /*196f0*/  LDL.LU R2, [R1+0x194] ;  /* 0x0001940001027983 */ /* 0x000ee80000300800 */
[----:B------:R-:W5:Y:S01]  /*19700*/  LDL.LU R6, [R1+0x198] ;  /* 0x0001980001067983 */ /* 0x000f620000300800 */
[----:B------:R-:W-:-:S02]  /*19710*/  ISETP.LT.OR P4, PT, R0, 0xa, !P1 ;  /* 0x0000000a0000780c */ /* 0x000fc40004f81670 */
[C---:B------:R-:W-:Y:S02]  /*19720*/  ISETP.LT.OR P3, PT, R0.reuse, 0x9, !P1 ;  /* 0x000000090000780c */ /* 0x040fe40004f61670 */
[----:B------:R-:W-:-:S11]  /*19730*/  ISETP.LT.OR P2, PT, R0, 0x9, !P0 ;  /* 0x000000090000780c */ /* 0x000fd60004741670 */
[-C--:B--2---:R-:W-:Y:S02]  /*19740*/  @!P3 IMAD R3, R3, R17.reuse, RZ ;  /* 0x000000110303b224 */ /* 0x084fe400078e02ff */
[----:B---3--:R-:W-:-:S03]  /*19750*/  @!P4 IMAD R2, R2, R17, RZ ;  /* 0x000000110202c224 */ /* 0x008fc600078e02ff */
[----:B------:R-:W-:Y:S04]  /*19760*/  @!P3 STG.E.U8 desc[UR36][R4.64+0x8], R3 ;  /* 0x000008030400b986 */ /* 0x000fe8000c101124 */
[----:B------:R0:W-:Y:S01]  /*19770*/  @!P4 STG.E.U8 desc[UR36][R4.64+0x9], R2 ;  /* 0x000009020400c986 */ /* 0x0001e2000c101124 */
[----:B-----5:R-:W-:Y:S01]  /*19780*/  @!P2 IMAD R6, R6, R17, RZ ;  /* 0x000000110606a224 */ /* 0x020fe200078e02ff */
        /* <DEDUP_REMOVED lines=109> */
[----:B0-----:R-:W2:Y:S01]  /*19e60*/  LDL.LU R2, [R1+0x1f0] ;  /* 0x0001f00001027983 */ /* 0x001ea20000300800 */
[----:B------:R-:W-:-:S03]  /*19e70*/  ISETP.LT.OR P4, PT, R0, 0x39, !P1 ;  /* 0x000000390000780c */ /* 0x000fc60004f81670 */
[----:B------:R-:W3:Y:S01]  /*19e80*/  LDL.LU R3, [R1+0x1f4] ;  /* 0x0001f40001037983 */ /* 0x000ee20000300800 */
[C---:B------:R-:W-:Y:S02]  /*19e90*/  ISETP.LT.OR P6, PT, R0.reuse, 0x3a, !P1 ;  /* 0x0000003a0000780c */ /* 0x040fe40004fc1670 */
[----:B------:R-:W-:-:S07]  /*19ea0*/  ISETP.LT.OR P3, PT, R0, 0x39, !P0 ;  /* 0x000000390000780c */ /* 0x000fce0004761670 */
[----:B--2---:R-:W-:-:S05]  /*19eb0*/  @!P4 IMAD R6, R2, R17, RZ ;  /* 0x000000110206c224 */ /* 0x004fca00078e02ff */
[----:B------:R0:W-:Y:S04]  /*19ec0*/  @!P4 STG.E.U8 desc[UR36][R4.64+0x38], R6 ;  /* 0x000038060400c986 */ /* 0x0001e8000c101124 */
[----:B0-----:R-:W2:Y:S01]  /*19ed0*/  LDL.LU R6, [R1+0x1f8] ;  /* 0x0001f80001067983 */ /* 0x001ea20000300800 */
[----:B---3--:R-:W-:Y:S01]  /*19ee0*/  @!P6 IMAD R3, R3, R17, RZ ;  /* 0x000000110303e224 */ /* 0x008fe200078e02ff */
[----:B------:R-:W-:-:S04]  /*19ef0*/  @!P3 IADD3 R2, P2, R4, UR45, RZ ;  /* 0x0000002d0402bc10 */ /* 0x000fc8000ff5e0ff */
[----:B------:R0:W-:Y:S02]  /*19f00*/  @!P6 STG.E.U8 desc[UR36][R4.64+0x39], R3 ;  /* 0x000039030400e986 */ /* 0x0001e4000c101124 */
[----:B0-----:R-:W-:Y:S01]  /*19f10*/  @!P3 IADD3.X R3, R5, UR44, RZ, P2, !PT ;  /* 0x0000002c0503bc10 */ /* 0x001fe200097fe4ff */
[----:B--2---:R-:W-:-:S05]  /*19f20*/  @!P3 IMAD R6, R6, R17, RZ ;  /* 0x000000110606b224 */ /* 0x004fca00078e02ff */
[----:B------:R0:W-:Y:S04]  /*19f30*/  @!P3 STG.E.U8 desc[UR36][R2.64+0x38], R6 ;  /* 0x000038060200b986 */ /* 0x0001e8000c101124 */
[----:B0-----:R-:W2:Y:S01]  /*19f40*/  LDL.LU R6, [R1+0x204] ;  /* 0x0002040001067983 */ /* 0x001ea20000300800 */
[C---:B------:R-:W-:Y:S02]  /*19f50*/  ISETP.LT.OR P5, PT, R0.reuse, 0x3a, !P0 ;  /* 0x0000003a0000780c */ /* 0x040fe400047a1670 */
[C---:B------:R-:W-:Y:S02]  /*19f60*/  ISETP.LT.OR P4, PT, R0.reuse, 0x41, !P1 ;  /* 0x000000410000780c */ /* 0x040fe40004f81670 */
[----:B------:R-:W-:-:S09]  /*19f70*/  ISETP.LT.OR P6, PT, R0, 0x42, !P1 ;  /* 0x000000420000780c */ /* 0x000fd20004fc1670 */
[----:B------:R-:W-:Y:S01]  /*19f80*/  @!P5 IADD3 R2, P3, R4, UR45, RZ ;  /* 0x0000002d0402dc10 */ /* 0x000fe2000ff7e0ff */
[-C--:B----4-:R-:W-:Y:S02]  /*19f90*/  @!P5 IMAD R7, R7, R17.reuse, RZ ;  /* 0x000000110707d224 */ /* 0x090fe400078e02ff */
[----:B------:R-:W-:Y:S01]  /*19fa0*/  @!P4 IMAD R8, R8, R17, RZ ;  /* 0x000000110808c224 */ /* 0x000fe200078e02ff */
[----:B------:R-:W-:-:S05]  /*19fb0*/  @!P5 IADD3.X R3, R5, UR44, RZ, P3, !PT ;  /* 0x0000002c0503dc10 */ /* 0x000fca0009ffe4ff */
[----:B------:R0:W-:Y:S04]  /*19fc0*/  @!P5 STG.E.U8 desc[UR36][R2.64+0x39], R7 ;  /* 0x000039070200d986 */ /* 0x0001e8000c101124 */
[----:B------:R1:W-:Y:S04]  /*19fd0*/  @!P4 STG.E.U8 desc[UR36][R4.64+0x40], R8 ;  /* 0x000040080400c986 */ /* 0x0003e8000c101124 */
[----:B0-----:R-:W3:Y:S04]  /*19fe0*/  LDL.LU R7, [R1+0x20c] ;  /* 0x00020c0001077983 */ /* 0x001ee80000300800 */
[----:B-1----:R-:W4:Y:S01]  /*19ff0*/  LDL.LU R8, [R1+0x210] ;  /* 0x0002100001087983 */ /* 0x002f220000300800 */
[----:B--2---:R-:W-:-:S05]  /*1a000*/  @!P6 IMAD R6, R6, R17, RZ ;  /* 0x000000110606e224 */ /* 0x004fca00078e02ff */
        /* <DEDUP_REMOVED lines=8> */
[C---:B------:R-:W-:Y:S02]  /*1a090*/  ISETP.LT.OR P3, PT, R0.reuse, 0x42, !P0 ;  /* 0x000000420000780c */ /* 0x040fe40004761670 */
[C---:B------:R-:W-:Y:S02]  /*1a0a0*/  ISETP.LT.OR P4, PT, R0.reuse, 0x49, !P1 ;  /* 0x000000490000780c */ /* 0x040fe40004f81670 */
[----:B------:R-:W-:-:S09]  /*1a0b0*/  ISETP.LT.OR P6, PT, R0, 0x4a, !P1 ;  /* 0x0000004a0000780c */ /* 0x000fd20004fc1670 */
[----:B------:R-:W-:Y:S01]  /*1a0c0*/  @!P3 IADD3 R2, P2, R4, UR45, RZ ;  /* 0x0000002d0402bc10 */ /* 0x000fe2000ff5e0ff */
[-C--:B---3--:R-:W-:Y:S02]  /*1a0d0*/  @!P3 IMAD R7, R7, R17.reuse, RZ ;  /* 0x000000110707b224 */ /* 0x088fe400078e02ff */
[----:B----4-:R-:W-:Y:S01]  /*1a0e0*/  @!P4 IMAD R8, R8, R17, RZ ;  /* 0x000000110808c224 */ /* 0x010fe200078e02ff */
        /* <DEDUP_REMOVED lines=128> */
[C---:B------:R-:W-:Y:S02]  /*1a8f0*/  ISETP.LT.OR P5, PT, R0.reuse, 0x79, !P0 ;  /* 0x000000790000780c */ /* 0x040fe400047a1670 */
[C---:B------:R-:W-:Y:S02]  /*1a900*/  ISETP.LT.OR P2, PT, R0.reuse, 0x7a, !P0 ;  /* 0x0000007a0000780c */ /* 0x040fe40004741670 */
[----:B------:R-:W-:-:S09]  /*1a910*/  ISETP.LT.OR P6, PT, R0, 0x82, !P1 ;  /* 0x000000820000780c */ /* 0x000fd20004fc1670 */
[----:B------:R-:W-:-:S04]  /*1a920*/  @!P5 IADD3 R2, P3, R4, UR45, RZ ;  /* 0x0000002d0402dc10 */ /* 0x000fc8000ff7e0ff */
[----:B------:R-:W-:Y:S02]  /*1a930*/  @!P5 IADD3.X R3, R5, UR44, RZ, P3, !PT ;  /* 0x0000002c0503dc10 */ /* 0x000fe40009ffe4ff */
[C---:B------:R-:W-:Y:S02]  /*1a940*/  ISETP.LT.OR P3, PT, R0.reuse, 0x81, !P0 ;  /* 0x000000810000780c */ /* 0x040fe40004761670 */
[----:B------:R-:W-:Y:S01]  /*1a950*/  ISETP.LT.OR P4, PT, R0, 0x81, !P1 ;  /* 0x000000810000780c */ /* 0x000fe20004f81670 */
[----:B---3--:R-:W-:-:S12]  /*1a960*/  @!P2 IMAD R7, R7, R17, RZ ;  /* 0x000000110707a224 */ /* 0x008fd800078e02ff */
[-C--:B----4-:R-:W-:Y:S02]  /*1a970*/  @!P4 IMAD R8, R8, R17.reuse, RZ ;  /* 0x000000110808c224 */ /* 0x090fe400078e02ff */
[----:B--2---:R-:W-:-:S05]  /*1a980*/  @!P5 IMAD R6, R6, R17, RZ ;  /* 0x000000110606d224 */ /* 0x004fca00078e02ff */
[----:B------:R0:W-:Y:S02]  /*1a990*/  @!P5 STG.E.U8 desc[UR36][R2.64+0x78], R6 ;  /* 0x000078060200d986 */ /* 0x0001e4000c101124 */
[----:B0-----:R-:W-:-:S04]  /*1a9a0*/  @!P2 IADD3 R2, P5, R4, UR45, RZ ;  /* 0x0000002d0402ac10 */ /* 0x001fc8000ffbe0ff */
[----:B------:R-:W-:Y:S01]  /*1a9b0*/  @!P2 IADD3.X R3, R5, UR44, RZ, P5, !PT ;  /* 0x0000002c0503ac10 */ /* 0x000fe2000affe4ff */
[----:B------:R-:W-:Y:S01]  /*1a9c0*/  @!P6 IMAD R6, R235, R17, RZ ;  /* 0x00000011eb06e224 */ /* 0x000fe200078e02ff */
[----:B------:R-:W-:-:S03]  /*1a9d0*/  ISETP.LT.OR P5, PT, R0, 0x82, !P0 ;  /* 0x000000820000780c */ /* 0x000fc600047a1670 */
[----:B------:R0:W-:Y:S04]  /*1a9e0*/  @!P2 STG.E.U8 desc[UR36][R2.64+0x79], R7 ;  /* 0x000079070200a986 */ /* 0x0001e8000c101124 */
[----:B------:R1:W-:Y:S01]  /*1a9f0*/  @!P6 STG.E.U8 desc[UR36][R4.64+0x81], R6 ;  /* 0x000081060400e986 */ /* 0x0003e2000c101124 */
[----:B------:R-:W-:Y:S02]  /*1aa00*/  ISETP.LT.OR P6, PT, R0, 0x8a, !P1 ;  /* 0x0000008a0000780c */ /* 0x000fe40004fc1670 */
[----:B0-----:R-:W-:-:S04]  /*1aa10*/  @!P3 IADD3 R2, P2, R4, UR45, RZ ;  /* 0x0000002d0402bc10 */ /* 0x001fc8000ff5e0ff */
[----:B------:R-:W-:Y:S01]  /*1aa20*/  @!P3 IADD3.X R3, R5, UR44, RZ, P2, !PT ;  /* 0x0000002c0503bc10 */ /* 0x000fe200097fe4ff */
[----:B-1----:R-:W-:Y:S01]  /*1aa30*/  @!P3 IMAD R6, R234, R17, RZ ;  /* 0x00000011ea06b224 */ /* 0x002fe200078e02ff */
[C---:B------:R-:W-:Y:S01]  /*1aa40*/  ISETP.LT.OR P2, PT, R0.reuse, 0x89, !P0 ;  /* 0x000000890000780c */ /* 0x040fe20004741670 */
[----:B------:R-:W-:Y:S01]  /*1aa50*/  @!P4 STG.E.U8 desc[UR36][R4.64+0x80], R8 ;  /* 0x000080080400c986 */ /* 0x000fe2000c101124 */
[----:B------:R-:W-:-:S03]  /*1aa60*/  ISETP.LT.OR P4, PT, R0, 0x89, !P1 ;  /* 0x000000890000780c */ /* 0x000fc60004f81670 */
[----:B------:R0:W-:Y:S01]  /*1aa70*/  @!P3 STG.E.U8 desc[UR36][R2.64+0x80], R6 ;  /* 0x000080060200b986 */ /* 0x0001e2000c101124 */
[----:B------:R-:W-:Y:S01]  /*1aa80*/  @!P5 IMAD R7, R233, R17, RZ ;  /* 0x00000011e907d224 */ /* 0x000fe200078e02ff */
[----:B0-----:R-:W-:-:S04]  /*1aa90*/  @!P5 IADD3 R2, P3, R4, UR45, RZ ;  /* 0x0000002d0402dc10 */ /* 0x001fc8000ff7e0ff */
[----:B------:R-:W-:Y:S01]  /*1aaa0*/  @!P5 IADD3.X R3, R5, UR44, RZ, P3, !PT ;  /* 0x0000002c0503dc10 */ /* 0x000fe20009ffe4ff */
[----:B------:R-:W-:Y:S01]  /*1aab0*/  @!P6 IMAD R6, R231, R17, RZ ;  /* 0x00000011e706e224 */ /* 0x000fe200078e02ff */
[----:B------:R-:W-:-:S03]  /*1aac0*/  ISETP.LT.OR P3, PT, R0, 0x8a, !P0 ;  /* 0x0000008a0000780c */ /* 0x000fc60004761670 */
[----:B------:R0:W-:Y:S01]  /*1aad0*/  @!P5 STG.E.U8 desc[UR36][R2.64+0x81], R7 ;  /* 0x000081070200d986 */ /* 0x0001e2000c101124 */
[----:B------:R-:W-:-:S03]  /*1aae0*/  @!P4 IMAD R8, R232, R17, RZ ;  /* 0x00000011e808c224 */ /* 0x000fc600078e02ff */
        /* <DEDUP_REMOVED lines=25> */
[-C--:B------:R-:W-:Y:S01]  /*1ac80*/  @!P6 IMAD R7, R223, R17.reuse, RZ ;  /* 0x00000011df07e224 */ /* 0x080fe200078e02ff */
[----:B0-----:R-:W-:Y:S01]  /*1ac90*/  @!P2 IADD3 R2, P5, R4, UR45, RZ ;  /* 0x0000002d0402ac10 */ /* 0x001fe2000ffbe0ff */
[----:B------:R-:W-:-:S03]  /*1aca0*/  @!P2 IMAD R6, R225, R17, RZ ;  /* 0x00000011e106a224 */ /* 0x000fc600078e02ff */
[----:B------:R-:W-:Y:S02]  /*1acb0*/  @!P2 IADD3.X R3, R5, UR44, RZ, P5, !PT ;  /* 0x0000002c0503ac10 */ /* 0x000fe4000affe4ff */
[----:B------:R-:W-:-:S03]  /*1acc0*/  ISETP.LT.OR P5, PT, R0, 0x9a, !P0 ;  /* 0x0000009a0000780c */ /* 0x000fc600047a1670 */
[----:B------:R0:W-:Y:S01]  /*1acd0*/  @!P2 STG.E.U8 desc[UR36][R2.64+0x91], R6 ;  /* 0x000091060200a986 */ /* 0x0001e2000c101124 */
[----:B------:R-:W-:-:S03]  /*1ace0*/  @!P4 IMAD R8, R224, R17, RZ ;  /* 0x00000011e008c224 */ /* 0x000fc600078e02ff */
[----:B------:R1:W-:Y:S01]  /*1acf0*/  @!P6 STG.E.U8 desc[UR36][R4.64+0x99], R7 ;  /* 0x000099070400e986 */ /* 0x0003e2000c101124 */
[----:B0-----:R-:W-:Y:S01]  /*1ad00*/  @!P3 IADD3 R6, P2, R4, UR45, RZ ;  /* 0x0000002d0406bc10 */ /* 0x001fe2000ff5e0ff */
[----:B------:R-:W-:-:S03]  /*1ad10*/  @!P3 IMAD R3, R222, R17, RZ ;  /* 0x00000011de03b224 */ /* 0x000fc600078e02ff */
[----:B-1----:R-:W-:Y:S02]  /*1ad20*/  @!P3 IADD3.X R7, R5, UR44, RZ, P2, !PT ;  /* 0x0000002c0507bc10 */ /* 0x002fe400097fe4ff */
[----:B------:R-:W-:Y:S01]  /*1ad30*/  ISETP.LT.OR P2, PT, R0, 0xa1, !P0 ;  /* 0x000000a10000780c */ /* 0x000fe20004741670 */
[----:B------:R-:W-:Y:S01]  /*1ad40*/  @!P4 STG.E.U8 desc[UR36][R4.64+0x98], R8 ;  /* 0x000098080400c986 */ /* 0x000fe2000c101124 */
[----:B------:R-:W-:-:S03]  /*1ad50*/  @!P5 IADD3 R2, P6, R4, UR45, RZ ;  /* 0x0000002d0402dc10 */ /* 0x000fc6000ffde0ff */
[----:B------:R0:W-:Y:S01]  /*1ad60*/  @!P3 STG.E.U8 desc[UR36][R6.64+0x98], R3 ;  /* 0x000098030600b986 */ /* 0x0001e2000c101124 */
[C---:B------:R-:W-:Y:S02]  /*1ad70*/  ISETP.LT.OR P3, PT, R0.reuse, 0xa2, !P1 ;  /* 0x000000a20000780c */ /* 0x040fe40004f61670 */
[----:B------:R-:W-:Y:S02]  /*1ad80*/  ISETP.LT.OR P4, PT, R0, 0xa1, !P1 ;  /* 0x000000a10000780c */ /* 0x000fe40004f81670 */
[----:B0-----:R-:W-:Y:S01]  /*1ad90*/  @!P5 IADD3.X R3, R5, UR44, RZ, P6, !PT ;  /* 0x0000002c0503dc10 */ /* 0x001fe2000b7fe4ff */
[----:B------:R-:W-:-:S05]  /*1ada0*/  @!P5 IMAD R6, R221, R17, RZ ;  /* 0x00000011dd06d224 */ /* 0x000fca00078e02ff */
[----:B------:R0:W-:Y:S01]  /*1adb0*/  @!P5 STG.E.U8 desc[UR36][R2.64+0x99], R6 ;  /* 0x000099060200d986 */ /* 0x0001e2000c101124 */
[----:B------:R-:W-:Y:S02]  /*1adc0*/  ISETP.LT.OR P5, PT, R0, 0xa2, !P0 ;  /* 0x000000a20000780c */ /* 0x000fe400047a1670 */
[-C--:B------:R-:W-:Y:S02]  /*1add0*/  @!P3 IMAD R7, R219, R17.reuse, RZ ;  /* 0x00000011db07b224 */ /* 0x080fe400078e02ff */
[-C--:B------:R-:W-:Y:S01]  /*1ade0*/  @!P4 IMAD R8, R220, R17.reuse, RZ ;  /* 0x00000011dc08c224 */ /* 0x080fe200078e02ff */
[----:B0-----:R-:W-:Y:S01]  /*1adf0*/  @!P2 IADD3 R2, P6, R4, UR45, RZ ;  /* 0x0000002d0402ac10 */ /* 0x001fe2000ffde0ff */
[----:B------:R-:W-:-:S03]  /*1ae00*/  @!P2 IMAD R6, R218, R17, RZ ;  /* 0x00000011da06a224 */ /* 0x000fc600078e02ff */
[----:B------:R-:W-:Y:S02]  /*1ae10*/  @!P2 IADD3.X R3, R5, UR44, RZ, P6, !PT ;  /* 0x0000002c0503ac10 */ /* 0x000fe4000b7fe4ff */
[C---:B------:R-:W-:Y:S01]  /*1ae20*/  ISETP.LT.OR P6, PT, R0.reuse, 0xa9, !P1 ;  /* 0x000000a90000780c */ /* 0x040fe20004fc1670 */
[----:B------:R0:W-:Y:S01]  /*1ae30*/  @!P3 STG.E.U8 desc[UR36][R4.64+0xa1], R7 ;  /* 0x0000a1070400b986 */ /* 0x0001e2000c101124 */
[----:B------:R-:W-:-:S03]  /*1ae40*/  ISETP.LT.OR P3, PT, R0, 0xa9, !P0 ;  /* 0x000000a90000780c */ /* 0x000fc60004761670 */
[----:B------:R-:W-:Y:S01]  /*1ae50*/  @!P4 STG.E.U8 desc[UR36][R4.64+0xa0], R8 ;  /* 0x0000a0080400c986 */ /* 0x000fe2000c101124 */
[----:B------:R-:W-:-:S03]  /*1ae60*/  ISETP.LT.OR P4, PT, R0, 0xaa, !P1 ;  /* 0x000000aa0000780c */ /* 0x000fc60004f81670 */
[----:B------:R1:W-:Y:S04]  /*1ae70*/  @!P2 STG.E.U8 desc[UR36][R2.64+0xa0], R6 ;  /* 0x0000a0060200a986 */ /* 0x0003e8000c101124 */
[-C--:B0-----:R-:W-:Y:S01]  /*1ae80*/  @!P6 IMAD R7, R216, R17.reuse, RZ ;  /* 0x00000011d807e224 */ /* 0x081fe200078e02ff */
[----:B-1----:R-:W-:Y:S01]  /*1ae90*/  @!P5 IADD3 R2, P2, R4, UR45, RZ ;  /* 0x0000002d0402dc10 */ /* 0x002fe2000ff5e0ff */
[----:B------:R-:W-:-:S03]  /*1aea0*/  @!P5 IMAD R6, R217, R17, RZ ;  /* 0x00000011d906d224 */ /* 0x000fc600078e02ff */
[----:B------:R-:W-:Y:S02]  /*1aeb0*/  @!P5 IADD3.X R3, R5, UR44, RZ, P2, !PT ;  /* 0x0000002c0503dc10 */ /* 0x000fe400097fe4ff */
[----:B------:R-:W-:-:S03]  /*1aec0*/  ISETP.LT.OR P2, PT, R0, 0xaa, !P0 ;  /* 0x000000aa0000780c */ /* 0x000fc60004741670 */
[----:B------:R0:W-:Y:S04]  /*1aed0*/  @!P5 STG.E.U8 desc[UR36][R2.64+0xa1], R6 ;  /* 0x0000a1060200d986 */ /* 0x0001e8000c101124 */
[----:B------:R1:W-:Y:S01]  /*1aee0*/  @!P6 STG.E.U8 desc[UR36][R4.64+0xa8], R7 ;  /* 0x0000a8070400e986 */ /* 0x0003e2000c101124 */
[----:B------:R-:W-:Y:S02]  /*1aef0*/  ISETP.LT.OR P6, PT, R0, 0xb1, !P1 ;  /* 0x000000b10000780c */ /* 0x000fe40004fc1670 */
[----:B0-----:R-:W-:Y:S01]  /*1af00*/  @!P3 IADD3 R2, P5, R4, UR45, RZ ;  /* 0x0000002d0402bc10 */ /* 0x001fe2000ffbe0ff */
[-C--:B------:R-:W-:Y:S02]  /*1af10*/  @!P3 IMAD R6, R22, R17.reuse, RZ ;  /* 0x000000111606b224 */ /* 0x080fe400078e02ff */
[----:B-1----:R-:W-:Y:S01]  /*1af20*/  @!P4 IMAD R7, R23, R17, RZ ;  /* 0x000000111707c224 */ /* 0x002fe200078e02ff */
[----:B------:R-:W-:-:S04]  /*1af30*/  @!P3 IADD3.X R3, R5, UR44, RZ, P5, !PT ;  /* 0x0000002c0503bc10 */ /* 0x000fc8000affe4ff */
[----:B------:R0:W-:Y:S01]  /*1af40*/  @!P4 STG.E.U8 desc[UR36][R4.64+0xa9], R7 ;  /* 0x0000a9070400c986 */ /* 0x0001e2000c101124 */
[----:B------:R-:W-:-:S03]  /*1af50*/  ISETP.LT.OR P4, PT, R0, 0xb2, !P1 ;  /* 0x000000b20000780c */ /* 0x000fc60004f81670 */
[----:B------:R1:W-:Y:S01]  /*1af60*/  @!P3 STG.E.U8 desc[UR36][R2.64+0xa8], R6 ;  /* 0x0000a8060200b986 */ /* 0x0003e2000c101124 */
[----:B------:R-:W-:Y:S01]  /*1af70*/  ISETP.LT.OR P3, PT, R0, 0xb1, !P0 ;  /* 0x000000b10000780c */ /* 0x000fe20004761670 */
[-C--:B0-----:R-:W-:Y:S01]  /*1af80*/  @!P2 IMAD R7, R21, R17.reuse, RZ ;  /* 0x000000111507a224 */ /* 0x081fe200078e02ff */
[----:B-1----:R-:W-:Y:S01]  /*1af90*/  @!P2 IADD3 R2, P5, R4, UR45, RZ ;  /* 0x0000002d0402ac10 */ /* 0x002fe2000ffbe0ff */
[----:B------:R-:W-:-:S03]  /*1afa0*/  @!P6 IMAD R6, R20, R17, RZ ;  /* 0x000000111406e224 */ /* 0x000fc600078e02ff */
[----:B------:R-:W-:Y:S02]  /*1afb0*/  @!P2 IADD3.X R3, R5, UR44, RZ, P5, !PT ;  /* 0x0000002c0503ac10 */ /* 0x000fe4000affe4ff */
[----:B------:R-:W-:-:S03]  /*1afc0*/  ISETP.LT.OR P5, PT, R0, 0xb2, !P0 ;  /* 0x000000b20000780c */ /* 0x000fc600047a1670 */
[----:B------:R0:W-:Y:S01]  /*1afd0*/  @!P2 STG.E.U8 desc[UR36][R2.64+0xa9], R7 ;  /* 0x0000a9070200a986 */ /* 0x0001e2000c101124 */
[----:B------:R-:W-:-:S03]  /*1afe0*/  ISETP.LT.OR P2, PT, R0, 0xb9, !P1 ;  /* 0x000000b90000780c */ /* 0x000fc60004f41670 */
[----:B------:R1:W-:Y:S01]  /*1aff0*/  @!P6 STG.E.U8 desc[UR36][R4.64+0xb0], R6 ;  /* 0x0000b0060400e986 */ /* 0x0003e2000c101124 */
[-C--:B------:R-:W-:Y:S02]  /*1b000*/  @!P3 IMAD R9, R9, R17.reuse, RZ ;  /* 0x000000110909b224 */ /* 0x080fe400078e02ff */
[----:B0-----:R-:W-:Y:S01]  /*1b010*/  @!P4 IMAD R2, R15, R17, RZ ;  /* 0x000000110f02c224 */ /* 0x001fe200078e02ff */
[----:B-1----:R-:W-:-:S04]  /*1b020*/  @!P3 IADD3 R6, P6, R4, UR45, RZ ;  /* 0x0000002d0406bc10 */ /* 0x002fc8000ffde0ff */
[----:B------:R0:W-:Y:S01]  /*1b030*/  @!P4 STG.E.U8 desc[UR36][R4.64+0xb1], R2 ;  /* 0x0000b1020400c986 */ /* 0x0001e2000c101124 */
[----:B------:R-:W-:Y:S02]  /*1b040*/  ISETP.LT.OR P4, PT, R0, 0xb9, !P0 ;  /* 0x000000b90000780c */ /* 0x000fe40004781670 */
[----:B------:R-:W-:Y:S01]  /*1b050*/  @!P3 IADD3.X R7, R5, UR44, RZ, P6, !PT ;  /* 0x0000002c0507bc10 */ /* 0x000fe2000b7fe4ff */
[----:B------:R-:W-:-:S04]  /*1b060*/  @!P5 IMAD R8, R14, R17, RZ ;  /* 0x000000110e08d224 */ /* 0x000fc800078e02ff */
[----:B------:R1:W-:Y:S01]  /*1b070*/  @!P3 STG.E.U8 desc[UR36][R6.64+0xb0], R9 ;  /* 0x0000b0090600b986 */ /* 0x0003e2000c101124 */
[----:B0-----:R-:W-:-:S04]  /*1b080*/  @!P5 IADD3 R2, P6, R4, UR45, RZ ;  /* 0x0000002d0402dc10 */ /* 0x001fc8000ffde0ff */
[----:B------:R-:W-:Y:S01]  /*1b090*/  @!P5 IADD3.X R3, R5, UR44, RZ, P6, !PT ;  /* 0x0000002c0503dc10 */ /* 0x000fe2000b7fe4ff */
[----:B-1----:R-:W-:-:S04]  /*1b0a0*/  @!P2 IMAD R6, R13, R17, RZ ;  /* 0x000000110d06a224 */ /* 0x002fc800078e02ff */
[----:B------:R-:W-:Y:S01]  /*1b0b0*/  @!P5 STG.E.U8 desc[UR36][R2.64+0xb1], R8 ;  /* 0x0000b1080200d986 */ /* 0x000fe2000c101124 */
[C---:B------:R-:W-:Y:S02]  /*1b0c0*/  ISETP.LT.OR P1, PT, R0.reuse, 0xba, !P1 ;  /* 0x000000ba0000780c */ /* 0x040fe40004f21670 */
[----:B------:R-:W-:Y:S01]  /*1b0d0*/  ISETP.LT.OR P0, PT, R0, 0xba, !P0 ;  /* 0x000000ba0000780c */ /* 0x000fe20004701670 */
[----:B------:R0:W-:Y:S04]  /*1b0e0*/  @!P2 STG.E.U8 desc[UR36][R4.64+0xb8], R6 ;  /* 0x0000b8060400a986 */ /* 0x0001e8000c101124 */
[----:B------:R-:W2:Y:S04]  /*1b0f0*/  LDL.LU R9, [R1] ;  /* 0x0000000001097983 */ /* 0x000ea80000300800 */
[----:B------:R-:W3:Y:S01]  /*1b100*/  LDL.LU R235, [R1+0x108] ;  /* 0x0001080001eb7983 */ /* 0x000ee20000300800 */
[----:B0-----:R-:W-:-:S03]  /*1b110*/  @!P4 IMAD R6, R11, R17, RZ ;  /* 0x000000110b06c224 */ /* 0x001fc600078e02ff */
[----:B------:R-:W4:Y:S04]  /*1b120*/  LDL.LU R11, [R1+0x10c] ;  /* 0x00010c00010b7983 */ /* 0x000f280000300800 */
[----:B------:R-:W5:Y:S04]  /*1b130*/  LDL.LU R13, [R1+0x110] ;  /* 0x00011000010d7983 */ /* 0x000f680000300800 */
[----:B------:R-:W3:Y:S04]  /*1b140*/  LDL.LU R15, [R1+0x114] ;  /* 0x00011400010f7983 */ /* 0x000ee80000300800 */
[----:B------:R-:W3:Y:S04]  /*1b150*/  LDL.LU R21, [R1+0x118] ;  /* 0x0001180001157983 */ /* 0x000ee80000300800 */
[----:B------:R-:W3:Y:S04]  /*1b160*/  LDL.LU R234, [R1+0x11c] ;  /* 0x00011c0001ea7983 */ /* 0x000ee80000300800 */
[----:B------:R-:W3:Y:S01]  /*1b170*/  LDL.LU R233, [R1+0x120] ;  /* 0x0001200001e97983 */ /* 0x000ee20000300800 */
[----:B------:R-:W-:-:S03]  /*1b180*/  @!P4 IADD3 R2, P5, R4, UR45, RZ ;  /* 0x0000002d0402cc10 */ /* 0x000fc6000ffbe0ff */
[----:B------:R-:W3:Y:S04]  /*1b190*/  LDL.LU R232, [R1+0x124] ;  /* 0x0001240001e87983 */ /* 0x000ee80000300800 */
[----:B------:R-:W3:Y:S04]  /*1b1a0*/  LDL.LU R231, [R1+0x128] ;  /* 0x0001280001e77983 */ /* 0x000ee80000300800 */
[----:B------:R-:W3:Y:S01]  /*1b1b0*/  LDL.LU R230, [R1+0x12c] ;  /* 0x00012c0001e67983 */ /* 0x000ee20000300800 */
[----:B------:R-:W-:-:S03]  /*1b1c0*/  @!P1 IMAD R7, R12, R17, RZ ;  /* 0x000000110c079224 */ /* 0x000fc600078e02ff */
[----:B------:R-:W3:Y:S01]  /*1b1d0*/  LDL.LU R229, [R1+0x130] ;  /* 0x0001300001e57983 */ /* 0x000ee20000300800 */
[----:B------:R-:W-:-:S03]  /*1b1e0*/  @!P0 IMAD R8, R10, R17, RZ ;  /* 0x000000110a088224 */ /* 0x000fc600078e02ff */
[----:B------:R-:W3:Y:S01]  /*1b1f0*/  LDL.LU R228, [R1+0x134] ;  /* 0x0001340001e47983 */ /* 0x000ee20000300800 */
[----:B------:R-:W-:-:S03]  /*1b200*/  @!P4 IADD3.X R3, R5, UR44, RZ, P5, !PT ;  /* 0x0000002c0503cc10 */ /* 0x000fc6000affe4ff */
[----:B------:R-:W3:Y:S04]  /*1b210*/  LDL.LU R227, [R1+0x138] ;  /* 0x0001380001e37983 */ /* 0x000ee80000300800 */
[----:B------:R-:W3:Y:S04]  /*1b220*/  LDL.LU R23, [R1+0x13c] ;  /* 0x00013c0001177983 */ /* 0x000ee80000300800 */
[----:B------:R-:W3:Y:S04]  /*1b230*/  LDL.LU R10, [R1+0x140] ;  /* 0x00014000010a7983 */ /* 0x000ee80000300800 */
[----:B------:R-:W3:Y:S04]  /*1b240*/  LDL.LU R226, [R1+0x144] ;  /* 0x0001440001e27983 */ /* 0x000ee80000300800 */
[----:B------:R-:W3:Y:S04]  /*1b250*/  LDL.LU R225, [R1+0x148] ;  /* 0x0001480001e17983 */ /* 0x000ee80000300800 */
[----:B------:R-:W3:Y:S04]  /*1b260*/  LDL.LU R224, [R1+0x14c] ;  /* 0x00014c0001e07983 */ /* 0x000ee80000300800 */
[----:B------:R-:W-:Y:S04]  /*1b270*/  @!P1 STG.E.U8 desc[UR36][R4.64+0xb9], R7 ;  /* 0x0000b90704009986 */ /* 0x000fe8000c101124 */
[----:B------:R-:W3:Y:S04]  /*1b280*/  LDL.LU R223, [R1+0x150] ;  /* 0x0001500001df7983 */ /* 0x000ee80000300800 */
[----:B------:R0:W-:Y:S04]  /*1b290*/  @!P4 STG.E.U8 desc[UR36][R2.64+0xb8], R6 ;  /* 0x0000b8060200c986 */ /* 0x0001e8000c101124 */
[----:B------:R-:W3:Y:S04]  /*1b2a0*/  LDL.LU R222, [R1+0x154] ;  /* 0x0001540001de7983 */ /* 0x000ee80000300800 */
[----:B------:R-:W3:Y:S01]  /*1b2b0*/  LDL.LU R221, [R1+0x158] ;  /* 0x0001580001dd7983 */ /* 0x000ee20000300800 */
[----:B0-----:R-:W-:-:S03]  /*1b2c0*/  @!P0 IADD3 R6, P4, R4, UR45, RZ ;  /* 0x0000002d04068c10 */ /* 0x001fc6000ff9e0ff */
[----:B------:R-:W3:Y:S04]  /*1b2d0*/  LDL.LU R220, [R1+0x15c] ;  /* 0x00015c0001dc7983 */ /* 0x000ee80000300800 */
        /* <DEDUP_REMOVED lines=8> */
[----:B------:R-:W3:Y:S04]  /*1b360*/  LDL.LU R14, [R1+0x17c] ;  /* 0x00017c00010e7983 */ /* 0x000ee80000300800 */
[----:B------:R0:W-:Y:S04]  /*1b370*/  @!P0 STG.E.U8 desc[UR36][R6.64+0xb9], R8 ;  /* 0x0000b90806008986 */ /* 0x0001e8000c101124 */
[----:B0-----:R-:W4:Y:S04]  /*1b380*/  LDL.LU R8, [R1+0x8] ;  /* 0x0000080001087983 */ /* 0x001f280000300800 */
[----:B------:R-:W5:Y:S01]  /*1b390*/  LDL.LU R7, [R1+0x4] ;  /* 0x0000040001077983 */ /* 0x000f620000300800 */
[----:B------:R-:W-:-:S02]  /*1b3a0*/  ISETP.GE.AND P3, PT, R19, 0x81, PT ;  /* 0x000000811300780c */ /* 0x000fc40003f66270 */
[----:B------:R-:W-:Y:S02]  /*1b3b0*/  ISETP.GE.AND P2, PT, R19, 0x89, PT ;  /* 0x000000891300780c */ /* 0x000fe40003f46270 */
[C---:B------:R-:W-:Y:S01]  /*1b3c0*/  ISETP.LT.OR P6, PT, R0.reuse, 0x1, !P3 ;  /* 0x000000010000780c */ /* 0x040fe20005fc1670 */
[----:B------:R-:W-:Y:S01]  /*1b3d0*/  IMAD.U32 R2, RZ, RZ, UR12 ;  /* 0x0000000cff027e24 */ /* 0x000fe2000f8e00ff */
[C---:B------:R-:W-:Y:S01]  /*1b3e0*/  ISETP.LT.OR P1, PT, R0.reuse, 0x1, !P2 ;  /* 0x000000010000780c */ /* 0x040fe20005721670 */
[----:B------:R-:W-:Y:S01]  /*1b3f0*/  USHF.L.U64.HI UR4, UR12, 0x7, UR13 ;  /* 0x000000070c047899 */ /* 0x000fe2000801020d */
[----:B------:R-:W-:Y:S02]  /*1b400*/  ISETP.LT.OR P5, PT, R0, 0x2, !P3 ;  /* 0x000000020000780c */ /* 0x000fe40005fa1670 */
[----:B------:R-:W-:-:S04]  /*1b410*/  LEA R2, P4, R2, R4, 0x7 ;  /* 0x0000000402027211 */ /* 0x000fc800078838ff */
[----:B------:R-:W-:-:S05]  /*1b420*/  IADD3.X R3, R5, UR4, RZ, P4, !PT ;  /* 0x0000000405037c10 */ /* 0x000fca000a7fe4ff */
[----:B------:R-:W-:Y:S01]  /*1b430*/  @!P1 IADD3 R6, P0, R2, UR45, RZ ;  /* 0x0000002d02069c10 */ /* 0x000fe2000ff1e0ff */
[----:B--2---:R-:W-:-:S05]  /*1b440*/  @!P6 IMAD R9, R9, R17, RZ ;  /* 0x000000110909e224 */ /* 0x004fca00078e02ff */
[----:B------:R5:W-:Y:S01]  /*1b450*/  @!P6 STG.E.U8 desc[UR36][R2.64], R9 ;  /* 0x000000090200e986 */ /* 0x000be2000c101124 */
[-C--:B----4-:R-:W-:Y:S02]  /*1b460*/  @!P1 IMAD R8, R8, R17.reuse, RZ ;  /* 0x0000001108089224 */ /* 0x090fe400078e02ff */
[----:B-----5:R-:W-:Y:S01]  /*1b470*/  @!P5 IMAD R9, R7, R17, RZ ;  /* 0x000000110709d224 */ /* 0x020fe200078e02ff */
[----:B------:R-:W-:-:S04]  /*1b480*/  @!P1 IADD3.X R7, R3, UR44, RZ, P0, !PT ;  /* 0x0000002c03079c10 */ /* 0x000fc800087fe4ff */
[----:B------:R0:W-:Y:S04]  /*1b490*/  @!P5 STG.E.U8 desc[UR36][R2.64+0x1], R9 ;  /* 0x000001090200d986 */ /* 0x0001e8000c101124 */
[----:B------:R1:W-:Y:S04]  /*1b4a0*/  @!P1 STG.E.U8 desc[UR36][R6.64], R8 ;  /* 0x0000000806009986 */ /* 0x0003e8000c101124 */
[----:B0-----:R-:W2:Y:S04]  /*1b4b0*/  LDL.LU R9, [R1+0x10] ;  /* 0x0000100001097983 */ /* 0x001ea80000300800 */
[----:B-1----:R-:W4:Y:S01]  /*1b4c0*/  LDL.LU R8, [R1+0xc] ;  /* 0x00000c0001087983 */ /* 0x002f220000300800 */
[----:B------:R-:W-:-:S13]  /*1b4d0*/  ISETP.LT.OR P4, PT, R0, 0x2, !P2 ;  /* 0x000000020000780c */ /* 0x000fda0005781670 */
[----:B------:R-:W-:-:S04]  /*1b4e0*/  @!P4 IADD3 R6, P5, R2, UR45, RZ ;  /* 0x0000002d0206cc10 */ /* 0x000fc8000ffbe0ff */
[----:B------:R-:W-:Y:S01]  /*1b4f0*/  @!P4 IADD3.X R7, R3, UR44, RZ, P5, !PT ;  /* 0x0000002c0307cc10 */ /* 0x000fe2000affe4ff */
[----:B----4-:R-:W-:-:S05]  /*1b500*/  @!P4 IMAD R8, R8, R17, RZ ;  /* 0x000000110808c224 */ /* 0x010fca00078e02ff */
[----:B------:R0:W-:Y:S04]  /*1b510*/  @!P4 STG.E.U8 desc[UR36][R6.64+0x1], R8 ;  /* 0x000001080600c986 */ /* 0x0001e8000c101124 */
[----:B0-----:R-:W4:Y:S04]  /*1b520*/  LDL.LU R6, [R1+0x14] ;  /* 0x0000140001067983 */ /* 0x001f280000300800 */
[----:B------:R-:W5:Y:S01]  /*1b530*/  LDL.LU R7, [R1+0x18] ;  /* 0x0000180001077983 */ /* 0x000f620000300800 */
[C---:B------:R-:W-:Y:S02]  /*1b540*/  ISETP.LT.OR P6, PT, R0.reuse, 0x9, !P3 ;  /* 0x000000090000780c */ /* 0x040fe40005fc1670 */
[----:B------:R-:W-:-:S02]  /*1b550*/  ISETP.LT.OR P1, PT, R0, 0x9, !P2 ;  /* 0x000000090000780c */ /* 0x000fc40005721670 */
[----:B------:R-:W-:-:S09]  /*1b560*/  ISETP.LT.OR P0, PT, R0, 0xa, !P3 ;  /* 0x0000000a0000780c */ /* 0x000fd20005f01670 */
[----:B--2---:R-:W-:-:S05]  /*1b570*/  @!P6 IMAD R9, R9, R17, RZ ;  /* 0x000000110909e224 */ /* 0x004fca00078e02ff */
[----:B------:R0:W-:Y:S01]  /*1b580*/  @!P6 STG.E.U8 desc[UR36][R2.64+0x8], R9 ;  /* 0x000008090200e986 */ /* 0x0001e2000c101124 */
[----:B------:R-:W-:-:S04]  /*1b590*/  @!P1 IADD3 R8, P6, R2, UR45, RZ ;  /* 0x0000002d02089c10 */ /* 0x000fc8000ffde0ff */
[----:B0-----:R-:W-:Y:S01]  /*1b5a0*/  @!P1 IADD3.X R9, R3, UR44, RZ, P6, !PT ;  /* 0x0000002c03099c10 */ /* 0x001fe2000b7fe4ff */
[-C--:B----4-:R-:W-:Y:S02]  /*1b5b0*/  @!P0 IMAD R6, R6, R17.reuse, RZ ;  /* 0x0000001106068224 */ /* 0x090fe400078e02ff */
[----:B-----5:R-:W-:-:S03]  /*1b5c0*/  @!P1 IMAD R7, R7, R17, RZ ;  /* 0x0000001107079224 */ /* 0x020fc600078e02ff */
[----:B------:R-:W-:Y:S04]  /*1b5d0*/  @!P0 STG.E.U8 desc[UR36][R2.64+0x9], R6 ;  /* 0x0000090602008986 */ /* 0x000fe8000c101124 */
[----:B------:R0:W-:Y:S04]  /*1b5e0*/  @!P1 STG.E.U8 desc[UR36][R8.64+0x8], R7 ;  /* 0x0000080708009986 */ /* 0x0001e8000c101124 */
[----:B0-----:R-:W2:Y:S01]  /*1b5f0*/  LDL.LU R8, [R1+0x1c] ;  /* 0x00001c0001087983 */ /* 0x001ea20000300800 */
[----:B------:R-:W-:-:S03]  /*1b600*/  ISETP.LT.OR P5, PT, R0, 0xa, !P2 ;  /* 0x0000000a0000780c */ /* 0x000fc600057a1670 */
[----:B------:R-:W4:Y:S10]  /*1b610*/  LDL.LU R9, [R1+0x20] ;  /* 0x0000200001097983 */ /* 0x000f340000300800 */
[----:B------:R-:W-:-:S04]  /*1b620*/  @!P5 IADD3 R6, P6, R2, UR45, RZ ;  /* 0x0000002d0206dc10 */ /* 0x000fc8000ffde0ff */
[----:B------:R-:W-:Y:S01]  /*1b630*/  @!P5 IADD3.X R7, R3, UR44, RZ, P6, !PT ;  /* 0x0000002c0307dc10 */ /* 0x000fe2000b7fe4ff */
[----:B--2---:R-:W-:-:S05]  /*1b640*/  @!P5 IMAD R8, R8, R17, RZ ;  /* 0x000000110808d224 */ /* 0x004fca00078e02ff */
[----:B------:R0:W-:Y:S04]  /*1b650*/  @!P5 STG.E.U8 desc[UR36][R6.64+0x9], R8 ;  /* 0x000009080600d986 */ /* 0x0001e8000c101124 */
[----:B0-----:R-:W2:Y:S04]  /*1b660*/  LDL.LU R8, [R1+0x28] ;  /* 0x0000280001087983 */ /* 0x001ea80000300800 */
[----:B------:R-:W5:Y:S01]  /*1b670*/  LDL.LU R7, [R1+0x24] ;  /* 0x0000240001077983 */ /* 0x000f620000300800 */
[C---:B------:R-:W-:Y:S02]  /*1b680*/  ISETP.LT.OR P4, PT, R0.reuse, 0x11, !P3 ;  /* 0x000000110000780c */ /* 0x040fe40005f81670 */
[----:B------:R-:W-:-:S02]  /*1b690*/  ISETP.LT.OR P0, PT, R0, 0x11, !P2 ;  /* 0x000000110000780c */ /* 0x000fc40005701670 */
[----:B------:R-:W-:-:S09]  /*1b6a0*/  ISETP.LT.OR P1, PT, R0, 0x12, !P3 ;  /* 0x000000120000780c */ /* 0x000fd20005f21670 */
[----:B----4-:R-:W-:Y:S02]  /*1b6b0*/  @!P4 IMAD R9, R9, R17, RZ ;  /* 0x000000110909c224 */ /* 0x010fe400078e02ff */
[----:B------:R-:W-:-:S03]  /*1b6c0*/  @!P0 IADD3 R6, P6, R2, UR45, RZ ;  /* 0x0000002d02068c10 */ /* 0x000fc6000ffde0ff */
[----:B------:R5:W-:Y:S01]  /*1b6d0*/  @!P4 STG.E.U8 desc[UR36][R2.64+0x10], R9 ;  /* 0x000010090200c986 */ /* 0x000be2000c101124 */
[-C--:B--2---:R-:W-:Y:S02]  /*1b6e0*/  @!P0 IMAD R8, R8, R17.reuse, RZ ;  /* 0x0000001108088224 */ /* 0x084fe400078e02ff */
        /* <DEDUP_REMOVED lines=271> */
[----:B0-----:R-:W2:Y:S01]  /*1c7e0*/  LDL.LU R8, [R1+0x104] ;  /* 0x0001040001087983 */ /* 0x001ea20000300800 */
[C---:B------:R-:W-:Y:S02]  /*1c7f0*/  ISETP.LT.OR P5, PT, R0.reuse, 0x81, !P3 ;  /* 0x000000810000780c */ /* 0x040fe40005fa1670 */
[C---:B------:R-:W-:Y:S02]  /*1c800*/  ISETP.LT.OR P0, PT, R0.reuse, 0x81, !P2 ;  /* 0x000000810000780c */ /* 0x040fe40005701670 */
[C---:B------:R-:W-:Y:S02]  /*1c810*/  ISETP.LT.OR P1, PT, R0.reuse, 0x82, !P3 ;  /* 0x000000820000780c */ /* 0x040fe40005f21670 */
[----:B------:R-:W-:-:S07]  /*1c820*/  ISETP.LT.OR P4, PT, R0, 0x82, !P2 ;  /* 0x000000820000780c */ /* 0x000fce0005781670 */
[----:B----4-:R-:W-:Y:S02]  /*1c830*/  @!P5 IMAD R9, R9, R17, RZ ;  /* 0x000000110909d224 */ /* 0x010fe400078e02ff */
[----:B------:R-:W-:-:S03]  /*1c840*/  @!P0 IADD3 R6, P6, R2, UR45, RZ ;  /* 0x0000002d02068c10 */ /* 0x000fc6000ffde0ff */
[----:B------:R2:W-:Y:S01]  /*1c850*/  @!P5 STG.E.U8 desc[UR36][R2.64+0x80], R9 ;  /* 0x000080090200d986 */ /* 0x0005e2000c101124 */
[----:B------:R-:W-:Y:S02]  /*1c860*/  @!P0 IADD3.X R7, R3, UR44, RZ, P6, !PT ;  /* 0x0000002c03078c10 */ /* 0x000fe4000b7fe4ff */
[----:B------:R-:W-:Y:S01]  /*1c870*/  ISETP.LT.OR P6, PT, R0, 0x89, !P3 ;  /* 0x000000890000780c */ /* 0x000fe20005fc1670 */
[----:B------:R-:W-:-:S12]  /*1c880*/  @!P4 IMAD R11, R11, R17, RZ ;  /* 0x000000110b0bc224 */ /* 0x000fd800078e02ff */
[-C--:B------:R-:W-:Y:S01]  /*1c890*/  @!P6 IMAD R13, R13, R17.reuse, RZ ;  /* 0x000000110d0de224 */ /* 0x080fe200078e02ff */
[----:B------:R-:W-:Y:S01]  /*1c8a0*/  USHF.L.U64.HI UR4, UR12, 0x8, UR13 ;  /* 0x000000080c047899 */ /* 0x000fe2000801020d */
[-C--:B--2---:R-:W-:Y:S02]  /*1c8b0*/  @!P1 IMAD R9, R8, R17.reuse, RZ ;  /* 0x0000001108099224 */ /* 0x084fe400078e02ff */
[----:B---3--:R-:W-:-:S03]  /*1c8c0*/  @!P0 IMAD R8, R235, R17, RZ ;  /* 0x00000011eb088224 */ /* 0x008fc600078e02ff */
[----:B------:R-:W-:Y:S01]  /*1c8d0*/  @!P1 STG.E.U8 desc[UR36][R2.64+0x81], R9 ;  /* 0x0000810902009986 */ /* 0x000fe2000c101124 */
[----:B------:R-:W-:-:S03]  /*1c8e0*/  ISETP.LT.OR P1, PT, R0, 0x89, !P2 ;  /* 0x000000890000780c */ /* 0x000fc60005721670 */
[----:B------:R0:W-:Y:S01]  /*1c8f0*/  @!P0 STG.E.U8 desc[UR36][R6.64+0x80], R8 ;  /* 0x0000800806008986 */ /* 0x0001e2000c101124 */
[----:B------:R-:W-:Y:S02]  /*1c900*/  ISETP.LT.OR P0, PT, R0, 0x8a, !P3 ;  /* 0x0000008a0000780c */ /* 0x000fe40005f01670 */
[----:B0-----:R-:W-:-:S04]  /*1c910*/  @!P4 IADD3 R6, P5, R2, UR45, RZ ;  /* 0x0000002d0206cc10 */ /* 0x001fc8000ffbe0ff */
[----:B------:R-:W-:Y:S02]  /*1c920*/  @!P4 IADD3.X R7, R3, UR44, RZ, P5, !PT ;  /* 0x0000002c0307cc10 */ /* 0x000fe4000affe4ff */
[----:B------:R-:W-:-:S05]  /*1c930*/  ISETP.LT.OR P5, PT, R0, 0x8a, !P2 ;  /* 0x0000008a0000780c */ /* 0x000fca00057a1670 */
[-C--:B------:R-:W-:Y:S01]  /*1c940*/  @!P0 IMAD R15, R15, R17.reuse, RZ ;  /* 0x000000110f0f8224 */ /* 0x080fe200078e02ff */
[----:B------:R0:W-:Y:S04]  /*1c950*/  @!P4 STG.E.U8 desc[UR36][R6.64+0x81], R11 ;  /* 0x0000810b0600c986 */ /* 0x0001e8000c101124 */
[----:B------:R-:W-:Y:S01]  /*1c960*/  @!P6 STG.E.U8 desc[UR36][R2.64+0x88], R13 ;  /* 0x0000880d0200e986 */ /* 0x000fe2000c101124 */
[----:B------:R-:W-:Y:S01]  /*1c970*/  @!P1 IMAD R21, R21, R17, RZ ;  /* 0x0000001115159224 */ /* 0x000fe200078e02ff */
[----:B0-----:R-:W-:Y:S02]  /*1c980*/  @!P1 IADD3 R6, P6, R2, UR45, RZ ;  /* 0x0000002d02069c10 */ /* 0x001fe4000ffde0ff */
[----:B------:R-:W-:Y:S01]  /*1c990*/  @!P0 STG.E.U8 desc[UR36][R2.64+0x89], R15 ;  /* 0x0000890f02008986 */ /* 0x000fe2000c101124 */
[----:B------:R-:W-:-:S02]  /*1c9a0*/  ISETP.LT.OR P0, PT, R0, 0x91, !P2 ;  /* 0x000000910000780c */ /* 0x000fc40005701670 */
[C---:B------:R-:W-:Y:S02]  /*1c9b0*/  @!P1 IADD3.X R7, R3.reuse, UR44, RZ, P6, !PT ;  /* 0x0000002c03079c10 */ /* 0x040fe4000b7fe4ff */
[----:B------:R-:W-:Y:S02]  /*1c9c0*/  ISETP.LT.OR P4, PT, R0, 0x91, !P3 ;  /* 0x000000910000780c */ /* 0x000fe40005f81670 */
[----:B------:R-:W-:Y:S01]  /*1c9d0*/  @!P5 IADD3 R8, P6, R2, UR45, RZ ;  /* 0x0000002d0208dc10 */ /* 0x000fe2000ffde0ff */
[----:B------:R0:W-:Y:S01]  /*1c9e0*/  @!P1 STG.E.U8 desc[UR36][R6.64+0x88], R21 ;  /* 0x0000881506009986 */ /* 0x0001e2000c101124 */
[----:B------:R-:W-:Y:S01]  /*1c9f0*/  ISETP.LT.OR P1, PT, R0, 0x92, !P3 ;  /* 0x000000920000780c */ /* 0x000fe20005f21670 */
[----:B------:R-:W-:Y:S01]  /*1ca00*/  @!P5 IMAD R11, R234, R17, RZ ;  /* 0x00000011ea0bd224 */ /* 0x000fe200078e02ff */
[----:B------:R-:W-:-:S05]  /*1ca10*/  @!P5 IADD3.X R9, R3, UR44, RZ, P6, !PT ;  /* 0x0000002c0309dc10 */ /* 0x000fca000b7fe4ff */
[----:B------:R1:W-:Y:S01]  /*1ca20*/  @!P5 STG.E.U8 desc[UR36][R8.64+0x89], R11 ;  /* 0x0000890b0800d986 */ /* 0x0003e2000c101124 */
[----:B------:R-:W-:Y:S02]  /*1ca30*/  ISETP.LT.OR P5, PT, R0, 0x92, !P2 ;  /* 0x000000920000780c */ /* 0x000fe400057a1670 */
[----:B0-----:R-:W-:Y:S01]  /*1ca40*/  @!P0 IADD3 R6, P6, R2, UR45, RZ ;  /* 0x0000002d02068c10 */ /* 0x001fe2000ffde0ff */
[-C--:B------:R-:W-:Y:S02]  /*1ca50*/  @!P4 IMAD R13, R233, R17.reuse, RZ ;  /* 0x00000011e90dc224 */ /* 0x080fe400078e02ff */
[-C--:B------:R-:W-:Y:S01]  /*1ca60*/  @!P1 IMAD R15, R232, R17.reuse, RZ ;  /* 0x00000011e80f9224 */ /* 0x080fe200078e02ff */
[----:B------:R-:W-:Y:S01]  /*1ca70*/  @!P0 IADD3.X R7, R3, UR44, RZ, P6, !PT ;  /* 0x0000002c03078c10 */ /* 0x000fe2000b7fe4ff */
[----:B------:R-:W-:Y:S01]  /*1ca80*/  @!P0 IMAD R21, R231, R17, RZ ;  /* 0x00000011e7158224 */ /* 0x000fe200078e02ff */
[C---:B------:R-:W-:Y:S01]  /*1ca90*/  ISETP.LT.OR P6, PT, R0.reuse, 0x99, !P3 ;  /* 0x000000990000780c */ /* 0x040fe20005fc1670 */
[----:B------:R0:W-:Y:S04]  /*1caa0*/  @!P4 STG.E.U8 desc[UR36][R2.64+0x90], R13 ;  /* 0x0000900d0200c986 */ /* 0x0001e8000c101124 */
[----:B------:R2:W-:Y:S01]  /*1cab0*/  @!P1 STG.E.U8 desc[UR36][R2.64+0x91], R15 ;  /* 0x0000910f02009986 */ /* 0x0005e2000c101124 */
[----:B------:R-:W-:-:S03]  /*1cac0*/  ISETP.LT.OR P1, PT, R0, 0x99, !P2 ;  /* 0x000000990000780c */ /* 0x000fc60005721670 */
[----:B------:R3:W-:Y:S01]  /*1cad0*/  @!P0 STG.E.U8 desc[UR36][R6.64+0x90], R21 ;  /* 0x0000901506008986 */ /* 0x0007e2000c101124 */
[----:B------:R-:W-:Y:S02]  /*1cae0*/  ISETP.LT.OR P0, PT, R0, 0x9a, !P3 ;  /* 0x0000009a0000780c */ /* 0x000fe40005f01670 */
[----:B-1----:R-:W-:Y:S01]  /*1caf0*/  @!P5 IADD3 R8, P4, R2, UR45, RZ ;  /* 0x0000002d0208dc10 */ /* 0x002fe2000ff9e0ff */
[-C--:B------:R-:W-:Y:S02]  /*1cb00*/  @!P5 IMAD R11, R230, R17.reuse, RZ ;  /* 0x00000011e60bd224 */ /* 0x080fe400078e02ff */
[----:B0-----:R-:W-:Y:S01]  /*1cb10*/  @!P6 IMAD R13, R229, R17, RZ ;  /* 0x00000011e50de224 */ /* 0x001fe200078e02ff */
[----:B------:R-:W-:Y:S02]  /*1cb20*/  @!P5 IADD3.X R9, R3, UR44, RZ, P4, !PT ;  /* 0x0000002c0309dc10 */ /* 0x000fe4000a7fe4ff */
[----:B------:R-:W-:-:S03]  /*1cb30*/  ISETP.LT.OR P4, PT, R0, 0x9a, !P2 ;  /* 0x0000009a0000780c */ /* 0x000fc60005781670 */
[----:B------:R0:W-:Y:S02]  /*1cb40*/  @!P5 STG.E.U8 desc[UR36][R8.64+0x91], R11 ;  /* 0x0000910b0800d986 */ /* 0x0001e4000c101124 */
[-C--:B--2---:R-:W-:Y:S02]  /*1cb50*/  @!P0 IMAD R15, R228, R17.reuse, RZ ;  /* 0x00000011e40f8224 */ /* 0x084fe400078e02ff */
[----:B------:R1:W-:Y:S01]  /*1cb60*/  @!P6 STG.E.U8 desc[UR36][R2.64+0x98], R13 ;  /* 0x0000980d0200e986 */ /* 0x0003e2000c101124 */
[----:B---3--:R-:W-:Y:S01]  /*1cb70*/  @!P1 IADD3 R6, P6, R2, UR45, RZ ;  /* 0x0000002d02069c10 */ /* 0x008fe2000ffde0ff */
[----:B------:R-:W-:Y:S01]  /*1cb80*/  @!P1 IMAD R21, R227, R17, RZ ;  /* 0x00000011e3159224 */ /* 0x000fe200078e02ff */
[C---:B------:R-:W-:Y:S01]  /*1cb90*/  ISETP.LT.OR P5, PT, R0.reuse, 0xa1, !P3 ;  /* 0x000000a10000780c */ /* 0x040fe20005fa1670 */
[----:B------:R-:W-:Y:S01]  /*1cba0*/  @!P0 STG.E.U8 desc[UR36][R2.64+0x99], R15 ;  /* 0x0000990f02008986 */ /* 0x000fe2000c101124 */
[----:B------:R-:W-:Y:S02]  /*1cbb0*/  @!P1 IADD3.X R7, R3, UR44, RZ, P6, !PT ;  /* 0x0000002c03079c10 */ /* 0x000fe4000b7fe4ff */
[----:B------:R-:W-:-:S02]  /*1cbc0*/  ISETP.LT.OR P0, PT, R0, 0xa1, !P2 ;  /* 0x000000a10000780c */ /* 0x000fc40005701670 */
[----:B0-----:R-:W-:Y:S01]  /*1cbd0*/  @!P4 IADD3 R8, P6, R2, UR45, RZ ;  /* 0x0000002d0208cc10 */ /* 0x001fe2000ffde0ff */
[----:B------:R0:W-:Y:S01]  /*1cbe0*/  @!P1 STG.E.U8 desc[UR36][R6.64+0x98], R21 ;  /* 0x0000981506009986 */ /* 0x0001e2000c101124 */
[----:B------:R-:W-:Y:S01]  /*1cbf0*/  ISETP.LT.OR P1, PT, R0, 0xa2, !P3 ;  /* 0x000000a20000780c */ /* 0x000fe20005f21670 */
[----:B-1----:R-:W-:Y:S01]  /*1cc00*/  @!P4 IMAD R13, R23, R17, RZ ;  /* 0x00000011170dc224 */ /* 0x002fe200078e02ff */
[----:B------:R-:W-:-:S03]  /*1cc10*/  @!P4 IADD3.X R9, R3, UR44, RZ, P6, !PT ;  /* 0x0000002c0309cc10 */ /* 0x000fc6000b7fe4ff */
[-C--:B------:R-:W-:Y:S02]  /*1cc20*/  @!P5 IMAD R23, R10, R17.reuse, RZ ;  /* 0x000000110a17d224 */ /* 0x080fe400078e02ff */
[----:B------:R1:W-:Y:S01]  /*1cc30*/  @!P4 STG.E.U8 desc[UR36][R8.64+0x99], R13 ;  /* 0x0000990d0800c986 */ /* 0x0003e2000c101124 */
[----:B------:R-:W-:Y:S02]  /*1cc40*/  ISETP.LT.OR P4, PT, R0, 0xa2, !P2 ;  /* 0x000000a20000780c */ /* 0x000fe40005781670 */
[----:B------:R-:W-:Y:S01]  /*1cc50*/  @!P0 IADD3 R10, P6, R2, UR45, RZ ;  /* 0x0000002d020a8c10 */ /* 0x000fe2000ffde0ff */
[-C--:B0-----:R-:W-:Y:S02]  /*1cc60*/  @!P0 IMAD R21, R225, R17.reuse, RZ ;  /* 0x00000011e1158224 */ /* 0x081fe400078e02ff */
[----:B------:R-:W-:Y:S01]  /*1cc70*/  @!P1 IMAD R15, R226, R17, RZ ;  /* 0x00000011e20f9224 */ /* 0x000fe200078e02ff */
[----:B------:R-:W-:Y:S02]  /*1cc80*/  @!P0 IADD3.X R11, R3, UR44, RZ, P6, !PT ;  /* 0x0000002c030b8c10 */ /* 0x000fe4000b7fe4ff */
[----:B------:R-:W-:Y:S01]  /*1cc90*/  ISETP.LT.OR P6, PT, R0, 0xa9, !P3 ;  /* 0x000000a90000780c */ /* 0x000fe20005fc1670 */
[----:B------:R0:W-:Y:S04]  /*1cca0*/  @!P5 STG.E.U8 desc[UR36][R2.64+0xa0], R23 ;  /* 0x0000a0170200d986 */ /* 0x0001e8000c101124 */
[----:B------:R-:W-:Y:S01]  /*1ccb0*/  @!P1 STG.E.U8 desc[UR36][R2.64+0xa1], R15 ;  /* 0x0000a10f02009986 */ /* 0x000fe2000c101124 */
[----:B------:R-:W-:-:S03]  /*1ccc0*/  @!P4 IADD3 R6, P5, R2, UR45, RZ ;  /* 0x0000002d0206cc10 */ /* 0x000fc6000ffbe0ff */
[----:B------:R2:W-:Y:S01]  /*1ccd0*/  @!P0 STG.E.U8 desc[UR36][R10.64+0xa0], R21 ;  /* 0x0000a0150a008986 */ /* 0x0005e2000c101124 */
[C---:B------:R-:W-:Y:S02]  /*1cce0*/  ISETP.LT.OR P0, PT, R0.reuse, 0xa9, !P2 ;  /* 0x000000a90000780c */ /* 0x040fe40005701670 */
[----:B------:R-:W-:Y:S01]  /*1ccf0*/  ISETP.LT.OR P1, PT, R0, 0xaa, !P3 ;  /* 0x000000aa0000780c */ /* 0x000fe20005f21670 */
[-C--:B-1----:R-:W-:Y:S01]  /*1cd00*/  @!P4 IMAD R13, R224, R17.reuse, RZ ;  /* 0x00000011e00dc224 */ /* 0x082fe200078e02ff */
[----:B------:R-:W-:Y:S01]  /*1cd10*/  @!P4 IADD3.X R7, R3, UR44, RZ, P5, !PT ;  /* 0x0000002c0307cc10 */ /* 0x000fe2000affe4ff */
[----:B0-----:R-:W-:Y:S01]  /*1cd20*/  @!P6 IMAD R23, R223, R17, RZ ;  /* 0x00000011df17e224 */ /* 0x001fe200078e02ff */
[----:B------:R-:W-:-:S03]  /*1cd30*/  ISETP.LT.OR P5, PT, R0, 0xaa, !P2 ;  /* 0x000000aa0000780c */ /* 0x000fc600057a1670 */
[----:B------:R0:W-:Y:S04]  /*1cd40*/  @!P4 STG.E.U8 desc[UR36][R6.64+0xa1], R13 ;  /* 0x0000a10d0600c986 */ /* 0x0001e8000c101124 */
[----:B------:R1:W-:Y:S01]  /*1cd50*/  @!P6 STG.E.U8 desc[UR36][R2.64+0xa8], R23 ;  /* 0x0000a8170200e986 */ /* 0x0003e2000c101124 */
[----:B------:R-:W-:Y:S01]  /*1cd60*/  @!P0 IADD3 R8, P6, R2, UR45, RZ ;  /* 0x0000002d02088c10 */ /* 0x000fe2000ffde0ff */
[-C--:B--2---:R-:W-:Y:S01]  /*1cd70*/  @!P1 IMAD R11, R222, R17.reuse, RZ ;  /* 0x00000011de0b9224 */ /* 0x084fe200078e02ff */
[C---:B------:R-:W-:Y:S01]  /*1cd80*/  ISETP.LT.OR P4, PT, R0.reuse, 0xb1, !P3 ;  /* 0x000000b10000780c */ /* 0x040fe20005f81670 */
[----:B------:R-:W-:Y:S01]  /*1cd90*/  @!P0 IMAD R15, R221, R17, RZ ;  /* 0x00000011dd0f8224 */ /* 0x000fe200078e02ff */
[----:B------:R-:W-:Y:S02]  /*1cda0*/  @!P0 IADD3.X R9, R3, UR44, RZ, P6, !PT ;  /* 0x0000002c03098c10 */ /* 0x000fe4000b7fe4ff */
[----:B------:R-:W-:Y:S01]  /*1cdb0*/  @!P1 STG.E.U8 desc[UR36][R2.64+0xa9], R11 ;  /* 0x0000a90b02009986 */ /* 0x000fe2000c101124 */
[----:B------:R-:W-:-:S03]  /*1cdc0*/  ISETP.LT.OR P6, PT, R0, 0xb2, !P3 ;  /* 0x000000b20000780c */ /* 0x000fc60005fc1670 */
[----:B------:R2:W-:Y:S01]  /*1cdd0*/  @!P0 STG.E.U8 desc[UR36][R8.64+0xa8], R15 ;  /* 0x0000a80f08008986 */ /* 0x0005e2000c101124 */
[----:B------:R-:W-:Y:S02]  /*1cde0*/  ISETP.LT.OR P0, PT, R0, 0xb1, !P2 ;  /* 0x000000b10000780c */ /* 0x000fe40005701670 */
[----:B0-----:R-:W-:Y:S01]  /*1cdf0*/  @!P5 IADD3 R6, P1, R2, UR45, RZ ;  /* 0x0000002d0206dc10 */ /* 0x001fe2000ff3e0ff */
[-C--:B------:R-:W-:Y:S02]  /*1ce00*/  @!P5 IMAD R13, R220, R17.reuse, RZ ;  /* 0x00000011dc0dd224 */ /* 0x080fe400078e02ff */
[----:B------:R-:W-:Y:S01]  /*1ce10*/  @!P4 IMAD R21, R219, R17, RZ ;  /* 0x00000011db15c224 */ /* 0x000fe200078e02ff */
[----:B------:R-:W-:Y:S02]  /*1ce20*/  @!P5 IADD3.X R7, R3, UR44, RZ, P1, !PT ;  /* 0x0000002c0307dc10 */ /* 0x000fe40008ffe4ff */
[----:B------:R-:W-:-:S03]  /*1ce30*/  ISETP.LT.OR P1, PT, R0, 0xb2, !P2 ;  /* 0x000000b20000780c */ /* 0x000fc60005721670 */
[----:B------:R0:W-:Y:S01]  /*1ce40*/  @!P5 STG.E.U8 desc[UR36][R6.64+0xa9], R13 ;  /* 0x0000a90d0600d986 */ /* 0x0001e2000c101124 */
[----:B------:R-:W-:Y:S01]  /*1ce50*/  ISETP.LT.OR P5, PT, R0, 0xb9, !P3 ;  /* 0x000000b90000780c */ /* 0x000fe20005fa1670 */
[----:B-1----:R-:W-:Y:S02]  /*1ce60*/  @!P6 IMAD R23, R218, R17, RZ ;  /* 0x00000011da17e224 */ /* 0x002fe400078e02ff */
[----:B------:R1:W-:Y:S01]  /*1ce70*/  @!P4 STG.E.U8 desc[UR36][R2.64+0xb0], R21 ;  /* 0x0000b0150200c986 */ /* 0x0003e2000c101124 */
[----:B--2---:R-:W-:-:S04]  /*1ce80*/  @!P0 IADD3 R8, P4, R2, UR45, RZ ;  /* 0x0000002d02088c10 */ /* 0x004fc8000ff9e0ff */
[----:B------:R-:W-:Y:S01]  /*1ce90*/  @!P0 IADD3.X R9, R3, UR44, RZ, P4, !PT ;  /* 0x0000002c03098c10 */ /* 0x000fe2000a7fe4ff */
[----:B------:R2:W-:Y:S01]  /*1cea0*/  @!P6 STG.E.U8 desc[UR36][R2.64+0xb1], R23 ;  /* 0x0000b1170200e986 */ /* 0x0005e2000c101124 */
[----:B------:R-:W-:Y:S02]  /*1ceb0*/  ISETP.LT.OR P4, PT, R0, 0xb9, !P2 ;  /* 0x000000b90000780c */ /* 0x000fe40005781670 */
[----:B------:R-:W-:Y:S02]  /*1cec0*/  @!P1 IADD3 R10, P6, R2, UR45, RZ ;  /* 0x0000002d020a9c10 */ /* 0x000fe4000ffde0ff */
[----:B------:R-:W-:Y:S01]  /*1ced0*/  ISETP.LT.OR P3, PT, R0, 0xba, !P3 ;  /* 0x000000ba0000780c */ /* 0x000fe20005f61670 */
[-C--:B0-----:R-:W-:Y:S01]  /*1cee0*/  @!P0 IMAD R7, R217, R17.reuse, RZ ;  /* 0x00000011d9078224 */ /* 0x081fe200078e02ff */
[----:B------:R-:W-:Y:S01]  /*1cef0*/  @!P1 IADD3.X R11, R3, UR44, RZ, P6, !PT ;  /* 0x0000002c030b9c10 */ /* 0x000fe2000b7fe4ff */
[-C--:B------:R-:W-:Y:S02]  /*1cf00*/  @!P1 IMAD R15, R216, R17.reuse, RZ ;  /* 0x00000011d80f9224 */ /* 0x080fe400078e02ff */
[----:B-1----:R-:W-:Y:S01]  /*1cf10*/  @!P5 IMAD R21, R12, R17, RZ ;  /* 0x000000110c15d224 */ /* 0x002fe200078e02ff */
[----:B------:R0:W-:Y:S01]  /*1cf20*/  @!P0 STG.E.U8 desc[UR36][R8.64+0xb0], R7 ;  /* 0x0000b00708008986 */ /* 0x0001e2000c101124 */
[----:B------:R-:W-:-:S03]  /*1cf30*/  ISETP.LT.OR P2, PT, R0, 0xba, !P2 ;  /* 0x000000ba0000780c */ /* 0x000fc60005741670 */
[----:B------:R1:W-:Y:S04]  /*1cf40*/  @!P1 STG.E.U8 desc[UR36][R10.64+0xb1], R15 ;  /* 0x0000b10f0a009986 */ /* 0x0003e8000c101124 */
[----:B------:R3:W-:Y:S01]  /*1cf50*/  @!P5 STG.E.U8 desc[UR36][R2.64+0xb8], R21 ;  /* 0x0000b8150200d986 */ /* 0x0007e2000c101124 */
[----:B------:R-:W-:Y:S01]  /*1cf60*/  @!P4 IADD3 R12, P5, R2, UR45, RZ ;  /* 0x0000002d020ccc10 */ /* 0x000fe2000ffbe0ff */
[-C--:B--2---:R-:W-:Y:S01]  /*1cf70*/  @!P3 IMAD R23, R22, R17.reuse, RZ ;  /* 0x000000111617b224 */ /* 0x084fe200078e02ff */
[----:B------:R-:W-:Y:S01]  /*1cf80*/  ISETP.GE.AND P1, PT, R19, 0x101, PT ;  /* 0x000001011300780c */ /* 0x000fe20003f26270 */
[----:B------:R-:W-:Y:S01]  /*1cf90*/  @!P3 IMAD.MOV.U32 R6, RZ, RZ, R2 ;  /* 0x000000ffff06b224 */ /* 0x000fe200078e0002 */
[----:B------:R-:W-:Y:S01]  /*1cfa0*/  @!P4 IADD3.X R13, R3, UR44, RZ, P5, !PT ;  /* 0x0000002c030dcc10 */ /* 0x000fe2000affe4ff */
[----:B0-----:R-:W-:Y:S01]  /*1cfb0*/  @!P3 IMAD.MOV.U32 R7, RZ, RZ, R3 ;  /* 0x000000ffff07b224 */ /* 0x001fe200078e0003 */
[----:B------:R-:W-:Y:S01]  /*1cfc0*/  ISETP.GE.AND P0, PT, R19, 0x109, PT ;  /* 0x000001091300780c */ /* 0x000fe20003f06270 */
[----:B------:R-:W-:Y:S01]  /*1cfd0*/  @!P4 IMAD R217, R20, R17, RZ ;  /* 0x0000001114d9c224 */ /* 0x000fe200078e02ff */
[----:B------:R-:W-:-:S02]  /*1cfe0*/  ISETP.LT.OR P6, PT, R0, 0x1, !P1 ;  /* 0x000000010000780c */ /* 0x000fc40004fc1670 */
[----:B------:R0:W-:Y:S01]  /*1cff0*/  @!P3 STG.E.U8 desc[UR36][R6.64+0xb9], R23 ;  /* 0x0000b9170600b986 */ /* 0x0001e2000c101124 */
[----:B------:R-:W-:Y:S01]  /*1d000*/  ISETP.LT.OR P3, PT, R0, 0x1, !P0 ;  /* 0x000000010000780c */ /* 0x000fe20004761670 */
[----:B-1----:R-:W-:Y:S02]  /*1d010*/  IMAD.U32 R11, RZ, RZ, UR12 ;  /* 0x0000000cff0b7e24 */ /* 0x002fe4000f8e00ff */
[----:B------:R1:W-:Y:S01]  /*1d020*/  @!P4 STG.E.U8 desc[UR36][R12.64+0xb8], R217 ;  /* 0x0000b8d90c00c986 */ /* 0x0003e2000c101124 */
[----:B------:R-:W-:Y:S02]  /*1d030*/  @!P2 IADD3 R8, P4, R2, UR45, RZ ;  /* 0x0000002d0208ac10 */ /* 0x000fe4000ff9e0ff */
[----:B------:R-:W-:Y:S02]  /*1d040*/  ISETP.LT.OR P5, PT, R0, 0x2, !P1 ;  /* 0x000000020000780c */ /* 0x000fe40004fa1670 */
[----:B------:R-:W-:Y:S02]  /*1d050*/  @!P2 IADD3.X R9, R3, UR44, RZ, P4, !PT ;  /* 0x0000002c0309ac10 */ /* 0x000fe4000a7fe4ff */
[----:B---3--:R-:W-:Y:S01]  /*1d060*/  LEA R2, P4, R11, R4, 0x8 ;  /* 0x000000040b027211 */ /* 0x008fe200078840ff */
[----:B------:R-:W-:-:S02]  /*1d070*/  @!P2 IMAD R11, R14, R17, RZ ;  /* 0x000000110e0ba224 */ /* 0x000fc400078e02ff */
[-C--:B------:R-:W-:Y:S01]  /*1d080*/  @!P6 IMAD R15, R120, R17.reuse, RZ ;  /* 0x00000011780fe224 */ /* 0x080fe200078e02ff */
[----:B------:R-:W-:Y:S02]  /*1d090*/  IADD3.X R3, R5, UR4, RZ, P4, !PT ;  /* 0x0000000405037c10 */ /* 0x000fe4000a7fe4ff */
[----:B------:R2:W-:Y:S01]  /*1d0a0*/  @!P2 STG.E.U8 desc[UR36][R8.64+0xb9], R11 ;  /* 0x0000b90b0800a986 */ /* 0x0005e2000c101124 */
[----:B------:R-:W-:Y:S02]  /*1d0b0*/  ISETP.LT.OR P4, PT, R0, 0x2, !P0 ;  /* 0x000000020000780c */ /* 0x000fe40004781670 */
[----:B0-----:R-:W-:Y:S01]  /*1d0c0*/  @!P3 IADD3 R6, P2, R2, UR45, RZ ;  /* 0x0000002d0206bc10 */ /* 0x001fe2000ff5e0ff */
[----:B------:R-:W-:Y:S01]  /*1d0d0*/  @!P6 STG.E.U8 desc[UR36][R2.64], R15 ;  /* 0x0000000f0200e986 */ /* 0x000fe2000c101124 */
[-C--:B------:R-:W-:Y:S01]  /*1d0e0*/  @!P5 IMAD R121, R121, R17.reuse, RZ ;  /* 0x000000117979d224 */ /* 0x080fe200078e02ff */
[----:B------:R-:W-:Y:S01]  /*1d0f0*/  ISETP.LT.OR P6, PT, R0, 0x9, !P1 ;  /* 0x000000090000780c */ /* 0x000fe20004fc1670 */
[----:B-1----:R-:W-:Y:S01]  /*1d100*/  @!P3 IMAD R13, R122, R17, RZ ;  /* 0x000000117a0db224 */ /* 0x002fe200078e02ff */
[----:B------:R-:W-:-:S02]  /*1d110*/  @!P3 IADD3.X R7, R3, UR44, RZ, P2, !PT ;  /* 0x0000002c0307bc10 */ /* 0x000fc400097fe4ff */
[----:B------:R-:W-:Y:S01]  /*1d120*/  @!P5 STG.E.U8 desc[UR36][R2.64+0x1], R121 ;  /* 0x000001790200d986 */ /* 0x000fe2000c101124 */
[----:B------:R-:W-:-:S03]  /*1d130*/  ISETP.LT.OR P2, PT, R0, 0xa, !P1 ;  /* 0x0000000a0000780c */ /* 0x000fc60004f41670 */
[----:B------:R0:W-:Y:S01]  /*1d140*/  @!P3 STG.E.U8 desc[UR36][R6.64], R13 ;  /* 0x0000000d0600b986 */ /* 0x0001e2000c101124 */
[----:B------:R-:W-:Y:S02]  /*1d150*/  ISETP.LT.OR P3, PT, R0, 0x9, !P0 ;  /* 0x000000090000780c */ /* 0x000fe40004761670 */
[----:B--2---:R-:W-:Y:S01]  /*1d160*/  @!P4 IADD3 R8, P5, R2, UR45, RZ ;  /* 0x0000002d0208cc10 */ /* 0x004fe2000ffbe0ff */
[-C--:B------:R-:W-:Y:S02]  /*1d170*/  @!P4 IMAD R123, R123, R17.reuse, RZ ;  /* 0x000000117b7bc224 */ /* 0x080fe400078e02ff */
[----:B------:R-:W-:Y:S01]  /*1d180*/  @!P6 IMAD R11, R124, R17, RZ ;  /* 0x000000117c0be224 */ /* 0x000fe200078e02ff */
[----:B------:R-:W-:Y:S02]  /*1d190*/  @!P4 IADD3.X R9, R3, UR44, RZ, P5, !PT ;  /* 0x0000002c0309cc10 */ /* 0x000fe4000affe4ff */
[----:B------:R-:W-:-:S03]  /*1d1a0*/  ISETP.LT.OR P5, PT, R0, 0xa, !P0 ;  /* 0x0000000a0000780c */ /* 0x000fc600047a1670 */
[----:B------:R1:W-:Y:S01]  /*1d1b0*/  @!P4 STG.E.U8 desc[UR36][R8.64+0x1], R123 ;  /* 0x0000017b0800c986 */ /* 0x0003e2000c101124 */
[----:B------:R-:W-:-:S03]  /*1d1c0*/  @!P2 IMAD R125, R125, R17, RZ ;  /* 0x000000117d7da224 */ /* 0x000fc600078e02ff */
[----:B------:R2:W-:Y:S01]  /*1d1d0*/  @!P6 STG.E.U8 desc[UR36][R2.64+0x8], R11 ;  /* 0x0000080b0200e986 */ /* 0x0005e2000c101124 */
[----:B0-----:R-:W-:Y:S01]  /*1d1e0*/  @!P3 IADD3 R6, P6, R2, UR45, RZ ;  /* 0x0000002d0206bc10 */ /* 0x001fe2000ffde0ff */
[----:B------:R-:W-:-:S03]  /*1d1f0*/  @!P3 IMAD R13, R126, R17, RZ ;  /* 0x000000117e0db224 */ /* 0x000fc600078e02ff */
[----:B------:R-:W-:Y:S01]  /*1d200*/  @!P3 IADD3.X R7, R3, UR44, RZ, P6, !PT ;  /* 0x0000002c0307bc10 */ /* 0x000fe2000b7fe4ff */
[----:B------:R-:W-:Y:S01]  /*1d210*/  @!P2 STG.E.U8 desc[UR36][R2.64+0x9], R125 ;  /* 0x0000097d0200a986 */ /* 0x000fe2000c101124 */
[C---:B------:R-:W-:Y:S02]  /*1d220*/  ISETP.LT.OR P2, PT, R0.reuse, 0x11, !P0 ;  /* 0x000000110000780c */ /* 0x040fe40004741670 */
[----:B------:R-:W-:Y:S01]  /*1d230*/  ISETP.LT.OR P4, PT, R0, 0x11, !P1 ;  /* 0x000000110000780c */ /* 0x000fe20004f81670 */
[----:B------:R0:W-:Y:S01]  /*1d240*/  @!P3 STG.E.U8 desc[UR36][R6.64+0x8], R13 ;  /* 0x0000080d0600b986 */ /* 0x0001e2000c101124 */
[----:B-1----:R-:W-:Y:S02]  /*1d250*/  @!P5 IADD3 R8, P6, R2, UR45, RZ ;  /* 0x0000002d0208dc10 */ /* 0x002fe4000ffde0ff */
[----:B------:R-:W-:Y:S01]  /*1d260*/  ISETP.LT.OR P3, PT, R0, 0x12, !P1 ;  /* 0x000000120000780c */ /* 0x000fe20004f61670 */
[----:B------:R-:W-:Y:S01]  /*1d270*/  @!P5 IMAD R127, R127, R17, RZ ;  /* 0x000000117f7fd224 */ /* 0x000fe200078e02ff */
[----:B------:R-:W-:-:S05]  /*1d280*/  @!P5 IADD3.X R9, R3, UR44, RZ, P6, !PT ;  /* 0x0000002c0309dc10 */ /* 0x000fca000b7fe4ff */
[----:B------:R-:W-:Y:S01]  /*1d290*/  @!P5 STG.E.U8 desc[UR36][R8.64+0x9], R127 ;  /* 0x0000097f0800d986 */ /* 0x000fe2000c101124 */
[----:B------:R-:W-:Y:S02]  /*1d2a0*/  ISETP.LT.OR P5, PT, R0, 0x12, !P0 ;  /* 0x000000120000780c */ /* 0x000fe400047a1670 */
[----:B------:R-:W-:Y:S01]  /*1d2b0*/  @!P2 IADD3 R10, P6, R2, UR45, RZ ;  /* 0x0000002d020aac10 */ /* 0x000fe2000ffde0ff */
[-C--:B------:R-:W-:Y:S02]  /*1d2c0*/  @!P4 IMAD R15, R128, R17.reuse, RZ ;  /* 0x00000011800fc224 */ /* 0x080fe400078e02ff */
[-C--:B------:R-:W-:Y:S01]  /*1d2d0*/  @!P3 IMAD R129, R129, R17.reuse, RZ ;  /* 0x000000118181b224 */ /* 0x080fe200078e02ff */
[----:B--2---:R-:W-:Y:S01]  /*1d2e0*/  @!P2 IADD3.X R11, R3, UR44, RZ, P6, !PT ;  /* 0x0000002c030bac10 */ /* 0x004fe2000b7fe4ff */
[----:B0-----:R-:W-:Y:S01]  /*1d2f0*/  @!P2 IMAD R13, R130, R17, RZ ;  /* 0x00000011820da224 */ /* 0x001fe200078e02ff */
[C---:B------:R-:W-:Y:S01]  /*1d300*/  ISETP.LT.OR P6, PT, R0.reuse, 0x19, !P1 ;  /* 0x000000190000780c */ /* 0x040fe20004fc1670 */
[----:B------:R0:W-:Y:S04]  /*1d310*/  @!P4 STG.E.U8 desc[UR36][R2.64+0x10], R15 ;  /* 0x0000100f0200c986 */ /* 0x0001e8000c101124 */
[----:B------:R-:W-:Y:S01]  /*1d320*/  @!P3 STG.E.U8 desc[UR36][R2.64+0x11], R129 ;  /* 0x000011810200b986 */ /* 0x000fe2000c101124 */
[----:B------:R-:W-:-:S03]  /*1d330*/  ISETP.LT.OR P3, PT, R0, 0x19, !P0 ;  /* 0x000000190000780c */ /* 0x000fc60004761670 */
[----:B------:R1:W-:Y:S01]  /*1d340*/  @!P2 STG.E.U8 desc[UR36][R10.64+0x10], R13 ;  /* 0x0000100d0a00a986 */ /* 0x0003e2000c101124 */
[----:B------:R-:W-:Y:S02]  /*1d350*/  ISETP.LT.OR P2, PT, R0, 0x1a, !P1 ;  /* 0x0000001a0000780c */ /* 0x000fe40004f41670 */
[----:B------:R-:W-:Y:S01]  /*1d360*/  @!P5 IADD3 R6, P4, R2, UR45, RZ ;  /* 0x0000002d0206dc10 */ /* 0x000fe2000ff9e0ff */
[-C--:B------:R-:W-:Y:S02]  /*1d370*/  @!P5 IMAD R131, R131, R17.reuse, RZ ;  /* 0x000000118383d224 */ /* 0x080fe400078e02ff */
[----:B0-----:R-:W-:Y:S01]  /*1d380*/  @!P6 IMAD R15, R132, R17, RZ ;  /* 0x00000011840fe224 */ /* 0x001fe200078e02ff */
[----:B------:R-:W-:Y:S02]  /*1d390*/  @!P5 IADD3.X R7, R3, UR44, RZ, P4, !PT ;  /* 0x0000002c0307dc10 */ /* 0x000fe4000a7fe4ff */
[----:B------:R-:W-:-:S03]  /*1d3a0*/  ISETP.LT.OR P4, PT, R0, 0x1a, !P0 ;  /* 0x0000001a0000780c */ /* 0x000fc60004781670 */
[----:B------:R0:W-:Y:S02]  /*1d3b0*/  @!P5 STG.E.U8 desc[UR36][R6.64+0x11], R131 ;  /* 0x000011830600d986 */ /* 0x0001e4000c101124 */
[-C--:B------:R-:W-:Y:S02]  /*1d3c0*/  @!P2 IMAD R133, R133, R17.reuse, RZ ;  /* 0x000000118585a224 */ /* 0x080fe400078e02ff */
[----:B------:R2:W-:Y:S01]  /*1d3d0*/  @!P6 STG.E.U8 desc[UR36][R2.64+0x18], R15 ;  /* 0x0000180f0200e986 */ /* 0x0005e2000c101124 */
[----:B------:R-:W-:Y:S01]  /*1d3e0*/  @!P3 IADD3 R8, P6, R2, UR45, RZ ;  /* 0x0000002d0208bc10 */ /* 0x000fe2000ffde0ff */
[----:B-1----:R-:W-:Y:S02]  /*1d3f0*/  @!P3 IMAD R13, R134, R17, RZ ;  /* 0x00000011860db224 */ /* 0x002fe400078e02ff */
[----:B------:R-:W-:Y:S01]  /*1d400*/  @!P2 STG.E.U8 desc[UR36][R2.64+0x19], R133 ;  /* 0x000019850200a986 */ /* 0x000fe2000c101124 */
[----:B------:R-:W-:Y:S02]  /*1d410*/  @!P3 IADD3.X R9, R3, UR44, RZ, P6, !PT ;  /* 0x0000002c0309bc10 */ /* 0x000fe4000b7fe4ff */
[----:B------:R-:W-:-:S02]  /*1d420*/  ISETP.LT.OR P2, PT, R0, 0x21, !P0 ;  /* 0x000000210000780c */ /* 0x000fc40004741670 */
[----:B0-----:R-:W-:Y:S01]  /*1d430*/  @!P4 IADD3 R6, P6, R2, UR45, RZ ;  /* 0x0000002d0206cc10 */ /* 0x001fe2000ffde0ff */
[----:B------:R0:W-:Y:S01]  /*1d440*/  @!P3 STG.E.U8 desc[UR36][R8.64+0x18], R13 ;  /* 0x0000180d0800b986 */ /* 0x0001e2000c101124 */
[C---:B------:R-:W-:Y:S02]  /*1d450*/  ISETP.LT.OR P5, PT, R0.reuse, 0x21, !P1 ;  /* 0x000000210000780c */ /* 0x040fe40004fa1670 */
[----:B------:R-:W-:Y:S01]  /*1d460*/  ISETP.LT.OR P3, PT, R0, 0x22, !P1 ;  /* 0x000000220000780c */ /* 0x000fe20004f61670 */
[----:B------:R-:W-:Y:S01]  /*1d470*/  @!P4 IMAD R135, R135, R17, RZ ;  /* 0x000000118787c224 */ /* 0x000fe200078e02ff */
[----:B------:R-:W-:-:S05]  /*1d480*/  @!P4 IADD3.X R7, R3, UR44, RZ, P6, !PT ;  /* 0x0000002c0307cc10 */ /* 0x000fca000b7fe4ff */
[----:B------:R1:W-:Y:S01]  /*1d490*/  @!P4 STG.E.U8 desc[UR36][R6.64+0x19], R135 ;  /* 0x000019870600c986 */ /* 0x0003e2000c101124 */
[----:B------:R-:W-:Y:S02]  /*1d4a0*/  ISETP.LT.OR P4, PT, R0, 0x22, !P0 ;  /* 0x000000220000780c */ /* 0x000fe40004781670 */
[----:B------:R-:W-:Y:S01]  /*1d4b0*/  @!P2 IADD3 R10, P6, R2, UR45, RZ ;  /* 0x0000002d020aac10 */ /* 0x000fe2000ffde0ff */
[-C--:B--2---:R-:W-:Y:S02]  /*1d4c0*/  @!P5 IMAD R15, R136, R17.reuse, RZ ;  /* 0x00000011880fd224 */ /* 0x084fe400078e02ff */
[-C--:B------:R-:W-:Y:S01]  /*1d4d0*/  @!P3 IMAD R137, R137, R17.reuse, RZ ;  /* 0x000000118989b224 */ /* 0x080fe200078e02ff */
[----:B------:R-:W-:Y:S01]  /*1d4e0*/  @!P2 IADD3.X R11, R3, UR44, RZ, P6, !PT ;  /* 0x0000002c030bac10 */ /* 0x000fe2000b7fe4ff */
[----:B0-----:R-:W-:Y:S01]  /*1d4f0*/  @!P2 IMAD R9, R138, R17, RZ ;  /* 0x000000118a09a224 */ /* 0x001fe200078e02ff */
[C---:B------:R-:W-:Y:S01]  /*1d500*/  ISETP.LT.OR P6, PT, R0.reuse, 0x29, !P1 ;  /* 0x000000290000780c */ /* 0x040fe20004fc1670 */
[----:B------:R0:W-:Y:S04]  /*1d510*/  @!P5 STG.E.U8 desc[UR36][R2.64+0x20], R15 ;  /* 0x0000200f0200d986 */ /* 0x0001e8000c101124 */
[----:B------:R-:W-:Y:S01]  /*1d520*/  @!P3 STG.E.U8 desc[UR36][R2.64+0x21], R137 ;  /* 0x000021890200b986 */ /* 0x000fe2000c101124 */
[----:B------:R-:W-:-:S03]  /*1d530*/  ISETP.LT.OR P3, PT, R0, 0x29, !P0 ;  /* 0x000000290000780c */ /* 0x000fc60004761670 */
[----:B------:R2:W-:Y:S01]  /*1d540*/  @!P2 STG.E.U8 desc[UR36][R10.64+0x20], R9 ;  /* 0x000020090a00a986 */ /* 0x0005e2000c101124 */
[----:B------:R-:W-:Y:S02]  /*1d550*/  ISETP.LT.OR P2, PT, R0, 0x2a, !P1 ;  /* 0x0000002a0000780c */ /* 0x000fe40004f41670 */
[----:B-1----:R-:W-:Y:S01]  /*1d560*/  @!P4 IADD3 R6, P5, R2, UR45, RZ ;  /* 0x0000002d0206cc10 */ /* 0x002fe2000ffbe0ff */
[-C--:B------:R-:W-:Y:S02]  /*1d570*/  @!P4 IMAD R139, R139, R17.reuse, RZ ;  /* 0x000000118b8bc224 */ /* 0x080fe400078e02ff */
[----:B------:R-:W-:Y:S01]  /*1d580*/  @!P6 IMAD R13, R140, R17, RZ ;  /* 0x000000118c0de224 */ /* 0x000fe200078e02ff */
[----:B------:R-:W-:Y:S02]  /*1d590*/  @!P4 IADD3.X R7, R3, UR44, RZ, P5, !PT ;  /* 0x0000002c0307cc10 */ /* 0x000fe4000affe4ff */
[----:B------:R-:W-:-:S03]  /*1d5a0*/  ISETP.LT.OR P5, PT, R0, 0x2a, !P0 ;  /* 0x0000002a0000780c */ /* 0x000fc600047a1670 */
[----:B------:R1:W-:Y:S02]  /*1d5b0*/  @!P4 STG.E.U8 desc[UR36][R6.64+0x21], R139 ;  /* 0x0000218b0600c986 */ /* 0x0003e4000c101124 */
[-C--:B------:R-:W-:Y:S02]  /*1d5c0*/  @!P2 IMAD R141, R141, R17.reuse, RZ ;  /* 0x000000118d8da224 */ /* 0x080fe400078e02ff */
[----:B------:R3:W-:Y:S01]  /*1d5d0*/  @!P6 STG.E.U8 desc[UR36][R2.64+0x28], R13 ;  /* 0x0000280d0200e986 */ /* 0x0007e2000c101124 */
[----:B------:R-:W-:Y:S01]  /*1d5e0*/  @!P3 IADD3 R8, P6, R2, UR45, RZ ;  /* 0x0000002d0208bc10 */ /* 0x000fe2000ffde0ff */
[----:B0-----:R-:W-:-:S03]  /*1d5f0*/  @!P3 IMAD R15, R142, R17, RZ ;  /* 0x000000118e0fb224 */ /* 0x001fc600078e02ff */
[----:B--2---:R-:W-:Y:S01]  /*1d600*/  @!P3 IADD3.X R9, R3, UR44, RZ, P6, !PT ;  /* 0x0000002c0309bc10 */ /* 0x004fe2000b7fe4ff */
        /* <DEDUP_REMOVED lines=8> */
[----:B------:R1:W-:Y:S01]  /*1d690*/  @!P5 STG.E.U8 desc[UR36][R6.64+0x29], R143 ;  /* 0x0000298f0600d986 */ /* 0x0003e2000c101124 */
[----:B------:R-:W-:Y:S02]  /*1d6a0*/  ISETP.LT.OR P5, PT, R0, 0x32, !P0 ;  /* 0x000000320000780c */ /* 0x000fe400047a1670 */
[----:B------:R-:W-:Y:S01]  /*1d6b0*/  @!P2 IADD3 R10, P6, R2, UR45, RZ ;  /* 0x0000002d020aac10 */ /* 0x000fe2000ffde0ff */
[-C--:B---3--:R-:W-:Y:S02]  /*1d6c0*/  @!P4 IMAD R13, R144, R17.reuse, RZ ;  /* 0x00000011900dc224 */ /* 0x088fe400078e02ff */
        /* <DEDUP_REMOVED lines=18> */
[----:B------:R-:W-:Y:S02]  /*1d7f0*/  @!P3 IMAD R15, R150, R17, RZ ;  /* 0x00000011960fb224 */ /* 0x000fe400078e02ff */
[----:B------:R-:W-:Y:S01]  /*1d800*/  @!P2 STG.E.U8 desc[UR36][R2.64+0x39], R149 ;  /* 0x000039950200a986 */ /* 0x000fe2000c101124 */
[----:B--2---:R-:W-:Y:S02]  /*1d810*/  @!P3 IADD3.X R9, R3, UR44, RZ, P6, !PT ;  /* 0x0000002c0309bc10 */ /* 0x004fe4000b7fe4ff */
        /* <DEDUP_REMOVED lines=10> */
[-C--:B-1----:R-:W-:Y:S02]  /*1d8c0*/  @!P5 IMAD R13, R152, R17.reuse, RZ ;  /* 0x00000011980dd224 */ /* 0x082fe400078e02ff */
        /* <DEDUP_REMOVED lines=9> */
[----:B--2---:R-:W-:Y:S01]  /*1d960*/  @!P4 IADD3 R6, P5, R2, UR45, RZ ;  /* 0x0000002d0206cc10 */ /* 0x004fe2000ffbe0ff */
        /* <DEDUP_REMOVED lines=8> */
[----:B------:R-:W-:-:S03]  /*1d9f0*/  @!P3 IMAD R15, R158, R17, RZ ;  /* 0x000000119e0fb224 */ /* 0x000fc600078e02ff */
[----:B-1----:R-:W-:Y:S01]  /*1da00*/  @!P3 IADD3.X R9, R3, UR44, RZ, P6, !PT ;  /* 0x0000002c0309bc10 */ /* 0x002fe2000b7fe4ff */
[----:B------:R-:W-:Y:S01]  /*1da10*/  @!P2 STG.E.U8 desc[UR36][R2.64+0x49], R157 ;  /* 0x0000499d0200a986 */ /* 0x000fe2000c101124 */
[C---:B------:R-:W-:Y:S02]  /*1da20*/  ISETP.LT.OR P2, PT, R0.reuse, 0x51, !P0 ;  /* 0x000000510000780c */ /* 0x040fe40004741670 */
[----:B------:R-:W-:Y:S01]  /*1da30*/  ISETP.LT.OR P4, PT, R0, 0x51, !P1 ;  /* 0x000000510000780c */ /* 0x000fe20004f81670 */
[----:B------:R1:W-:Y:S01]  /*1da40*/  @!P3 STG.E.U8 desc[UR36][R8.64+0x48], R15 ;  /* 0x0000480f0800b986 */ /* 0x0003e2000c101124 */
[----:B0-----:R-:W-:Y:S02]  /*1da50*/  @!P5 IADD3 R6, P6, R2, UR45, RZ ;  /* 0x0000002d0206dc10 */ /* 0x001fe4000ffde0ff */
        /* <DEDUP_REMOVED lines=9> */
[----:B-1----:R-:W-:Y:S01]  /*1daf0*/  @!P2 IMAD R9, R162, R17, RZ ;  /* 0x00000011a209a224 */ /* 0x002fe200078e02ff */
[C---:B------:R-:W-:Y:S01]  /*1db00*/  ISETP.LT.OR P6, PT, R0.reuse, 0x59, !P1 ;  /* 0x000000590000780c */ /* 0x040fe20004fc1670 */
[----:B------:R1:W-:Y:S04]  /*1db10*/  @!P4 STG.E.U8 desc[UR36][R2.64+0x50], R13 ;  /* 0x0000500d0200c986 */ /* 0x0003e8000c101124 */
[----:B------:R-:W-:Y:S01]  /*1db20*/  @!P3 STG.E.U8 desc[UR36][R2.64+0x51], R161 ;  /* 0x000051a10200b986 */ /* 0x000fe2000c101124 */
[----:B------:R-:W-:-:S03]  /*1db30*/  ISETP.LT.OR P3, PT, R0, 0x59, !P0 ;  /* 0x000000590000780c */ /* 0x000fc60004761670 */
[----:B------:R2:W-:Y:S01]  /*1db40*/  @!P2 STG.E.U8 desc[UR36][R10.64+0x50], R9 ;  /* 0x000050090a00a986 */ /* 0x0005e2000c101124 */
[----:B------:R-:W-:Y:S02]  /*1db50*/  ISETP.LT.OR P2, PT, R0, 0x5a, !P1 ;  /* 0x0000005a0000780c */ /* 0x000fe40004f41670 */
[----:B0-----:R-:W-:Y:S01]  /*1db60*/  @!P5 IADD3 R6, P4, R2, UR45, RZ ;  /* 0x0000002d0206dc10 */ /* 0x001fe2000ff9e0ff */
[-C--:B------:R-:W-:Y:S02]  /*1db70*/  @!P5 IMAD R163, R163, R17.reuse, RZ ;  /* 0x00000011a3a3d224 */ /* 0x080fe400078e02ff */
[----:B-1----:R-:W-:Y:S01]  /*1db80*/  @!P6 IMAD R13, R164, R17, RZ ;  /* 0x00000011a40de224 */ /* 0x002fe200078e02ff */
        /* <DEDUP_REMOVED lines=117> */
[----:B------:R-:W-:Y:S02]  /*1e2e0*/  @!P2 IADD3.X R11, R3, UR44, RZ, P6, !PT ;  /* 0x0000002c030bac10 */ /* 0x000fe4000b7fe4ff */
[----:B------:R-:W-:Y:S01]  /*1e2f0*/  ISETP.LT.OR P6, PT, R0, 0x99, !P1 ;  /* 0x000000990000780c */ /* 0x000fe20004fc1670 */
[----:B------:R2:W-:Y:S01]  /*1e300*/  @!P4 STG.E.U8 desc[UR36][R2.64+0x90], R13 ;  /* 0x0000900d0200c986 */ /* 0x0005e2000c101124 */
[----:B-1----:R-:W-:-:S03]  /*1e310*/  @!P2 IMAD R9, R194, R17, RZ ;  /* 0x00000011c209a224 */ /* 0x002fc600078e02ff */
[----:B------:R-:W-:Y:S01]  /*1e320*/  @!P3 STG.E.U8 desc[UR36][R2.64+0x91], R193 ;  /* 0x000091c10200b986 */ /* 0x000fe2000c101124 */
[C---:B------:R-:W-:Y:S02]  /*1e330*/  ISETP.LT.OR P3, PT, R0.reuse, 0x9a, !P1 ;  /* 0x0000009a0000780c */ /* 0x040fe40004f61670 */
[----:B------:R-:W-:Y:S01]  /*1e340*/  ISETP.LT.OR P4, PT, R0, 0x99, !P0 ;  /* 0x000000990000780c */ /* 0x000fe20004781670 */
[----:B------:R1:W-:Y:S01]  /*1e350*/  @!P2 STG.E.U8 desc[UR36][R10.64+0x90], R9 ;  /* 0x000090090a00a986 */ /* 0x0003e2000c101124 */
[----:B0-----:R-:W-:Y:S01]  /*1e360*/  @!P5 IADD3 R6, P2, R2, UR45, RZ ;  /* 0x0000002d0206dc10 */ /* 0x001fe2000ff5e0ff */
[-C--:B------:R-:W-:Y:S02]  /*1e370*/  @!P5 IMAD R195, R195, R17.reuse, RZ ;  /* 0x00000011c3c3d224 */ /* 0x080fe400078e02ff */
[----:B--2---:R-:W-:Y:S01]  /*1e380*/  @!P6 IMAD R13, R196, R17, RZ ;  /* 0x00000011c40de224 */ /* 0x004fe200078e02ff */
[----:B------:R-:W-:Y:S02]  /*1e390*/  @!P5 IADD3.X R7, R3, UR44, RZ, P2, !PT ;  /* 0x0000002c0307dc10 */ /* 0x000fe400097fe4ff */
[----:B------:R-:W-:-:S03]  /*1e3a0*/  ISETP.LT.OR P2, PT, R0, 0x9a, !P0 ;  /* 0x0000009a0000780c */ /* 0x000fc60004741670 */
[----:B------:R0:W-:Y:S01]  /*1e3b0*/  @!P5 STG.E.U8 desc[UR36][R6.64+0x91], R195 ;  /* 0x000091c30600d986 */ /* 0x0001e2000c101124 */
[----:B------:R-:W-:-:S03]  /*1e3c0*/  @!P3 IMAD R197, R197, R17, RZ ;  /* 0x00000011c5c5b224 */ /* 0x000fc600078e02ff */
[----:B------:R2:W-:Y:S01]  /*1e3d0*/  @!P6 STG.E.U8 desc[UR36][R2.64+0x98], R13 ;  /* 0x0000980d0200e986 */ /* 0x0005e2000c101124 */
[----:B------:R-:W-:Y:S01]  /*1e3e0*/  @!P4 IADD3 R8, P6, R2, UR45, RZ ;  /* 0x0000002d0208cc10 */ /* 0x000fe2000ffde0ff */
[-C--:B------:R-:W-:Y:S02]  /*1e3f0*/  @!P4 IMAD R15, R198, R17.reuse, RZ ;  /* 0x00000011c60fc224 */ /* 0x080fe400078e02ff */
[----:B------:R-:W-:Y:S01]  /*1e400*/  @!P3 STG.E.U8 desc[UR36][R2.64+0x99], R197 ;  /* 0x000099c50200b986 */ /* 0x000fe2000c101124 */
[----:B-1----:R-:W-:Y:S02]  /*1e410*/  @!P4 IADD3.X R9, R3, UR44, RZ, P6, !PT ;  /* 0x0000002c0309cc10 */ /* 0x002fe4000b7fe4ff */
[----:B------:R-:W-:Y:S02]  /*1e420*/  ISETP.LT.OR P3, PT, R0, 0xa1, !P0 ;  /* 0x000000a10000780c */ /* 0x000fe40004761670 */
[----:B0-----:R-:W-:Y:S01]  /*1e430*/  @!P2 IADD3 R6, P6, R2, UR45, RZ ;  /* 0x0000002d0206ac10 */ /* 0x001fe2000ffde0ff */
[----:B------:R0:W-:Y:S01]  /*1e440*/  @!P4 STG.E.U8 desc[UR36][R8.64+0x98], R15 ;  /* 0x0000980f0800c986 */ /* 0x0001e2000c101124 */
[C---:B------:R-:W-:Y:S01]  /*1e450*/  ISETP.LT.OR P5, PT, R0.reuse, 0xa1, !P1 ;  /* 0x000000a10000780c */ /* 0x040fe20004fa1670 */
[----:B------:R-:W-:Y:S01]  /*1e460*/  @!P2 IMAD R199, R199, R17, RZ ;  /* 0x00000011c7c7a224 */ /* 0x000fe200078e02ff */
[----:B------:R-:W-:-:S02]  /*1e470*/  ISETP.LT.OR P4, PT, R0, 0xa2, !P1 ;  /* 0x000000a20000780c */ /* 0x000fc40004f81670 */
[----:B------:R-:W-:-:S05]  /*1e480*/  @!P2 IADD3.X R7, R3, UR44, RZ, P6, !PT ;  /* 0x0000002c0307ac10 */ /* 0x000fca000b7fe4ff */
[----:B------:R1:W-:Y:S01]  /*1e490*/  @!P2 STG.E.U8 desc[UR36][R6.64+0x99], R199 ;  /* 0x000099c70600a986 */ /* 0x0003e2000c101124 */
[----:B------:R-:W-:Y:S02]  /*1e4a0*/  ISETP.LT.OR P2, PT, R0, 0xa2, !P0 ;  /* 0x000000a20000780c */ /* 0x000fe40004741670 */
[----:B------:R-:W-:Y:S01]  /*1e4b0*/  @!P3 IADD3 R10, P6, R2, UR45, RZ ;  /* 0x0000002d020abc10 */ /* 0x000fe2000ffde0ff */
[----:B--2---:R-:W-:-:S03]  /*1e4c0*/  @!P5 IMAD R13, R200, R17, RZ ;  /* 0x00000011c80dd224 */ /* 0x004fc600078e02ff */
[----:B------:R-:W-:Y:S01]  /*1e4d0*/  @!P3 IADD3.X R11, R3, UR44, RZ, P6, !PT ;  /* 0x0000002c030bbc10 */ /* 0x000fe2000b7fe4ff */
[-C--:B------:R-:W-:Y:S01]  /*1e4e0*/  @!P4 IMAD R201, R201, R17.reuse, RZ ;  /* 0x00000011c9c9c224 */ /* 0x080fe200078e02ff */
[----:B------:R-:W-:Y:S01]  /*1e4f0*/  ISETP.LT.OR P6, PT, R0, 0xa9, !P1 ;  /* 0x000000a90000780c */ /* 0x000fe20004fc1670 */
[----:B0-----:R-:W-:Y:S01]  /*1e500*/  @!P3 IMAD R9, R202, R17, RZ ;  /* 0x00000011ca09b224 */ /* 0x001fe200078e02ff */
[----:B------:R0:W-:Y:S01]  /*1e510*/  @!P5 STG.E.U8 desc[UR36][R2.64+0xa0], R13 ;  /* 0x0000a00d0200d986 */ /* 0x0001e2000c101124 */
[----:B------:R-:W-:-:S03]  /*1e520*/  ISETP.LT.OR P5, PT, R0, 0xa9, !P0 ;  /* 0x000000a90000780c */ /* 0x000fc600047a1670 */
[----:B------:R-:W-:Y:S01]  /*1e530*/  @!P4 STG.E.U8 desc[UR36][R2.64+0xa1], R201 ;  /* 0x0000a1c90200c986 */ /* 0x000fe2000c101124 */
[----:B------:R-:W-:-:S03]  /*1e540*/  ISETP.LT.OR P4, PT, R0, 0xaa, !P1 ;  /* 0x000000aa0000780c */ /* 0x000fc60004f81670 */
[----:B------:R2:W-:Y:S01]  /*1e550*/  @!P3 STG.E.U8 desc[UR36][R10.64+0xa0], R9 ;  /* 0x0000a0090a00b986 */ /* 0x0005e2000c101124 */
[----:B-1----:R-:W-:Y:S01]  /*1e560*/  @!P2 IADD3 R6, P3, R2, UR45, RZ ;  /* 0x0000002d0206ac10 */ /* 0x002fe2000ff7e0ff */
[-C--:B------:R-:W-:Y:S02]  /*1e570*/  @!P2 IMAD R203, R203, R17.reuse, RZ ;  /* 0x00000011cbcba224 */ /* 0x080fe400078e02ff */
[----:B0-----:R-:W-:Y:S01]  /*1e580*/  @!P6 IMAD R13, R204, R17, RZ ;  /* 0x00000011cc0de224 */ /* 0x001fe200078e02ff */
[----:B------:R-:W-:Y:S02]  /*1e590*/  @!P2 IADD3.X R7, R3, UR44, RZ, P3, !PT ;  /* 0x0000002c0307ac10 */ /* 0x000fe40009ffe4ff */
[----:B------:R-:W-:-:S03]  /*1e5a0*/  ISETP.LT.OR P3, PT, R0, 0xaa, !P0 ;  /* 0x000000aa0000780c */ /* 0x000fc60004761670 */
[----:B------:R0:W-:Y:S01]  /*1e5b0*/  @!P2 STG.E.U8 desc[UR36][R6.64+0xa1], R203 ;  /* 0x0000a1cb0600a986 */ /* 0x0001e2000c101124 */
[----:B------:R-:W-:-:S03]  /*1e5c0*/  @!P4 IMAD R205, R205, R17, RZ ;  /* 0x00000011cdcdc224 */ /* 0x000fc600078e02ff */
[----:B------:R1:W-:Y:S01]  /*1e5d0*/  @!P6 STG.E.U8 desc[UR36][R2.64+0xa8], R13 ;  /* 0x0000a80d0200e986 */ /* 0x0003e2000c101124 */
[----:B------:R-:W-:Y:S01]  /*1e5e0*/  @!P5 IADD3 R8, P6, R2, UR45, RZ ;  /* 0x0000002d0208dc10 */ /* 0x000fe2000ffde0ff */
[-C--:B------:R-:W-:Y:S01]  /*1e5f0*/  @!P5 IMAD R15, R206, R17.reuse, RZ ;  /* 0x00000011ce0fd224 */ /* 0x080fe200078e02ff */
[C---:B------:R-:W-:Y:S02]  /*1e600*/  ISETP.LT.OR P2, PT, R0.reuse, 0xb1, !P1 ;  /* 0x000000b10000780c */ /* 0x040fe40004f41670 */
[----:B--2---:R-:W-:Y:S01]  /*1e610*/  @!P5 IADD3.X R9, R3, UR44, RZ, P6, !PT ;  /* 0x0000002c0309dc10 */ /* 0x004fe2000b7fe4ff */
[----:B------:R-:W-:Y:S01]  /*1e620*/  @!P4 STG.E.U8 desc[UR36][R2.64+0xa9], R205 ;  /* 0x0000a9cd0200c986 */ /* 0x000fe2000c101124 */
[----:B------:R-:W-:Y:S02]  /*1e630*/  ISETP.LT.OR P4, PT, R0, 0xb1, !P0 ;  /* 0x000000b10000780c */ /* 0x000fe40004781670 */
[----:B0-----:R-:W-:Y:S01]  /*1e640*/  @!P3 IADD3 R6, P6, R2, UR45, RZ ;  /* 0x0000002d0206bc10 */ /* 0x001fe2000ffde0ff */
[----:B------:R0:W-:Y:S01]  /*1e650*/  @!P5 STG.E.U8 desc[UR36][R8.64+0xa8], R15 ;  /* 0x0000a80f0800d986 */ /* 0x0001e2000c101124 */
[----:B------:R-:W-:Y:S01]  /*1e660*/  ISETP.LT.OR P5, PT, R0, 0xb2, !P1 ;  /* 0x000000b20000780c */ /* 0x000fe20004fa1670 */
[----:B------:R-:W-:Y:S01]  /*1e670*/  @!P3 IMAD R207, R207, R17, RZ ;  /* 0x00000011cfcfb224 */ /* 0x000fe200078e02ff */
[----:B------:R-:W-:-:S03]  /*1e680*/  @!P3 IADD3.X R7, R3, UR44, RZ, P6, !PT ;  /* 0x0000002c0307bc10 */ /* 0x000fc6000b7fe4ff */
[-C--:B-1----:R-:W-:Y:S02]  /*1e690*/  @!P2 IMAD R13, R208, R17.reuse, RZ ;  /* 0x00000011d00da224 */ /* 0x082fe400078e02ff */
[----:B------:R1:W-:Y:S01]  /*1e6a0*/  @!P3 STG.E.U8 desc[UR36][R6.64+0xa9], R207 ;  /* 0x0000a9cf0600b986 */ /* 0x0003e2000c101124 */
[----:B------:R-:W-:Y:S02]  /*1e6b0*/  ISETP.LT.OR P3, PT, R0, 0xb2, !P0 ;  /* 0x000000b20000780c */ /* 0x000fe40004761670 */
[----:B------:R-:W-:Y:S01]  /*1e6c0*/  @!P4 IADD3 R10, P6, R2, UR45, RZ ;  /* 0x0000002d020acc10 */ /* 0x000fe2000ffde0ff */
[----:B------:R2:W-:Y:S01]  /*1e6d0*/  @!P2 STG.E.U8 desc[UR36][R2.64+0xb0], R13 ;  /* 0x0000b00d0200a986 */ /* 0x0005e2000c101124 */
[-C--:B0-----:R-:W-:Y:S02]  /*1e6e0*/  @!P4 IMAD R9, R210, R17.reuse, RZ ;  /* 0x00000011d209c224 */ /* 0x081fe400078e02ff */
[----:B------:R-:W-:Y:S01]  /*1e6f0*/  @!P5 IMAD R209, R209, R17, RZ ;  /* 0x00000011d1d1d224 */ /* 0x000fe200078e02ff */
[----:B------:R-:W-:-:S02]  /*1e700*/  @!P4 IADD3.X R11, R3, UR44, RZ, P6, !PT ;  /* 0x0000002c030bcc10 */ /* 0x000fc4000b7fe4ff */
[C---:B------:R-:W-:Y:S02]  /*1e710*/  ISETP.LT.OR P2, PT, R0.reuse, 0xb9, !P1 ;  /* 0x000000b90000780c */ /* 0x040fe40004f41670 */
[----:B------:R-:W-:Y:S01]  /*1e720*/  @!P5 STG.E.U8 desc[UR36][R2.64+0xb1], R209 ;  /* 0x0000b1d10200d986 */ /* 0x000fe2000c101124 */
[----:B------:R-:W-:-:S03]  /*1e730*/  ISETP.LT.OR P1, PT, R0, 0xba, !P1 ;  /* 0x000000ba0000780c */ /* 0x000fc60004f21670 */
[----:B------:R0:W-:Y:S01]  /*1e740*/  @!P4 STG.E.U8 desc[UR36][R10.64+0xb0], R9 ;  /* 0x0000b0090a00c986 */ /* 0x0001e2000c101124 */
[----:B------:R-:W-:Y:S02]  /*1e750*/  ISETP.LT.OR P4, PT, R0, 0xb9, !P0 ;  /* 0x000000b90000780c */ /* 0x000fe40004781670 */
[----:B-1----:R-:W-:Y:S01]  /*1e760*/  @!P3 IADD3 R6, P5, R2, UR45, RZ ;  /* 0x0000002d0206bc10 */ /* 0x002fe2000ffbe0ff */
[-C--:B------:R-:W-:Y:S01]  /*1e770*/  @!P3 IMAD R211, R211, R17.reuse, RZ ;  /* 0x00000011d3d3b224 */ /* 0x080fe200078e02ff */
[----:B------:R-:W-:Y:S02]  /*1e780*/  ISETP.LT.OR P0, PT, R0, 0xba, !P0 ;  /* 0x000000ba0000780c */ /* 0x000fe40004701670 */
[----:B------:R-:W-:Y:S01]  /*1e790*/  @!P3 IADD3.X R7, R3, UR44, RZ, P5, !PT ;  /* 0x0000002c0307bc10 */ /* 0x000fe2000affe4ff */
[-C--:B--2---:R-:W-:Y:S01]  /*1e7a0*/  @!P2 IMAD R13, R212, R17.reuse, RZ ;  /* 0x00000011d40da224 */ /* 0x084fe200078e02ff */
[----:B------:R-:W-:Y:S01]  /*1e7b0*/  ISETP.GE.AND P6, PT, R19, 0x181, PT ;  /* 0x000001811300780c */ /* 0x000fe20003fc6270 */
[----:B------:R-:W-:-:S02]  /*1e7c0*/  @!P1 IMAD R213, R213, R17, RZ ;  /* 0x00000011d5d59224 */ /* 0x000fc400078e02ff */
[----:B------:R1:W-:Y:S02]  /*1e7d0*/  @!P3 STG.E.U8 desc[UR36][R6.64+0xb1], R211 ;  /* 0x0000b1d30600b986 */ /* 0x0003e4000c101124 */
[----:B------:R-:W-:Y:S02]  /*1e7e0*/  @!P4 IADD3 R8, P3, R2, UR45, RZ ;  /* 0x0000002d0208cc10 */ /* 0x000fe4000ff7e0ff */
[----:B------:R2:W-:Y:S01]  /*1e7f0*/  @!P2 STG.E.U8 desc[UR36][R2.64+0xb8], R13 ;  /* 0x0000b80d0200a986 */ /* 0x0005e2000c101124 */
[----:B------:R-:W-:Y:S01]  /*1e800*/  ISETP.LT.OR P2, PT, R0, 0x1, !P6 ;  /* 0x000000010000780c */ /* 0x000fe20007741670 */
[----:B0-----:R-:W-:Y:S01]  /*1e810*/  @!P4 IMAD R11, R214, R17, RZ ;  /* 0x00000011d60bc224 */ /* 0x001fe200078e02ff */
[----:B------:R-:W-:Y:S02]  /*1e820*/  ISETP.GE.AND P5, PT, R19, 0x189, PT ;  /* 0x000001891300780c */ /* 0x000fe40003fa6270 */
[----:B------:R-:W-:Y:S01]  /*1e830*/  @!P4 IADD3.X R9, R3, UR44, RZ, P3, !PT ;  /* 0x0000002c0309cc10 */ /* 0x000fe20009ffe4ff */
[----:B------:R-:W-:Y:S01]  /*1e840*/  IMAD.U32 R15, RZ, RZ, UR12 ;  /* 0x0000000cff0f7e24 */ /* 0x000fe2000f8e00ff */
[----:B------:R0:W-:Y:S01]  /*1e850*/  @!P1 STG.E.U8 desc[UR36][R2.64+0xb9], R213 ;  /* 0x0000b9d502009986 */ /* 0x0001e2000c101124 */
[----:B------:R-:W-:Y:S01]  /*1e860*/  ISETP.LT.OR P1, PT, R0, 0x1, !P5 ;  /* 0x000000010000780c */ /* 0x000fe20006f21670 */
[----:B------:R-:W-:Y:S01]  /*1e870*/  UIMAD UR4, UR13, 0x180, URZ ;  /* 0x000001800d0478a4 */ /* 0x000fe2000f8e023f */
[----:B-1----:R-:W-:Y:S01]  /*1e880*/  @!P0 IADD3 R6, P3, R2, UR45, RZ ;  /* 0x0000002d02068c10 */ /* 0x002fe2000ff7e0ff */
[----:B------:R1:W-:Y:S01]  /*1e890*/  @!P4 STG.E.U8 desc[UR36][R8.64+0xb8], R11 ;  /* 0x0000b80b0800c986 */ /* 0x0003e2000c101124 */
[----:B------:R-:W-:Y:S01]  /*1e8a0*/  IMAD.WIDE.U32 R4, R15, 0x180, R4 ;  /* 0x000001800f047825 */ /* 0x000fe200078e0004 */
[----:B------:R-:W-:-:S02]  /*1e8b0*/  ISETP.LT.OR P4, PT, R0, 0x2, !P6 ;  /* 0x000000020000780c */ /* 0x000fc40007781670 */
[----:B------:R-:W-:Y:S01]  /*1e8c0*/  @!P0 IADD3.X R7, R3, UR44, RZ, P3, !PT ;  /* 0x0000002c03078c10 */ /* 0x000fe20009ffe4ff */
[-C--:B------:R-:W-:Y:S02]  /*1e8d0*/  @!P0 IMAD R215, R215, R17.reuse, RZ ;  /* 0x00000011d7d78224 */ /* 0x080fe400078e02ff */
[----:B------:R-:W-:Y:S02]  /*1e8e0*/  VIADD R5, R5, UR4 ;  /* 0x0000000405057c36 */ /* 0x000fe40008000000 */
[-C--:B--2---:R-:W-:Y:S01]  /*1e8f0*/  @!P2 IMAD R13, R24, R17.reuse, RZ ;  /* 0x00000011180da224 */ /* 0x084fe200078e02ff */
[----:B------:R-:W-:Y:S01]  /*1e900*/  ISETP.LT.OR P3, PT, R0, 0x2, !P5 ;  /* 0x000000020000780c */ /* 0x000fe20006f61670 */
[----:B------:R2:W-:Y:S04]  /*1e910*/  @!P0 STG.E.U8 desc[UR36][R6.64+0xb9], R215 ;  /* 0x0000b9d706008986 */ /* 0x0005e8000c101124 */
[----:B------:R3:W-:Y:S01]  /*1e920*/  @!P2 STG.E.U8 desc[UR36][R4.64], R13 ;  /* 0x0000000d0400a986 */ /* 0x0007e2000c101124 */
[----:B0-----:R-:W-:Y:S01]  /*1e930*/  @!P1 IADD3 R2, P2, R4, UR45, RZ ;  /* 0x0000002d04029c10 */ /* 0x001fe2000ff5e0ff */
[-C--:B------:R-:W-:Y:S01]  /*1e940*/  @!P4 IMAD R25, R25, R17.reuse, RZ ;  /* 0x000000111919c224 */ /* 0x080fe200078e02ff */
[----:B------:R-:W-:Y:S01]  /*1e950*/  ISETP.LT.OR P0, PT, R0, 0x9, !P6 ;  /* 0x000000090000780c */ /* 0x000fe20007701670 */
[----:B-1----:R-:W-:Y:S01]  /*1e960*/  @!P1 IMAD R11, R26, R17, RZ ;  /* 0x000000111a0b9224 */ /* 0x002fe200078e02ff */
[----:B------:R-:W-:-:S02]  /*1e970*/  @!P1 IADD3.X R3, R5, UR44, RZ, P2, !PT ;  /* 0x0000002c05039c10 */ /* 0x000fc400097fe4ff */
[----:B------:R-:W-:Y:S01]  /*1e980*/  @!P4 STG.E.U8 desc[UR36][R4.64+0x1], R25 ;  /* 0x000001190400c986 */ /* 0x000fe2000c101124 */
[----:B------:R-:W-:Y:S02]  /*1e990*/  ISETP.LT.OR P2, PT, R0, 0x9, !P5 ;  /* 0x000000090000780c */ /* 0x000fe40006f41670 */
[----:B--2---:R-:W-:Y:S01]  /*1e9a0*/  @!P3 IADD3 R6, P4, R4, UR45, RZ ;  /* 0x0000002d0406bc10 */ /* 0x004fe2000ff9e0ff */
[----:B------:R0:W-:Y:S01]  /*1e9b0*/  @!P1 STG.E.U8 desc[UR36][R2.64], R11 ;  /* 0x0000000b02009986 */ /* 0x0001e2000c101124 */
[----:B------:R-:W-:Y:S01]  /*1e9c0*/  ISETP.LT.OR P1, PT, R0, 0xa, !P6 ;  /* 0x0000000a0000780c */ /* 0x000fe20007721670 */
[-C--:B------:R-:W-:Y:S01]  /*1e9d0*/  @!P3 IMAD R27, R27, R17.reuse, RZ ;  /* 0x000000111b1bb224 */ /* 0x080fe200078e02ff */
[----:B------:R-:W-:Y:S02]  /*1e9e0*/  @!P3 IADD3.X R7, R5, UR44, RZ, P4, !PT ;  /* 0x0000002c0507bc10 */ /* 0x000fe4000a7fe4ff */
[----:B---3--:R-:W-:-:S03]  /*1e9f0*/  @!P0 IMAD R13, R28, R17, RZ ;  /* 0x000000111c0d8224 */ /* 0x008fc600078e02ff */
[----:B------:R-:W-:Y:S01]  /*1ea00*/  @!P3 STG.E.U8 desc[UR36][R6.64+0x1], R27 ;  /* 0x0000011b0600b986 */ /* 0x000fe2000c101124 */
[----:B------:R-:W-:Y:S01]  /*1ea10*/  ISETP.LT.OR P3, PT, R0, 0xa, !P5 ;  /* 0x0000000a0000780c */ /* 0x000fe20006f61670 */
[----:B0-----:R-:W-:Y:S02]  /*1ea20*/  @!P0 IMAD.MOV.U32 R2, RZ, RZ, R4 ;  /* 0x000000ffff028224 */ /* 0x001fe400078e0004 */
[----:B------:R-:W-:Y:S01]  /*1ea30*/  @!P0 IMAD.MOV.U32 R3, RZ, RZ, R5 ;  /* 0x000000ffff038224 */ /* 0x000fe200078e0005 */
[----:B------:R-:W-:Y:S01]  /*1ea40*/  @!P2 IADD3 R8, P4, R4, UR45, RZ ;  /* 0x0000002d0408ac10 */ /* 0x000fe2000ff9e0ff */
[----:B------:R-:W-:-:S03]  /*1ea50*/  @!P1 IMAD R29, R29, R17, RZ ;  /* 0x000000111d1d9224 */ /* 0x000fc600078e02ff */
[----:B------:R0:W-:Y:S01]  /*1ea60*/  @!P0 STG.E.U8 desc[UR36][R2.64+0x8], R13 ;  /* 0x0000080d02008986 */ /* 0x0001e2000c101124 */
[----:B------:R-:W-:Y:S01]  /*1ea70*/  @!P2 IADD3.X R9, R5, UR44, RZ, P4, !PT ;  /* 0x0000002c0509ac10 */ /* 0x000fe2000a7fe4ff */
[----:B------:R-:W-:Y:S01]  /*1ea80*/  @!P2 IMAD R11, R30, R17, RZ ;  /* 0x000000111e0ba224 */ /* 0x000fe200078e02ff */
[C---:B------:R-:W-:Y:S01]  /*1ea90*/  ISETP.LT.OR P0, PT, R0.reuse, 0x11, !P6 ;  /* 0x000000110000780c */ /* 0x040fe20007701670 */
[----:B0-----:R-:W-:Y:S02]  /*1eaa0*/  @!P1 IMAD.MOV.U32 R2, RZ, RZ, R4 ;  /* 0x000000ffff029224 */ /* 0x001fe400078e0004 */
[----:B------:R-:W-:Y:S01]  /*1eab0*/  @!P1 IMAD.MOV.U32 R3, RZ, RZ, R5 ;  /* 0x000000ffff039224 */ /* 0x000fe200078e0005 */
[----:B------:R-:W-:-:S04]  /*1eac0*/  ISETP.LT.OR P4, PT, R0, 0x12, !P6 ;  /* 0x000000120000780c */ /* 0x000fc80007781670 */
[----:B------:R0:W-:Y:S01]  /*1ead0*/  @!P1 STG.E.U8 desc[UR36][R2.64+0x9], R29 ;  /* 0x0000091d02009986 */ /* 0x0001e2000c101124 */
[----:B------:R-:W-:-:S03]  /*1eae0*/  ISETP.LT.OR P1, PT, R0, 0x11, !P5 ;  /* 0x000000110000780c */ /* 0x000fc60006f21670 */
[----:B------:R1:W-:Y:S01]  /*1eaf0*/  @!P2 STG.E.U8 desc[UR36][R8.64+0x8], R11 ;  /* 0x0000080b0800a986 */ /* 0x0003e2000c101124 */
[----:B------:R-:W-:Y:S01]  /*1eb00*/  @!P3 IADD3 R6, P2, R4, UR45, RZ ;  /* 0x0000002d0406bc10 */ /* 0x000fe2000ff5e0ff */
[----:B------:R-:W-:-:S03]  /*1eb10*/  @!P3 IMAD R31, R31, R17, RZ ;  /* 0x000000111f1fb224 */ /* 0x000fc600078e02ff */
[----:B------:R-:W-:Y:S01]  /*1eb20*/  @!P3 IADD3.X R7, R5, UR44, RZ, P2, !PT ;  /* 0x0000002c0507bc10 */ /* 0x000fe200097fe4ff */
[-C--:B------:R-:W-:Y:S01]  /*1eb30*/  @!P0 IMAD R13, R32, R17.reuse, RZ ;  /* 0x00000011200d8224 */ /* 0x080fe200078e02ff */
[----:B------:R-:W-:Y:S01]  /*1eb40*/  ISETP.LT.OR P2, PT, R0, 0x12, !P5 ;  /* 0x000000120000780c */ /* 0x000fe20006f41670 */
[----:B0-----:R-:W-:Y:S02]  /*1eb50*/  @!P0 IMAD.MOV.U32 R2, RZ, RZ, R4 ;  /* 0x000000ffff028224 */ /* 0x001fe400078e0004 */
[----:B------:R-:W-:Y:S01]  /*1eb60*/  @!P0 IMAD.MOV.U32 R3, RZ, RZ, R5 ;  /* 0x000000ffff038224 */ /* 0x000fe200078e0005 */
[----:B------:R-:W-:Y:S01]  /*1eb70*/  @!P3 STG.E.U8 desc[UR36][R6.64+0x9], R31 ;  /* 0x0000091f0600b986 */ /* 0x000fe2000c101124 */
[----:B-1----:R-:W-:Y:S01]  /*1eb80*/  @!P1 IADD3 R8, P3, R4, UR45, RZ ;  /* 0x0000002d04089c10 */ /* 0x002fe2000ff7e0ff */
[-C--:B------:R-:W-:Y:S02]  /*1eb90*/  @!P4 IMAD R33, R33, R17.reuse, RZ ;  /* 0x000000112121c224 */ /* 0x080fe400078e02ff */
[----:B------:R0:W-:Y:S01]  /*1eba0*/  @!P0 STG.E.U8 desc[UR36][R2.64+0x10], R13 ;  /* 0x0000100d02008986 */ /* 0x0001e2000c101124 */
[----:B------:R-:W-:Y:S01]  /*1ebb0*/  ISETP.LT.OR P0, PT, R0, 0x19, !P6 ;  /* 0x000000190000780c */ /* 0x000fe20007701670 */
[----:B------:R-:W-:Y:S01]  /*1ebc0*/  @!P1 IMAD R15, R34, R17, RZ ;  /* 0x00000011220f9224 */ /* 0x000fe200078e02ff */
[----:B------:R-:W-:-:S02]  /*1ebd0*/  @!P1 IADD3.X R9, R5, UR44, RZ, P3, !PT ;  /* 0x0000002c05099c10 */ /* 0x000fc40009ffe4ff */
[----:B------:R-:W-:Y:S01]  /*1ebe0*/  ISETP.LT.OR P3, PT, R0, 0x19, !P5 ;  /* 0x000000190000780c */ /* 0x000fe20006f61670 */
[----:B0-----:R-:W-:Y:S02]  /*1ebf0*/  @!P4 IMAD.MOV.U32 R2, RZ, RZ, R4 ;  /* 0x000000ffff02c224 */ /* 0x001fe400078e0004 */
[----:B------:R-:W-:-:S05]  /*1ec00*/  @!P4 IMAD.MOV.U32 R3, RZ, RZ, R5 ;  /* 0x000000ffff03c224 */ /* 0x000fca00078e0005 */
[----:B------:R0:W-:Y:S01]  /*1ec10*/  @!P4 STG.E.U8 desc[UR36][R2.64+0x11], R33 ;  /* 0x000011210200c986 */ /* 0x0001e2000c101124 */
[----:B------:R-:W-:-:S03]  /*1ec20*/  @!P2 IADD3 R6, P4, R4, UR45, RZ ;  /* 0x0000002d0406ac10 */ /* 0x000fc6000ff9e0ff */
[----:B------:R1:W-:Y:S01]  /*1ec30*/  @!P1 STG.E.U8 desc[UR36][R8.64+0x10], R15 ;  /* 0x0000100f08009986 */ /* 0x0003e2000c101124 */
[----:B------:R-:W-:Y:S01]  /*1ec40*/  ISETP.LT.OR P1, PT, R0, 0x1a, !P6 ;  /* 0x0000001a0000780c */ /* 0x000fe20007721670 */
[-C--:B------:R-:W-:Y:S01]  /*1ec50*/  @!P2 IMAD R35, R35, R17.reuse, RZ ;  /* 0x000000112323a224 */ /* 0x080fe200078e02ff */
[----:B------:R-:W-:Y:S01]  /*1ec60*/  @!P2 IADD3.X R7, R5, UR44, RZ, P4, !PT ;  /* 0x0000002c0507ac10 */ /* 0x000fe2000a7fe4ff */
[----:B------:R-:W-:Y:S02]  /*1ec70*/  @!P0 IMAD R13, R36, R17, RZ ;  /* 0x00000011240d8224 */ /* 0x000fe400078e02ff */
[----:B0-----:R-:W-:Y:S02]  /*1ec80*/  @!P0 IMAD.MOV.U32 R2, RZ, RZ, R4 ;  /* 0x000000ffff028224 */ /* 0x001fe400078e0004 */
[----:B------:R-:W-:Y:S01]  /*1ec90*/  @!P2 STG.E.U8 desc[UR36][R6.64+0x11], R35 ;  /* 0x000011230600a986 */ /* 0x000fe2000c101124 */
[----:B------:R-:W-:Y:S01]  /*1eca0*/  @!P0 IMAD.MOV.U32 R3, RZ, RZ, R5 ;  /* 0x000000ffff038224 */ /* 0x000fe200078e0005 */
[----:B------:R-:W-:-:S02]  /*1ecb0*/  ISETP.LT.OR P2, PT, R0, 0x1a, !P5 ;  /* 0x0000001a0000780c */ /* 0x000fc40006f41670 */
[----:B------:R-:W-:Y:S02]  /*1ecc0*/  @!P3 IADD3 R10, P4, R4, UR45, RZ ;  /* 0x0000002d040abc10 */ /* 0x000fe4000ff9e0ff */
[-C--:B------:R-:W-:Y:S01]  /*1ecd0*/  @!P1 IMAD R37, R37, R17.reuse, RZ ;  /* 0x0000001125259224 */ /* 0x080fe200078e02ff */
[----:B------:R0:W-:Y:S01]  /*1ece0*/  @!P0 STG.E.U8 desc[UR36][R2.64+0x18], R13 ;  /* 0x0000180d02008986 */ /* 0x0001e2000c101124 */
[----:B-1----:R-:W-:Y:S01]  /*1ecf0*/  @!P3 IMAD R9, R38, R17, RZ ;  /* 0x000000112609b224 */ /* 0x002fe200078e02ff */
[----:B------:R-:W-:Y:S02]  /*1ed00*/  @!P3 IADD3.X R11, R5, UR44, RZ, P4, !PT ;  /* 0x0000002c050bbc10 */ /* 0x000fe4000a7fe4ff */
        /* <DEDUP_REMOVED lines=15> */
[----:B------:R-:W-:Y:S01]  /*1ee00*/  @!P1 IADD3 R8, P2, R4, UR45, RZ ;  /* 0x0000002d04089c10 */ /* 0x000fe2000ff5e0ff */
[-C--:B------:R-:W-:Y:S02]  /*1ee10*/  @!P4 IMAD R41, R41, R17.reuse, RZ ;  /* 0x000000112929c224 */ /* 0x080fe400078e02ff */
[----:B------:R0:W-:Y:S01]  /*1ee20*/  @!P0 STG.E.U8 desc[UR36][R2.64+0x20], R13 ;  /* 0x0000200d02008986 */ /* 0x0001e2000c101124 */
[----:B------:R-:W-:Y:S01]  /*1ee30*/  ISETP.LT.OR P0, PT, R0, 0x29, !P6 ;  /* 0x000000290000780c */ /* 0x000fe20007701670 */
[----:B------:R-:W-:Y:S01]  /*1ee40*/  @!P1 IMAD R15, R42, R17, RZ ;  /* 0x000000112a0f9224 */ /* 0x000fe200078e02ff */
[----:B-1----:R-:W-:-:S02]  /*1ee50*/  @!P1 IADD3.X R9, R5, UR44, RZ, P2, !PT ;  /* 0x0000002c05099c10 */ /* 0x002fc400097fe4ff */
        /* <DEDUP_REMOVED lines=318> */
[----:B-1----:R-:W-:Y:S01]  /*20240*/  @!P1 IMAD R11, R106, R17, RZ ;  /* 0x000000116a0b9224 */ /* 0x002fe200078e02ff */
        /* <DEDUP_REMOVED lines=10> */
[-C--:B------:R-:W-:Y:S01]  /*202f0*/  @!P0 IMAD R13, R108, R17.reuse, RZ ;  /* 0x000000116c0d8224 */ /* 0x080fe200078e02ff */
[C---:B------:R-:W-:Y:S01]  /*20300*/  ISETP.LT.OR P4, PT, R0.reuse, 0xaa, !P5 ;  /* 0x000000aa0000780c */ /* 0x040fe20006f81670 */
[----:B0-----:R-:W-:Y:S02]  /*20310*/  @!P0 IMAD.MOV.U32 R2, RZ, RZ, R4 ;  /* 0x000000ffff028224 */ /* 0x001fe400078e0004 */
[----:B------:R-:W-:Y:S01]  /*20320*/  @!P0 IMAD.MOV.U32 R3, RZ, RZ, R5 ;  /* 0x000000ffff038224 */ /* 0x000fe200078e0005 */
[----:B------:R-:W-:Y:S01]  /*20330*/  @!P3 STG.E.U8 desc[UR36][R6.64+0xa1], R107 ;  /* 0x0000a16b0600b986 */ /* 0x000fe2000c101124 */
[----:B------:R-:W-:Y:S01]  /*20340*/  ISETP.LT.OR P3, PT, R0, 0xb1, !P6 ;  /* 0x000000b10000780c */ /* 0x000fe20007761670 */
[----:B------:R-:W-:-:S02]  /*20350*/  @!P2 IMAD R109, R109, R17, RZ ;  /* 0x000000116d6da224 */ /* 0x000fc400078e02ff */
[----:B------:R0:W-:Y:S01]  /*20360*/  @!P0 STG.E.U8 desc[UR36][R2.64+0xa8], R13 ;  /* 0x0000a80d02008986 */ /* 0x0001e2000c101124 */
[----:B-1----:R-:W-:Y:S01]  /*20370*/  @!P1 IADD3 R8, P0, R4, UR45, RZ ;  /* 0x0000002d04089c10 */ /* 0x002fe2000ff1e0ff */
[----:B------:R-:W-:-:S03]  /*20380*/  @!P1 IMAD R15, R110, R17, RZ ;  /* 0x000000116e0f9224 */ /* 0x000fc600078e02ff */
[----:B------:R-:W-:Y:S02]  /*20390*/  @!P1 IADD3.X R9, R5, UR44, RZ, P0, !PT ;  /* 0x0000002c05099c10 */ /* 0x000fe400087fe4ff */
[----:B------:R-:W-:Y:S01]  /*203a0*/  ISETP.LT.OR P0, PT, R0, 0xb2, !P6 ;  /* 0x000000b20000780c */ /* 0x000fe20007701670 */
[----:B0-----:R-:W-:Y:S02]  /*203b0*/  @!P2 IMAD.MOV.U32 R2, RZ, RZ, R4 ;  /* 0x000000ffff02a224 */ /* 0x001fe400078e0004 */
[----:B------:R-:W-:-:S05]  /*203c0*/  @!P2 IMAD.MOV.U32 R3, RZ, RZ, R5 ;  /* 0x000000ffff03a224 */ /* 0x000fca00078e0005 */
[----:B------:R0:W-:Y:S01]  /*203d0*/  @!P2 STG.E.U8 desc[UR36][R2.64+0xa9], R109 ;  /* 0x0000a96d0200a986 */ /* 0x0001e2000c101124 */
[----:B------:R-:W-:Y:S01]  /*203e0*/  @!P4 IADD3 R10, P2, R4, UR45, RZ ;  /* 0x0000002d040acc10 */ /* 0x000fe2000ff5e0ff */
[-C--:B------:R-:W-:Y:S02]  /*203f0*/  @!P4 IMAD R111, R111, R17.reuse, RZ ;  /* 0x000000116f6fc224 */ /* 0x080fe400078e02ff */
[----:B------:R-:W-:Y:S01]  /*20400*/  @!P1 STG.E.U8 desc[UR36][R8.64+0xa8], R15 ;  /* 0x0000a80f08009986 */ /* 0x000fe2000c101124 */
[----:B------:R-:W-:Y:S01]  /*20410*/  @!P4 IADD3.X R11, R5, UR44, RZ, P2, !PT ;  /* 0x0000002c050bcc10 */ /* 0x000fe200097fe4ff */
[-C--:B------:R-:W-:Y:S01]  /*20420*/  @!P3 IMAD R13, R112, R17.reuse, RZ ;  /* 0x00000011700db224 */ /* 0x080fe200078e02ff */
[----:B------:R-:W-:Y:S01]  /*20430*/  ISETP.LT.OR P1, PT, R0, 0xb1, !P5 ;  /* 0x000000b10000780c */ /* 0x000fe20006f21670 */
[----:B0-----:R-:W-:Y:S02]  /*20440*/  @!P3 IMAD.MOV.U32 R2, RZ, RZ, R4 ;  /* 0x000000ffff02b224 */ /* 0x001fe400078e0004 */
[----:B------:R-:W-:Y:S01]  /*20450*/  @!P3 IMAD.MOV.U32 R3, RZ, RZ, R5 ;  /* 0x000000ffff03b224 */ /* 0x000fe200078e0005 */
[----:B------:R-:W-:Y:S01]  /*20460*/  @!P4 STG.E.U8 desc[UR36][R10.64+0xa9], R111 ;  /* 0x0000a96f0a00c986 */ /* 0x000fe2000c101124 */
[----:B------:R-:W-:-:S03]  /*20470*/  @!P0 IMAD R113, R113, R17, RZ ;  /* 0x0000001171718224 */ /* 0x000fc600078e02ff */
[----:B------:R0:W-:Y:S01]  /*20480*/  @!P3 STG.E.U8 desc[UR36][R2.64+0xb0], R13 ;  /* 0x0000b00d0200b986 */ /* 0x0001e2000c101124 */
[C---:B------:R-:W-:Y:S02]  /*20490*/  ISETP.LT.OR P3, PT, R0.reuse, 0xb2, !P5 ;  /* 0x000000b20000780c */ /* 0x040fe40006f61670 */
[C---:B------:R-:W-:Y:S02]  /*204a0*/  ISETP.LT.OR P4, PT, R0.reuse, 0xb9, !P5 ;  /* 0x000000b90000780c */ /* 0x040fe40006f81670 */
[C---:B------:R-:W-:Y:S02]  /*204b0*/  ISETP.LT.OR P5, PT, R0.reuse, 0xba, !P5 ;  /* 0x000000ba0000780c */ /* 0x040fe40006fa1670 */
[C---:B------:R-:W-:Y:S01]  /*204c0*/  ISETP.LT.OR P2, PT, R0.reuse, 0xb9, !P6 ;  /* 0x000000b90000780c */ /* 0x040fe20007741670 */
[----:B0-----:R-:W-:Y:S02]  /*204d0*/  @!P0 IMAD.MOV.U32 R2, RZ, RZ, R4 ;  /* 0x000000ffff028224 */ /* 0x001fe400078e0004 */
[----:B------:R-:W-:Y:S01]  /*204e0*/  @!P0 IMAD.MOV.U32 R3, RZ, RZ, R5 ;  /* 0x000000ffff038224 */ /* 0x000fe200078e0005 */
[----:B------:R-:W-:-:S04]  /*204f0*/  ISETP.LT.OR P6, PT, R0, 0xba, !P6 ;  /* 0x000000ba0000780c */ /* 0x000fc800077c1670 */
[----:B------:R0:W-:Y:S01]  /*20500*/  @!P0 STG.E.U8 desc[UR36][R2.64+0xb1], R113 ;  /* 0x0000b17102008986 */ /* 0x0001e2000c101124 */
[----:B------:R-:W-:Y:S01]  /*20510*/  @!P1 IADD3 R6, P0, R4, UR45, RZ ;  /* 0x0000002d04069c10 */ /* 0x000fe2000ff1e0ff */
[----:B------:R-:W-:-:S03]  /*20520*/  @!P1 IMAD R15, R114, R17, RZ ;  /* 0x00000011720f9224 */ /* 0x000fc600078e02ff */
[----:B------:R-:W-:Y:S02]  /*20530*/  @!P1 IADD3.X R7, R5, UR44, RZ, P0, !PT ;  /* 0x0000002c05079c10 */ /* 0x000fe400087fe4ff */
[C---:B------:R-:W-:Y:S01]  /*20540*/  @!P3 IADD3 R8, P0, R4.reuse, UR45, RZ ;  /* 0x0000002d0408bc10 */ /* 0x040fe2000ff1e0ff */
[-C--:B------:R-:W-:Y:S02]  /*20550*/  @!P3 IMAD R115, R115, R17.reuse, RZ ;  /* 0x000000117373b224 */ /* 0x080fe400078e02ff */
[----:B------:R3:W-:Y:S01]  /*20560*/  @!P1 STG.E.U8 desc[UR36][R6.64+0xb0], R15 ;  /* 0x0000b00f06009986 */ /* 0x0007e2000c101124 */
[----:B------:R-:W-:Y:S02]  /*20570*/  @!P4 IADD3 R10, P1, R4, UR45, RZ ;  /* 0x0000002d040acc10 */ /* 0x000fe4000ff3e0ff */
[----:B------:R-:W-:Y:S01]  /*20580*/  @!P3 IADD3.X R9, R5, UR44, RZ, P0, !PT ;  /* 0x0000002c0509bc10 */ /* 0x000fe200087fe4ff */
[----:B------:R-:W-:Y:S01]  /*20590*/  @!P2 IMAD R19, R116, R17, RZ ;  /* 0x000000117413a224 */ /* 0x000fe200078e02ff */
[----:B------:R-:W-:Y:S01]  /*205a0*/  @!P5 IADD3 R12, P0, R4, UR45, RZ ;  /* 0x0000002d040cdc10 */ /* 0x000fe2000ff1e0ff */
[----:B0-----:R-:W-:-:S02]  /*205b0*/  @!P2 IMAD.MOV.U32 R2, RZ, RZ, R4 ;  /* 0x000000ffff02a224 */ /* 0x001fc400078e0004 */
[----:B------:R-:W-:Y:S01]  /*205c0*/  @!P2 IMAD.MOV.U32 R3, RZ, RZ, R5 ;  /* 0x000000ffff03a224 */ /* 0x000fe200078e0005 */
[----:B------:R-:W-:Y:S01]  /*205d0*/  @!P4 IADD3.X R11, R5, UR44, RZ, P1, !PT ;  /* 0x0000002c050bcc10 */ /* 0x000fe20008ffe4ff */
[-C--:B------:R-:W-:Y:S01]  /*205e0*/  @!P6 IMAD R117, R117, R17.reuse, RZ ;  /* 0x000000117575e224 */ /* 0x080fe200078e02ff */
[----:B------:R-:W-:Y:S01]  /*205f0*/  @!P5 IADD3.X R13, R5, UR44, RZ, P0, !PT ;  /* 0x0000002c050ddc10 */ /* 0x000fe200087fe4ff */
[-C--:B------:R-:W-:Y:S01]  /*20600*/  @!P4 IMAD R21, R118, R17.reuse, RZ ;  /* 0x000000117615c224 */ /* 0x080fe200078e02ff */
[----:B------:R3:W-:Y:S01]  /*20610*/  @!P3 STG.E.U8 desc[UR36][R8.64+0xb1], R115 ;  /* 0x0000b1730800b986 */ /* 0x0007e2000c101124 */
[----:B------:R-:W-:-:S03]  /*20620*/  @!P5 IMAD R119, R119, R17, RZ ;  /* 0x000000117777d224 */ /* 0x000fc600078e02ff */
[----:B------:R3:W-:Y:S04]  /*20630*/  @!P2 STG.E.U8 desc[UR36][R2.64+0xb8], R19 ;  /* 0x0000b8130200a986 */ /* 0x0007e8000c101124 */
[----:B------:R3:W-:Y:S04]  /*20640*/  @!P6 STG.E.U8 desc[UR36][R4.64+0xb9], R117 ;  /* 0x0000b9750400e986 */ /* 0x0007e8000c101124 */
[----:B------:R3:W-:Y:S04]  /*20650*/  @!P4 STG.E.U8 desc[UR36][R10.64+0xb8], R21 ;  /* 0x0000b8150a00c986 */ /* 0x0007e8000c101124 */
[----:B------:R3:W-:Y:S02]  /*20660*/  @!P5 STG.E.U8 desc[UR36][R12.64+0xb9], R119 ;  /* 0x0000b9770c00d986 */ /* 0x0007e4000c101124 */
.L_x_796:
[----:B------:R-:W-:Y:S05]  /*20670*/  BSYNC B0 ;  /* 0x0000000000007941 */ /* 0x000fea0003800000 */
.L_x_28:
[----:B0--3--:R-:W3:Y:S04]  /*20680*/  LDL.LU R3, [R1+0x300] ;  /* 0x0003000001037983 */ /* 0x009ee80000300800 */
[----:B------:R-:W3:Y:S01]  /*20690*/  LDL.LU R2, [R1+0x304] ;  /* 0x0003040001027983 */ /* 0x000ee20000300800 */
[----:B------:R-:W-:Y:S01]  /*206a0*/  ULDC UR4, c[0x0][0xc] ;  /* 0x0000030000047ab9 */ /* 0x000fe20000000800 */
[----:B------:R-:W-:Y:S01]  /*206b0*/  ULDC UR5, c[0x0][0x10] ;  /* 0x0000040000057ab9 */ /* 0x000fe20000000800 */
[----:B--2---:R-:W3:Y:S01]  /*206c0*/  LDC R5, c[0x0][0x14] ;  /* 0x00000500ff057b82 */ /* 0x004ee20000000800 */
[----:B------:R-:W-:Y:S01]  /*206d0*/  UIMAD.WIDE.U32 UR4, UR4, UR5, URZ ;  /* 0x00000005040472a5 */ /* 0x000fe2000f8e003f */
[----:B------:R-:W-:Y:S01]  /*206e0*/  PRMT R0, RZ, 0x7610, R0 ;  /* 0x00007610ff007816 */ /* 0x000fe20000000000 */
[----:B------:R-:W-:Y:S01]  /*206f0*/  UMOV UR42, 0xffffffff ;  /* 0xffffffff002a7882 */ /* 0x000fe20000000000 */
[----:B------:R-:W-:-:S03]  /*20700*/  UMOV UR43, 0xffffffff ;  /* 0xffffffff002b7882 */ /* 0x000fc60000000000 */
[----:B---3--:R-:W-:-:S04]  /*20710*/  IMAD.WIDE.U32 R2, R5, UR4, R2 ;  /* 0x0000000405027c25 */ /* 0x008fc8000f8e0002 */
[----:B------:R-:W-:Y:S01]  /*20720*/  IMAD R5, R5, UR5, RZ ;  /* 0x0000000505057c24 */ /* 0x000fe2000f8e02ff */
[----:B------:R-:W-:Y:S01]  /*20730*/  ULDC.64 UR4, c[0x0][0x650] ;  /* 0x0001940000047ab9 */ /* 0x000fe20000000a00 */
[----:B------:R-:W-:Y:S01]  /*20740*/  IMAD.MOV.U32 R6, RZ, RZ, R2 ;  /* 0x000000ffff067224 */ /* 0x000fe200078e0002 */
[----:B------:R-:W-:Y:S01]  /*20750*/  ISETP.GE.U32.AND P0, PT, R2, UR4, PT ;  /* 0x0000000402007c0c */ /* 0x000fe2000bf06070 */
[----:B------:R-:W-:-:S05]  /*20760*/  IMAD.IADD R4, R3, 0x1, R5 ;  /* 0x0000000103047824 */ /* 0x000fca00078e0205 */
[----:B------:R0:W-:Y:S01]  /*20770*/  STL [R1+0x300], R4 ;  /* 0x0003000401007387 */ /* 0x0001e20000100800 */
[----:B------:R-:W-:-:S03]  /*20780*/  ISETP.GE.U32.AND.EX P0, PT, R4, UR5, PT, P0 ;  /* 0x0000000504007c0c */ /* 0x000fc6000bf06100 */
[----:B------:R0:W-:Y:S10]  /*20790*/  STL [R1+0x304], R6 ;  /* 0x0003040601007387 */ /* 0x0001f40000100800 */
[----:B0-----:R-:W-:Y:S05]  /*207a0*/  @P0 BRA `(.L_x_797) ;  /* 0x0000000400880947 */ /* 0x001fea0003800000 */
[----:B------:R-:W0:Y:S01]  /*207b0*/  S2UR UR6, SR_CTAID.X ;  /* 0x00000000000679c3 */ /* 0x000e220000002500 */
[----:B------:R-:W-:Y:S01]  /*207c0*/  ULDC.64 UR12, c[0x0][0x628] ;  /* 0x00018a00000c7ab9 */ /* 0x000fe20000000a00 */
[----:B------:R-:W-:Y:S01]  /*207d0*/  ULDC UR4, c[0x0][0x150] ;  /* 0x0000540000047ab9 */ /* 0x000fe20000000800 */
[----:B------:R-:W-:Y:S01]  /*207e0*/  ISETP.NE.U32.AND P0, PT, RZ, UR12, PT ;  /* 0x0000000cff007c0c */ /* 0x000fe2000bf05070 */
[----:B------:R-:W-:Y:S01]  /*207f0*/  ULDC UR15, c[0x0][0x630] ;  /* 0x00018c00000f7ab9 */ /* 0x000fe20000000800 */
[----:B------:R-:W-:Y:S01]  /*20800*/  R2UR UR16, R6 ;  /* 0x00000000061072ca */ /* 0x000fe200000e0000 */
[----:B------:R-:W-:Y:S01]  /*20810*/  ULDC UR18, c[0x0][0x154] ;  /* 0x0000550000127ab9 */ /* 0x000fe20000000800 */
[----:B------:R-:W-:Y:S01]  /*20820*/  ISETP.NE.AND.EX P0, PT, RZ, UR13, PT, P0 ;  /* 0x0000000dff007c0c */ /* 0x000fe2000bf05300 */
[----:B------:R-:W2:Y:S01]  /*20830*/  S2UR UR19, SR_CTAID.Y ;  /* 0x00000000001379c3 */ /* 0x000ea20000002600 */
[----:B------:R-:W-:Y:S02]  /*20840*/  R2UR UR17, R4 ;  /* 0x00000000041172ca */ /* 0x000fe400000e0000 */
[----:B------:R-:W-:-:S02]  /*20850*/  R2UR UR10, R6 ;  /* 0x00000000060a72ca */ /* 0x000fc400000e0000 */
[----:B------:R-:W-:Y:S02]  /*20860*/  R2UR UR11, R4 ;  /* 0x00000000040b72ca */ /* 0x000fe400000e0000 */
[----:B0-----:R-:W-:-:S05]  /*20870*/  I2FP.F32.U32 R0, UR6 ;  /* 0x0000000600007c45 */ /* 0x001fca0008201000 */
[----:B------:R-:W-:-:S04]  /*20880*/  FMUL R0, R0, UR4 ;  /* 0x0000000400007c20 */ /* 0x000fc80008400000 */
[----:B------:R0:W3:Y:S01]  /*20890*/  F2I.U32.TRUNC.NTZ R2, R0 ;  /* 0x0000000000027305 */ /* 0x0000e2000020f000 */
[----:B--2---:R-:W-:Y:S05]  /*208a0*/  @!P0 BRA `(.L_x_798) ;  /* 0x0000000000308947 */ /* 0x004fea0003800000 */
        /* <DEDUP_REMOVED lines=12> */
.L_x_798:
[----:B------:R-:W-:Y:S01]  /*20970*/  USHF.R.U64 UR43, UR10, UR15, UR11 ;  /* 0x0000000f0a2b7299 */ /* 0x000fe2000800120b */
[----:B0-----:R-:W-:Y:S01]  /*20980*/  I2FP.F32.U32 R0, UR19 ;  /* 0x0000001300007c45 */ /* 0x001fe20008201000 */
[----:B------:R-:W-:Y:S01]  /*20990*/  USHF.R.U32.HI UR4, URZ, UR15, UR11 ;  /* 0x0000000f3f047299 */ /* 0x000fe2000801160b */
[----:B---3--:R-:W-:Y:S01]  /*209a0*/  R2UR UR14, R2 ;  /* 0x00000000020e72ca */ /* 0x008fe200000e0000 */
        /* <DEDUP_REMOVED lines=11> */
[----:B------:R-:W-:Y:S02]  /*20a60*/  ULDC UR21, c[0x0][0x658] ;  /* 0x0001960000157ab9 */ /* 0x000fe40000000800 */
[----:B------:R-:W-:Y:S01]  /*20a70*/  UIADD3 UR9, UR11, UR9, URZ ;  /* 0x000000090b097290 */ /* 0x000fe2000fffe03f */
[----:B------:R-:W-:Y:S01]  /*20a80*/  UMOV UR16, 0xffffffff ;  /* 0xffffffff00107882 */ /* 0x000fe20000000000 */
[----:B------:R-:W-:Y:S01]  /*20a90*/  ULDC.64 UR4, c[0x0][0x640] ;  /* 0x0001900000047ab9 */ /* 0x000fe20000000a00 */
[----:B------:R-:W-:Y:S01]  /*20aa0*/  USHF.L.U32 UR16, UR16, UR21, URZ ;  /* 0x0000001510107299 */ /* 0x000fe2000800063f */
[----:B------:R-:W-:Y:S01]  /*20ab0*/  ISETP.NE.U32.AND P0, PT, RZ, UR4, PT ;  /* 0x00000004ff007c0c */ /* 0x000fe2000bf05070 */
[----:B------:R-:W-:-:S02]  /*20ac0*/  USHF.R.U64 UR17, UR10, UR12, UR9 ;  /* 0x0000000c0a117299 */ /* 0x000fc40008001209 */
[----:B------:R-:W-:Y:S01]  /*20ad0*/  USHF.R.U32.HI UR9, URZ, UR12, UR9 ;  /* 0x0000000c3f097299 */ /* 0x000fe20008011609 */
[----:B0-----:R-:W-:Y:S01]  /*20ae0*/  R2UR UR15, R0 ;  /* 0x00000000000f72ca */ /* 0x001fe200000e0000 */
[----:B------:R-:W-:Y:S01]  /*20af0*/  ULDC UR18, c[0x0][0x608] ;  /* 0x0001820000127ab9 */ /* 0x000fe20000000800 */
[----:B------:R-:W-:Y:S01]  /*20b00*/  ULOP3.LUT UR41, URZ, UR16, URZ, 0x33, !UPT ;  /* 0x000000103f297292 */ /* 0x000fe2000f8e333f */
[----:B------:R-:W-:Y:S01]  /*20b10*/  ISETP.NE.AND.EX P0, PT, RZ, UR5, PT, P0 ;  /* 0x00000005ff007c0c */ /* 0x000fe2000bf05300 */
[----:B------:R-:W-:Y:S02]  /*20b20*/  USHF.R.U64 UR16, UR17, UR18, UR9 ;  /* 0x0000001211107299 */ /* 0x000fe40008001209 */
[----:B------:R-:W-:Y:S02]  /*20b30*/  USHF.R.U32.HI UR9, URZ, UR18, UR9 ;  /* 0x000000123f097299 */ /* 0x000fe40008011609 */
[----:B------:R-:W-:Y:S02]  /*20b40*/  UIADD3 UR14, -UR14, URZ, URZ ;  /* 0x0000003f0e0e7290 */ /* 0x000fe4000fffe13f */
[----:B------:R-:W-:Y:S01]  /*20b50*/  USHF.R.U64 UR18, UR16, UR21, UR9 ;  /* 0x0000001510127299 */ /* 0x000fe20008001209 */
[----:B------:R-:W-:Y:S01]  /*20b60*/  UMOV UR20, 0x1 ;  /* 0x0000000100147882 */ /* 0x000fe20000000000 */
[----:B------:R-:W-:Y:S01]  /*20b70*/  ULDC UR13, c[0x0][0x144] ;  /* 0x00005100000d7ab9 */ /* 0x000fe20000000800 */
[----:B------:R-:W-:Y:S01]  /*20b80*/  ULDC UR7, c[0x0][0x600] ;  /* 0x0001800000077ab9 */ /* 0x000fe20000000800 */
[----:B------:R-:W-:-:S02]  /*20b90*/  USHF.L.U32 UR24, UR20, UR21, URZ ;  /* 0x0000001514187299 */ /* 0x000fc4000800063f */
[----:B------:R-:W-:Y:S02]  /*20ba0*/  USHF.R.U32.HI UR9, URZ, UR21, UR9 ;  /* 0x000000153f097299 */ /* 0x000fe40008011609 */
[----:B------:R-:W-:Y:S02]  /*20bb0*/  UIMAD UR21, UR13, UR14, UR6 ;  /* 0x0000000e0d1572a4 */ /* 0x000fe4000f8e0206 */
[----:B------:R-:W-:Y:S02]  /*20bc0*/  UIADD3 UR8, UR7, -0x1, URZ ;  /* 0xffffffff07087890 */ /* 0x000fe4000fffe03f */
[----:B------:R-:W-:Y:S01]  /*20bd0*/  UIADD3 UR20, -UR15, URZ, URZ ;  /* 0x0000003f0f147290 */ /* 0x000fe2000fffe13f */
        /* <DEDUP_REMOVED lines=17> */
.L_x_799:
[----:B------:R-:W-:Y:S01]  /*20cf0*/  UISETP.NE.AND UP0, UPT, UR47, URZ, UPT ;  /* 0x0000003f2f00728c */ /* 0x000fe2000bf05270 */
[----:B------:R-:W-:Y:S01]  /*20d00*/  IMAD.MOV.U32 R0, RZ, RZ, 0x1 ;  /* 0x00000001ff007424 */ /* 0x000fe200078e00ff */
[----:B------:R-:W-:Y:S02]  /*20d10*/  USHF.R.U64 UR4, UR6, UR22, UR9 ;  /* 0x0000001606047299 */ /* 0x000fe40008001209 */
[----:B------:R-:W-:Y:S02]  /*20d20*/  ULOP3.LUT UR41, UR16, UR41, URZ, 0xc0, !UPT ;  /* 0x0000002910297292 */ /* 0x000fe4000f8ec03f */
[----:B------:R-:W-:Y:S02]  /*20d30*/  UIADD3 UR5, -UR4, URZ, URZ ;  /* 0x0000003f04057290 */ /* 0x000fe4000fffe13f */
[----:B------:R-:W-:Y:S02]  /*20d40*/  UIMAD UR41, UR24, UR4, UR41 ;  /* 0x00000004182972a4 */ /* 0x000fe4000f8e0229 */
[----:B------:R-:W-:-:S02]  /*20d50*/  ULOP3.LUT UR8, UR17, UR8, URZ, 0xc0, !UPT ;  /* 0x0000000811087292 */ /* 0x000fc4000f8ec03f */
[----:B------:R-:W-:Y:S02]  /*20d60*/  @UP0 UIMAD UR21, UR25, UR20, UR19 ;  /* 0x00000014191502a4 */ /* 0x000fe4000f8e0213 */
[----:B------:R-:W-:-:S03]  /*20d70*/  UIMAD UR4, UR5, UR23, UR18 ;  /* 0x00000017050472a4 */ /* 0x000fc6000f8e0212 */
[----:B------:R-:W-:Y:S01]  /*20d80*/  ULDC UR5, c[0x0][0x610] ;  /* 0x0001840000057ab9 */ /* 0x000fe20000000800 */
[----:B------:R-:W-:Y:S02]  /*20d90*/  UIMAD UR4, UR4, UR7, UR8 ;  /* 0x00000007040472a4 */ /* 0x000fe4000f8e0208 */
[----:B------:R-:W-:-:S04]  /*20da0*/  UIMAD UR41, UR41, UR5, UR21 ;  /* 0x00000005292972a4 */ /* 0x000fc8000f8e0215 */
[----:B------:R-:W-:Y:S02]  /*20db0*/  USEL UR42, UR4, UR41, !UP0 ;  /* 0x00000029042a7287 */ /* 0x000fe4000c000000 */
[----:B------:R-:W-:-:S12]  /*20dc0*/  USEL UR41, UR41, UR4, !UP0 ;  /* 0x0000000429297287 */ /* 0x000fd8000c000000 */
.L_x_797:
[----:B------:R-:W-:-:S13]  /*20dd0*/  LOP3.LUT P0, RZ, R0, 0xff, RZ, 0xc0, !PT ;  /* 0x000000ff00ff7812 */ /* 0x000fda000780c0ff */
[----:B------:R-:W-:Y:S05]  /*20de0*/  @P0 BRA `(.L_x_800) ;  /* 0xfffffe0000dc0947 */ /* 0x000fea000383ffff */
[----:B------:R-:W-:Y:S05]  /*20df0*/  EXIT ;  /* 0x000000000000794d */ /* 0x000fea0003800000 */
.L_x_3:
[----:B------:R-:W2:Y:S01]  /*20e00*/  LDL R4, [R1+0x304] ;  /* 0x0003040001047983 */ /* 0x000ea20000100800 */
[----:B------:R-:W-:-:S03]  /*20e10*/  ULDC.64 UR8, c[0x0][0x650] ;  /* 0x0001940000087ab9 */ /* 0x000fc60000000a00 */
[----:B------:R-:W3:Y:S01]  /*20e20*/  LDL R3, [R1+0x300] ;  /* 0x0003000001037983 */ /* 0x000ee20000100800 */
[----:B------:R-:W-:Y:S01]  /*20e30*/  PRMT R0, RZ, 0x7610, R0 ;  /* 0x00007610ff007816 */ /* 0x000fe20000000000 */
[----:B------:R-:W-:Y:S02]  /*20e40*/  IMAD.MOV.U32 R5, RZ, RZ, -0x1 ;  /* 0xffffffffff057424 */ /* 0x000fe400078e00ff */
[----:B------:R-:W-:Y:S02]  /*20e50*/  IMAD.MOV.U32 R2, RZ, RZ, -0x1 ;  /* 0xffffffffff027424 */ /* 0x000fe400078e00ff */
[----:B------:R-:W-:Y:S01]  /*20e60*/  IMAD.MOV.U32 R10, RZ, RZ, -0x1 ;  /* 0xffffffffff0a7424 */ /* 0x000fe200078e00ff */
[----:B--2---:R-:W-:-:S04]  /*20e70*/  ISETP.GE.U32.AND P0, PT, R4, UR8, PT ;  /* 0x0000000804007c0c */ /* 0x004fc8000bf06070 */
[----:B---3--:R-:W-:-:S13]  /*20e80*/  ISETP.GE.U32.AND.EX P0, PT, R3, UR9, PT, P0 ;  /* 0x0000000903007c0c */ /* 0x008fda000bf06100 */
[----:B------:R-:W-:Y:S05]  /*20e90*/  @P0 BRA `(.L_x_801) ;  /* 0x00000004008c0947 */ /* 0x000fea0003800000 */
[----:B------:R-:W-:Y:S01]  /*20ea0*/  I2FP.F32.U32 R0, UR4 ;  /* 0x0000000400007c45 */ /* 0x000fe20008201000 */
[----:B0-----:R-:W-:Y:S01]  /*20eb0*/  ULDC.64 UR16, c[0x0][0x628] ;  /* 0x00018a0000107ab9 */ /* 0x001fe20000000a00 */
        /* <DEDUP_REMOVED lines=24> */
.L_x_802:
        /* <DEDUP_REMOVED lines=24> */
[----:B------:R-:W-:Y:S01]  /*211c0*/  UMOV UR19, 0x1 ;  /* 0x0000000100137882 */ /* 0x000fe20000000000 */
[----:B------:R-:W-:Y:S01]  /*211d0*/  ULDC UR20, c[0x0][0x608] ;  /* 0x0001820000147ab9 */ /* 0x000fe20000000800 */
[----:B------:R-:W-:Y:S01]  /*211e0*/  USHF.L.U32 UR26, UR19, UR23, URZ ;  /* 0x00000017131a7299 */ /* 0x000fe2000800063f */
[----:B------:R-:W-:Y:S01]  /*211f0*/  ISETP.NE.AND.EX P0, PT, RZ, UR9, PT, P0 ;  /* 0x00000009ff007c0c */ /* 0x000fe2000bf05300 */
[----:B------:R-:W-:Y:S02]  /*21200*/  USHF.R.U64 UR19, UR18, UR20, UR11 ;  /* 0x0000001412137299 */ /* 0x000fe4000800120b */
[----:B------:R-:W-:Y:S02]  /*21210*/  USHF.R.U32.HI UR11, URZ, UR20, UR11 ;  /* 0x000000143f0b7299 */ /* 0x000fe4000801160b */
[----:B------:R-:W-:-:S02]  /*21220*/  UIADD3 UR15, -UR15, URZ, URZ ;  /* 0x0000003f0f0f7290 */ /* 0x000fc4000fffe13f */
[----:B------:R-:W-:Y:S01]  /*21230*/  USHF.R.U64 UR20, UR19, UR23, UR11 ;  /* 0x0000001713147299 */ /* 0x000fe2000800120b */
[----:B------:R-:W-:Y:S01]  /*21240*/  ULDC UR16, c[0x0][0x144] ;  /* 0x0000510000107ab9 */ /* 0x000fe20000000800 */
[----:B------:R-:W-:Y:S01]  /*21250*/  ULDC UR6, c[0x0][0x600] ;  /* 0x0001800000067ab9 */ /* 0x000fe20000000800 */
[----:B------:R-:W-:Y:S02]  /*21260*/  USHF.R.U32.HI UR11, URZ, UR23, UR11 ;  /* 0x000000173f0b7299 */ /* 0x000fe4000801160b */
[----:B------:R-:W-:Y:S02]  /*21270*/  UIMAD UR23, UR16, UR15, UR4 ;  /* 0x0000000f101772a4 */ /* 0x000fe4000f8e0204 */
[----:B------:R-:W-:Y:S02]  /*21280*/  UIADD3 UR22, UR6, -0x1, URZ ;  /* 0xffffffff06167890 */ /* 0x000fe4000fffe03f */
[----:B------:R-:W-:Y:S02]  /*21290*/  ULOP3.LUT UR27, URZ, UR13, URZ, 0x33, !UPT ;  /* 0x0000000d3f1b7292 */ /* 0x000fe4000f8e333f */
        /* <DEDUP_REMOVED lines=18> */
.L_x_803:
[----:B------:R-:W-:Y:S01]  /*213c0*/  UISETP.NE.AND UP0, UPT, UR47, URZ, UPT ;  /* 0x0000003f2f00728c */ /* 0x000fe2000bf05270 */
[----:B------:R-:W-:Y:S01]  /*213d0*/  IMAD.MOV.U32 R0, RZ, RZ, 0x1 ;  /* 0x00000001ff007424 */ /* 0x000fe200078e00ff */
[----:B------:R-:W-:Y:S01]  /*213e0*/  USHF.R.U64 UR8, UR4, UR24, UR11 ;  /* 0x0000001804087299 */ /* 0x000fe2000800120b */
[----:B------:R-:W-:Y:S01]  /*213f0*/  IMAD.U32 R10, RZ, RZ, UR5 ;  /* 0x00000005ff0a7e24 */ /* 0x000fe2000f8e00ff */
[----:B------:R-:W-:Y:S02]  /*21400*/  ULOP3.LUT UR4, UR19, UR27, URZ, 0xc0, !UPT ;  /* 0x0000001b13047292 */ /* 0x000fe4000f8ec03f */
[----:B------:R-:W-:Y:S02]  /*21410*/  ULOP3.LUT UR18, UR18, UR22, URZ, 0xc0, !UPT ;  /* 0x0000001612127292 */ /* 0x000fe4000f8ec03f */
[----:B------:R-:W-:-:S03]  /*21420*/  UIMAD UR4, UR26, UR8, UR4 ;  /* 0x000000081a0472a4 */ /* 0x000fc6000f8e0204 */
[----:B------:R-:W-:Y:S02]  /*21430*/  @UP0 UIMAD UR23, UR28, UR21, UR7 ;  /* 0x000000151c1702a4 */ /* 0x000fe4000f8e0207 */
[----:B------:R-:W-:-:S03]  /*21440*/  UIADD3 UR7, -UR8, URZ, URZ ;  /* 0x0000003f08077290 */ /* 0x000fc6000fffe13f */
[----:B------:R-:W-:Y:S01]  /*21450*/  ULDC UR8, c[0x0][0x610] ;  /* 0x0001840000087ab9 */ /* 0x000fe20000000800 */
[----:B------:R-:W-:Y:S02]  /*21460*/  UIMAD UR7, UR7, UR25, UR20 ;  /* 0x00000019070772a4 */ /* 0x000fe4000f8e0214 */
[----:B------:R-:W-:Y:S02]  /*21470*/  UIMAD UR4, UR4, UR8, UR23 ;  /* 0x00000008040472a4 */ /* 0x000fe4000f8e0217 */
[----:B------:R-:W-:-:S04]  /*21480*/  UIMAD UR7, UR7, UR6, UR18 ;  /* 0x00000006070772a4 */ /* 0x000fc8000f8e0212 */
[----:B------:R-:W-:Y:S02]  /*21490*/  USEL UR6, UR7, UR4, !UP0 ;  /* 0x0000000407067287 */ /* 0x000fe4000c000000 */
[----:B------:R-:W-:-:S04]  /*214a0*/  USEL UR4, UR4, UR7, !UP0 ;  /* 0x0000000704047287 */ /* 0x000fc8000c000000 */
[----:B------:R-:W-:Y:S02]  /*214b0*/  IMAD.U32 R2, RZ, RZ, UR6 ;  /* 0x00000006ff027e24 */ /* 0x000fe4000f8e00ff */
[----:B------:R-:W-:-:S07]  /*214c0*/  IMAD.U32 R5, RZ, RZ, UR4 ;  /* 0x00000004ff057e24 */ /* 0x000fce000f8e00ff */
.L_x_801:
[----:B------:R-:W-:-:S08]  /*214d0*/  NOP ;  /* 0x0000000000007918 */ /* 0x000fd00000000000 */
[----:B0-----:R-:W0:-:S00]  /*214e0*/  USETMAXREG.DEALLOC.CTAPOOL 0x18 ;  /* 0x00000018000079c8 */ /* 0x001e0000080e0500 */
[----:B------:R-:W-:-:S13]  /*214f0*/  ISETP.NE.AND P0, PT, RZ, UR10, PT ;  /* 0x0000000aff007c0c */ /* 0x000fda000bf05270 */
[----:B------:R-:W-:Y:S05]  /*21500*/  @P0 EXIT ;  /* 0x000000000000094d */ /* 0x000fea0003800000 */
[----:B0-----:R-:W-:Y:S01]  /*21510*/  LOP3.LUT P0, RZ, R0, 0xff, RZ, 0xc0, !PT ;  /* 0x000000ff00ff7812 */ /* 0x001fe2000780c0ff */
[----:B------:R-:W-:Y:S02]  /*21520*/  IMAD.MOV.U32 R0, RZ, RZ, 0x1 ;  /* 0x00000001ff007424 */ /* 0x000fe400078e00ff */
[----:B------:R-:W-:-:S10]  /*21530*/  IMAD.MOV.U32 R7, RZ, RZ, RZ ;  /* 0x000000ffff077224 */ /* 0x000fd400078e00ff */
[----:B------:R-:W-:Y:S05]  /*21540*/  @!P0 BRA `(.L_x_804) ;  /* 0x0000000c00648947 */ /* 0x000fea0003800000 */
[----:B------:R-:W0:Y:S01]  /*21550*/  S2R R3, SR_TID.X ;  /* 0x0000000000037919 */ /* 0x000e220000002100 */
[----:B------:R-:W1:Y:S01]  /*21560*/  LDC R0, c[0x0][0x28c] ;  /* 0x0000a300ff007b82 */ /* 0x000e620000000800 */
[----:B------:R-:W-:Y:S01]  /*21570*/  ULDC UR5, c[0x0][0x658] ;  /* 0x0001960000057ab9 */ /* 0x000fe20000000800 */
[----:B------:R-:W-:Y:S01]  /*21580*/  UMOV UR7, 0xffffffff ;  /* 0xffffffff00077882 */ /* 0x000fe20000000000 */
[----:B------:R-:W-:Y:S01]  /*21590*/  ULDC UR6, c[0x0][0xc] ;  /* 0x0000030000067ab9 */ /* 0x000fe20000000800 */
[----:B------:R-:W-:Y:S01]  /*215a0*/  USHF.L.U32 UR9, UR7, UR5, URZ ;  /* 0x0000000507097299 */ /* 0x000fe2000800063f */
[----:B------:R-:W-:Y:S01]  /*215b0*/  BSSY B0, `(.L_x_804) ;  /* 0x00000d2000007945 */ /* 0x000fe20003800000 */
[----:B------:R-:W-:Y:S01]  /*215c0*/  UMOV UR8, 0x1 ;  /* 0x0000000100087882 */ /* 0x000fe20000000000 */
[----:B------:R-:W-:Y:S01]  /*215d0*/  ULDC UR7, c[0x0][0x10] ;  /* 0x0000040000077ab9 */ /* 0x000fe20000000800 */
[----:B------:R-:W-:Y:S01]  /*215e0*/  USHF.L.U32 UR5, UR8, UR5, URZ ;  /* 0x0000000508057299 */ /* 0x000fe2000800063f */
[----:B------:R-:W-:Y:S01]  /*215f0*/  IMAD.MOV.U32 R8, RZ, RZ, 0x1 ;  /* 0x00000001ff087424 */ /* 0x000fe200078e00ff */
[----:B------:R-:W-:Y:S01]  /*21600*/  UIMAD.WIDE.U32 UR6, UR6, UR7, URZ ;  /* 0x00000007060672a5 */ /* 0x000fe2000f8e003f */
[----:B------:R-:W-:Y:S01]  /*21610*/  IMAD.MOV.U32 R7, RZ, RZ, RZ ;  /* 0x000000ffff077224 */ /* 0x000fe200078e00ff */
[----:B------:R-:W-:Y:S01]  /*21620*/  ULDC UR8, c[0x0][0x14] ;  /* 0x0000050000087ab9 */ /* 0x000fe20000000800 */
[----:B------:R-:W-:Y:S01]  /*21630*/  ULDC UR4, c[0x0][0x600] ;  /* 0x0001800000047ab9 */ /* 0x000fe20000000800 */
[----:B------:R-:W-:-:S02]  /*21640*/  UIMAD.WIDE.U32 UR20, UR6, UR8, URZ ;  /* 0x00000008061472a5 */ /* 0x000fc4000f8e003f */
[----:B------:R-:W-:Y:S02]  /*21650*/  UIMAD UR7, UR7, UR8, URZ ;  /* 0x00000008070772a4 */ /* 0x000fe4000f8e023f */
[----:B------:R-:W-:Y:S02]  /*21660*/  ULOP3.LUT UR24, UR40, 0x2, URZ, 0xfc, !UPT ;  /* 0x0000000228187892 */ /* 0x000fe4000f8efc3f */
[----:B------:R-:W-:Y:S02]  /*21670*/  UIADD3 UR4, UR4, -0x1, URZ ;  /* 0xffffffff04047890 */ /* 0x000fe4000fffe03f */
[----:B------:R-:W-:Y:S01]  /*21680*/  ULOP3.LUT UR6, URZ, UR9, URZ, 0x33, !UPT ;  /* 0x000000093f067292 */ /* 0x000fe2000f8e333f */
[----:B-1----:R-:W-:Y:S01]  /*21690*/  VIADD R0, R0, 0x3f ;  /* 0x0000003f00007836 */ /* 0x002fe20000000000 */
[----:B------:R-:W-:Y:S01]  /*216a0*/  UIADD3 UR7, UR21, UR7, URZ ;  /* 0x0000000715077290 */ /* 0x000fe2000fffe03f */
[----:B------:R-:W-:Y:S01]  /*216b0*/  ULDC.64 UR22, c[0x0][0x198] ;  /* 0x0000660000167ab9 */ /* 0x000fe20000000a00 */
[----:B0-----:R-:W-:-:S02]  /*216c0*/  LOP3.LUT P2, RZ, R3, 0x7f, RZ, 0xc0, !PT ;  /* 0x0000007f03ff7812 */ /* 0x001fc4000784c0ff */
[----:B------:R-:W-:Y:S02]  /*216d0*/  LOP3.LUT P0, RZ, R3, 0x1f, RZ, 0xc0, !PT ;  /* 0x0000001f03ff7812 */ /* 0x000fe4000780c0ff */
[----:B------:R-:W-:Y:S02]  /*216e0*/  SHF.R.S32.HI R3, RZ, 0x1f, R0 ;  /* 0x0000001fff037819 */ /* 0x000fe40000011400 */
[----:B------:R-:W-:Y:S02]  /*216f0*/  PLOP3.LUT P0, PT, P0, P2, PT, 0x8a, 0x0 ;  /* 0x000000000000781c */ /* 0x000fe40000705172 */
[----:B------:R-:W-:Y:S01]  /*21700*/  LEA.HI R3, R3, R0, RZ, 0x6 ;  /* 0x0000000003037211 */ /* 0x000fe200078f30ff */
[----:B------:R-:W-:-:S03]  /*21710*/  IMAD.MOV.U32 R0, RZ, RZ, 0x1 ;  /* 0x00000001ff007424 */ /* 0x000fc600078e00ff */
[----:B------:R-:W-:-:S05]  /*21720*/  SHF.R.S32.HI R6, RZ, 0x6, R3 ;  /* 0x00000006ff067819 */ /* 0x000fca0000011403 */
[----:B------:R-:W-:-:S07]  /*21730*/  VIADD R11, R6, 0x1 ;  /* 0x00000001060b7836 */ /* 0x000fce0000000000 */
.L_x_816:
[----:B------:R-:W-:-:S03]  /*21740*/  UMOV UR8, 0xffffffff ;  /* 0xffffffff00087882 */ /* 0x000fc60000000000 */
[----:B------:R-:W-:Y:S05]  /*21750*/  BRA.DIV UR8, `(.L_x_805) ;  /* 0x0000000e08f07947 */ /* 0x000fea000b800000 */
[----:B------:R-:W-:-:S13]  /*21760*/  ELECT P6, URZ, PT ;  /* 0x00000000003f782f */ /* 0x000fda00038c0000 */
.L_x_828:
[----:B------:R-:W0:Y:S01]  /*21770*/  LDC R3, c[0x0][0x28c] ;  /* 0x0000a300ff037b82 */ /* 0x000e220000000800 */
[----:B------:R-:W-:Y:S01]  /*21780*/  BSSY B1, `(.L_x_806) ;  /* 0x0000038000017945 */ /* 0x000fe20003800000 */
[----:B0-----:R-:W-:-:S13]  /*21790*/  ISETP.LT.OR P6, PT, R3, 0x1, !P6 ;  /* 0x000000010300780c */ /* 0x001fda00077c1670 */
[----:B------:R-:W-:Y:S05]  /*217a0*/  @P6 BRA `(.L_x_807) ;  /* 0x0000000000d46947 */ /* 0x000fea0003800000 */
[----:B------:R-:W-:Y:S02]  /*217b0*/  IMAD R2, R2, 0xc0, RZ ;  /* 0x000000c002027824 */ /* 0x000fe400078e02ff */
[----:B------:R-:W-:Y:S02]  /*217c0*/  IMAD.SHL.U32 R5, R5, 0x200, RZ ;  /* 0x0000020005057824 */ /* 0x000fe400078e00ff */
[----:B------:R-:W-:Y:S02]  /*217d0*/  IMAD.MOV.U32 R14, RZ, RZ, RZ ;  /* 0x000000ffff0e7224 */ /* 0x000fe400078e00ff */
[----:B------:R-:W-:Y:S02]  /*217e0*/  IMAD.MOV.U32 R4, RZ, RZ, R11 ;  /* 0x000000ffff047224 */ /* 0x000fe400078e000b */
[----:B------:R-:W-:Y:S02]  /*217f0*/  IMAD.MOV.U32 R3, RZ, RZ, R0 ;  /* 0x000000ffff037224 */ /* 0x000fe400078e0000 */
[----:B------:R-:W-:-:S07]  /*21800*/  IMAD.MOV.U32 R9, RZ, RZ, R7 ;  /* 0x000000ffff097224 */ /* 0x000fce00078e0007 */
.L_x_811:
[----:B------:R-:W0:Y:S01]  /*21810*/  S2R R13, SR_CgaCtaId ;  /* 0x00000000000d7919 */ /* 0x000e220000008800 */
[----:B------:R-:W-:-:S04]  /*21820*/  MOV R12, 0x400 ;  /* 0x00000400000c7802 */ /* 0x000fc80000000f00 */
[----:B0-----:R-:W-:Y:S02]  /*21830*/  LEA R16, R13, R12, 0x18 ;  /* 0x0000000c0d107211 */ /* 0x001fe400078ec0ff */
[----:B------:R-:W-:Y:S01]  /*21840*/  SHF.L.U32 R12, R3, 0x1f, RZ ;  /* 0x0000001f030c7819 */ /* 0x000fe200000006ff */
[----:B------:R-:W0:Y:S02]  /*21850*/  @!P2 LDC R13, c[0x0][0x500] ;  /* 0x00014000ff0dab82 */ /* 0x000e240000000800 */
[----:B------:R-:W-:-:S04]  /*21860*/  IMAD R15, R9, 0x8, R16 ;  /* 0x00000008090f7824 */ /* 0x000fc800078e0210 */
[----:B------:R-:W1:Y:S02]  /*21870*/  SYNCS.PHASECHK.TRANS64.TRYWAIT P1, [R15+URZ+0x28], R12 ;  /* 0x0000280c0f0075a7 */ /* 0x000e64000802017f */
[----:B-1----:R-:W-:Y:S05]  /*21880*/  @!P1 BRA `(.L_x_808) ;  /* 0x0000000c00c49947 */ /* 0x002fea0003800000 */
.L_x_829:
[----:B------:R-:W-:Y:S01]  /*21890*/  UPRMT UR8, UR24, 0x9910, URZ ;  /* 0x0000991018087896 */ /* 0x000fe2000800003f */
[----:B0-----:R0:W-:Y:S03]  /*218a0*/  @!P2 SYNCS.ARRIVE.TRANS64 RZ, [R15+URZ], R13 ;  /* 0x0000000d0fffa9a7 */ /* 0x0011e6000800003f */
[----:B------:R-:W-:-:S06]  /*218b0*/  UISETP.NE.AND UP0, UPT, UR8, 0x2, UPT ;  /* 0x000000020800788c */ /* 0x000fcc000bf05270 */
[----:B------:R-:W-:-:S13]  /*218c0*/  PLOP3.LUT P1, PT, PT, PT, UP0, 0x80, 0x0 ;  /* 0x000000000000781c */ /* 0x000fda0003f2f008 */
[----:B0-----:R-:W-:Y:S05]  /*218d0*/  @P1 BRA `(.L_x_809) ;  /* 0x0000000000041947 */ /* 0x001fea0003800000 */
[----:B------:R-:W-:Y:S01]  /*218e0*/  BPT.TRAP 0x1 ;  /* 0x000000040000795c */ /* 0x000fe20000300000 */
.L_x_809:
[----:B------:R-:W-:Y:S05]  /*218f0*/  @P0 BRA `(.L_x_810) ;  /* 0x0000000000040947 */ /* 0x000fea0003800000 */
[----:B------:R-:W-:Y:S01]  /*21900*/  BPT.TRAP 0x1 ;  /* 0x000000040000795c */ /* 0x000fe20000300000 */
.L_x_810:
[--C-:B-1----:R-:W-:Y:S01]  /*21910*/  IMAD R12, R9, 0x8000, R16.reuse ;  /* 0x00008000090c7824 */ /* 0x102fe200078e0210 */
[----:B------:R-:W-:Y:S01]  /*21920*/  R2UR UR18, R5 ;  /* 0x00000000051272ca */ /* 0x000fe200000e0000 */
[----:B------:R-:W-:Y:S01]  /*21930*/  IMAD R16, R9, 0x3000, R16 ;  /* 0x0000300009107824 */ /* 0x000fe200078e0210 */
[----:B------:R-:W-:Y:S01]  /*21940*/  R2UR UR9, R15 ;  /* 0x000000000f0972ca */ /* 0x000fe200000e0000 */
[----:B------:R-:W-:Y:S01]  /*21950*/  VIADD R4, R4, 0xffffffff ;  /* 0xffffffff04047836 */ /* 0x000fe20000000000 */
[----:B------:R-:W-:Y:S01]  /*21960*/  R2UR UR8, R12 ;  /* 0x000000000c0872ca */ /* 0x000fe200000e0000 */
[----:B------:R-:W-:Y:S01]  /*21970*/  UIADD3 UR14, UP0, UR22, 0xf0, URZ ;  /* 0x000000f0160e7890 */ /* 0x000fe2000ff1e03f */
[----:B------:R-:W-:Y:S01]  /*21980*/  R2UR UR11, R16 ;  /* 0x00000000100b72ca */ /* 0x000fe200000e0000 */
[----:B------:R-:W-:Y:S01]  /*21990*/  UIADD3 UR26, UP1, UR22, 0x1f0, URZ ;  /* 0x000001f0161a7890 */ /* 0x000fe2000ff3e03f */
[----:B------:R-:W-:Y:S01]  /*219a0*/  R2UR UR10, R14 ;  /* 0x000000000e0a72ca */ /* 0x000fe200000e0000 */
[----:B------:R-:W-:Y:S01]  /*219b0*/  UIADD3.X UR15, URZ, UR23, URZ, UP0, !UPT ;  /* 0x000000173f0f7290 */ /* 0x000fe200087fe43f */
[----:B------:R-:W-:Y:S01]  /*219c0*/  R2UR UR12, R10 ;  /* 0x000000000a0c72ca */ /* 0x000fe200000e0000 */
[----:B------:R-:W-:Y:S01]  /*219d0*/  VIADD R9, R9, 0x1 ;  /* 0x0000000109097836 */ /* 0x000fe20000000000 */
[----:B------:R-:W-:Y:S01]  /*219e0*/  R2UR UR19, R2 ;  /* 0x00000000021372ca */ /* 0x000fe200000e0000 */
[----:B------:R-:W-:Y:S01]  /*219f0*/  UIADD3.X UR27, URZ, UR23, URZ, UP1, !UPT ;  /* 0x000000173f1b7290 */ /* 0x000fe20008ffe43f */
[----:B------:R-:W-:Y:S01]  /*21a00*/  ISETP.GT.AND P3, PT, R4, 0x1, PT ;  /* 0x000000010400780c */ /* 0x000fe20003f64270 */
[----:B------:R-:W-:Y:S01]  /*21a10*/  UMOV UR16, 0x0 ;  /* 0x0000000000107882 */ /* 0x000fe20000000000 */
[----:B------:R-:W-:Y:S01]  /*21a20*/  UMOV UR17, 0x10000000 ;  /* 0x1000000000117882 */ /* 0x000fe20000000000 */
[----:B------:R-:W-:Y:S01]  /*21a30*/  UIADD3 UR8, UR8, 0x100, URZ ;  /* 0x0000010008087890 */ /* 0x000fe2000fffe03f */
[----:B------:R-:W-:Y:S01]  /*21a40*/  ISETP.NE.AND P1, PT, R9, 0x5, PT ;  /* 0x000000050900780c */ /* 0x000fe20003f25270 */
[----:B------:R-:W-:Y:S01]  /*21a50*/  UIADD3 UR13, UR11, 0x28100, URZ ;  /* 0x000281000b0d7890 */ /* 0x000fe2000fffe03f */
[----:B------:R-:W-:-:S02]  /*21a60*/  VIADD R14, R14, 0x40 ;  /* 0x000000400e0e7836 */ /* 0x000fc40000000000 */
[----:B------:R-:W-:Y:S01]  /*21a70*/  UMOV UR11, UR18 ;  /* 0x00000012000b7c82 */ /* 0x000fe20008000000 */
[----:B------:R-:W-:Y:S02]  /*21a80*/  SEL R12, RZ, 0x1, P1 ;  /* 0x00000001ff0c7807 */ /* 0x000fe40000800000 */
[----:B------:R-:W-:Y:S01]  /*21a90*/  SEL R9, R9, RZ, P1 ;  /* 0x000000ff09097207 */ /* 0x000fe20000800000 */
[----:B------:R0:W-:Y:S01]  /*21aa0*/  UTMALDG.3D [UR8], [UR14], desc[UR16] ;  /* 0x000010080e0075b4 */ /* 0x0001e20008011000 */
[----:B------:R-:W-:Y:S01]  /*21ab0*/  LOP3.LUT R3, R3, R12, RZ, 0x3c, !PT ;  /* 0x0000000c03037212 */ /* 0x000fe200078e3cff */
[----:B0-----:R-:W-:Y:S01]  /*21ac0*/  UMOV UR8, UR13 ;  /* 0x0000000d00087c82 */ /* 0x001fe20008000000 */
[----:B------:R-:W-:Y:S02]  /*21ad0*/  UMOV UR11, UR19 ;  /* 0x00000013000b7c82 */ /* 0x000fe40008000000 */
[----:B------:R0:W-:Y:S02]  /*21ae0*/  UTMALDG.3D [UR8], [UR26], desc[UR16] ;  /* 0x000010081a0075b4 */ /* 0x0001e40008011000 */
[----:B0-----:R-:W-:Y:S05]  /*21af0*/  @P3 BRA `(.L_x_811) ;  /* 0xfffffffc00443947 */ /* 0x001fea000383ffff */
.L_x_807:
[----:B------:R-:W-:Y:S05]  /*21b00*/  BSYNC B1 ;  /* 0x0000000000017941 */ /* 0x000fea0003800000 */
.L_x_806:
[----:B------:R-:W2:Y:S01]  /*21b10*/  LDL.LU R16, [R1+0x300] ;  /* 0x0003000001107983 */ /* 0x000ea20000300800 */
[----:B------:R-:W-:Y:S01]  /*21b20*/  LOP3.LUT P1, RZ, R8, 0xff, RZ, 0xc0, !PT ;  /* 0x000000ff08ff7812 */ /* 0x000fe2000782c0ff */
[C---:B------:R-:W-:Y:S01]  /*21b30*/  IMAD.IADD R4, R6.reuse, 0x1, R7 ;  /* 0x0000000106047824 */ /* 0x040fe200078e0207 */
[----:B------:R-:W-:Y:S01]  /*21b40*/  ULDC.64 UR8, c[0x0][0x650] ;  /* 0x0001940000087ab9 */ /* 0x000fe20000000a00 */
[----:B------:R-:W3:Y:S01]  /*21b50*/  LDL.LU R15, [R1+0x304] ;  /* 0x00030400010f7983 */ /* 0x000ee20000300800 */
[----:B------:R-:W-:Y:S01]  /*21b60*/  ISETP.GE.U32.AND P3, PT, R6, 0x5, PT ;  /* 0x000000050600780c */ /* 0x000fe20003f66070 */
[----:B------:R-:W-:Y:S01]  /*21b70*/  BSSY B1, `(.L_x_812) ;  /* 0x0000073000017945 */ /* 0x000fe20003800000 */
[----:B------:R-:W-:Y:S01]  /*21b80*/  IMAD.MOV.U32 R10, RZ, RZ, -0x1 ;  /* 0xffffffffff0a7424 */ /* 0x000fe200078e00ff */
[----:B------:R-:W-:-:S06]  /*21b90*/  PRMT R8, RZ, 0x7610, R8 ;  /* 0x00007610ff087816 */ /* 0x000fcc0000000008 */
[----:B------:R-:W0:Y:S01]  /*21ba0*/  @P1 S2R R3, SR_CgaCtaId ;  /* 0x0000000000031919 */ /* 0x000e220000008800 */
[----:B------:R-:W-:-:S04]  /*21bb0*/  @P1 MOV R2, 0x400 ;  /* 0x0000040000021802 */ /* 0x000fc80000000f00 */
[----:B0-----:R-:W-:-:S04]  /*21bc0*/  @P1 LEA R2, R3, R2, 0x18 ;  /* 0x0000000203021211 */ /* 0x001fc800078ec0ff */
[----:B------:R0:W-:Y:S01]  /*21bd0*/  @P1 SYNCS.ARRIVE.TRANS64.A1T0 RZ, [R2+URZ+0x68], RZ ;  /* 0x000068ff02ff19a7 */ /* 0x0001e2000810003f */
[----:B------:R-:W-:-:S04]  /*21be0*/  ISETP.GT.U32.AND P1, PT, R4, 0x4, PT ;  /* 0x000000040400780c */ /* 0x000fc80003f24070 */
[----:B------:R-:W-:Y:S01]  /*21bf0*/  ISETP.LT.U32.AND P1, PT, R6, 0x5, P1 ;  /* 0x000000050600780c */ /* 0x000fe20000f21070 */
[----:B0-----:R-:W-:-:S04]  /*21c00*/  IMAD.WIDE.U32 R2, R4, -0x33333333, RZ ;  /* 0xcccccccd04027825 */ /* 0x001fc800078e00ff */
[----:B------:R-:W-:Y:S01]  /*21c10*/  IMAD.MOV.U32 R2, RZ, RZ, -0x1 ;  /* 0xffffffffff027424 */ /* 0x000fe200078e00ff */
[----:B------:R-:W-:Y:S02]  /*21c20*/  SHF.R.U32.HI R5, RZ, 0x2, R3 ;  /* 0x00000002ff057819 */ /* 0x000fe40000011603 */
[----:B------:R-:W-:-:S03]  /*21c30*/  SEL R3, RZ, 0x1, !P1 ;  /* 0x00000001ff037807 */ /* 0x000fc60004800000 */
[----:B------:R-:W-:Y:S01]  /*21c40*/  IMAD R7, R5, -0x5, R4 ;  /* 0xfffffffb05077824 */ /* 0x000fe200078e0204 */
[----:B------:R-:W-:Y:S02]  /*21c50*/  LOP3.LUT R0, R0, R3, RZ, 0x3c, !PT ;  /* 0x0000000300007212 */ /* 0x000fe400078e3cff */
[----:B------:R-:W-:Y:S02]  /*21c60*/  PRMT R3, RZ, 0x7610, R3 ;  /* 0x00007610ff037816 */ /* 0x000fe40000000003 */
[----:B------:R-:W-:Y:S01]  /*21c70*/  @P3 LOP3.LUT R0, R0, 0x1, R5, 0x78, !PT ;  /* 0x0000000100003812 */ /* 0x000fe200078e7805 */
[----:B------:R-:W-:Y:S01]  /*21c80*/  IMAD.MOV.U32 R5, RZ, RZ, -0x1 ;  /* 0xffffffffff057424 */ /* 0x000fe200078e00ff */
[----:B---3--:R-:W-:-:S04]  /*21c90*/  IADD3 R15, P1, R15, UR20, RZ ;  /* 0x000000140f0f7c10 */ /* 0x008fc8000ff3e0ff */
[----:B--2---:R-:W-:Y:S01]  /*21ca0*/  IADD3.X R16, R16, UR7, RZ, P1, !PT ;  /* 0x0000000710107c10 */ /* 0x004fe20008ffe4ff */
[----:B------:R0:W-:Y:S01]  /*21cb0*/  STL [R1+0x304], R15 ;  /* 0x0003040f01007387 */ /* 0x0001e20000100800 */
[----:B------:R-:W-:-:S03]  /*21cc0*/  ISETP.GE.U32.AND P1, PT, R15, UR8, PT ;  /* 0x000000080f007c0c */ /* 0x000fc6000bf26070 */
[----:B------:R0:W-:Y:S01]  /*21cd0*/  STL [R1+0x300], R16 ;  /* 0x0003001001007387 */ /* 0x0001e20000100800 */
[----:B------:R-:W-:-:S13]  /*21ce0*/  ISETP.GE.U32.AND.EX P1, PT, R16, UR9, PT, P1 ;  /* 0x0000000910007c0c */ /* 0x000fda000bf26110 */
[----:B0-----:R-:W-:Y:S05]  /*21cf0*/  @P1 BRA `(.L_x_813) ;  /* 0x0000000400681947 */ /* 0x001fea0003800000 */
[----:B------:R-:W0:Y:S01]  /*21d00*/  S2UR UR8, SR_CTAID.X ;  /* 0x00000000000879c3 */ /* 0x000e220000002500 */
[----:B------:R-:W-:Y:S01]  /*21d10*/  ULDC.64 UR10, c[0x0][0x628] ;  /* 0x00018a00000a7ab9 */ /* 0x000fe20000000a00 */
[----:B------:R-:W-:Y:S01]  /*21d20*/  ULDC UR9, c[0x0][0x150] ;  /* 0x0000540000097ab9 */ /* 0x000fe20000000800 */
[----:B------:R-:W-:Y:S01]  /*21d30*/  ISETP.NE.U32.AND P1, PT, RZ, UR10, PT ;  /* 0x0000000aff007c0c */ /* 0x000fe2000bf25070 */
[----:B------:R-:W-:Y:S01]  /*21d40*/  ULDC UR12, c[0x0][0x630] ;  /* 0x00018c00000c7ab9 */ /* 0x000fe20000000800 */
[----:B------:R-:W-:Y:S01]  /*21d50*/  ULDC UR14, c[0x0][0x154] ;  /* 0x00005500000e7ab9 */ /* 0x000fe20000000800 */
[----:B------:R-:W-:Y:S01]  /*21d60*/  IMAD.MOV.U32 R3, RZ, RZ, R16 ;  /* 0x000000ffff037224 */ /* 0x000fe200078e0010 */
[----:B------:R-:W-:Y:S01]  /*21d70*/  ISETP.NE.AND.EX P1, PT, RZ, UR11, PT, P1 ;  /* 0x0000000bff007c0c */ /* 0x000fe2000bf25310 */
[----:B------:R-:W1:Y:S01]  /*21d80*/  S2UR UR13, SR_CTAID.Y ;  /* 0x00000000000d79c3 */ /* 0x000e620000002600 */
[----:B0-----:R-:W-:-:S05]  /*21d90*/  I2FP.F32.U32 R2, UR8 ;  /* 0x0000000800027c45 */ /* 0x001fca0008201000 */
[----:B------:R-:W-:Y:S01]  /*21da0*/  FMUL R9, R2, UR9 ;  /* 0x0000000902097c20 */ /* 0x000fe20008400000 */
[----:B------:R-:W-:Y:S01]  /*21db0*/  IMAD.MOV.U32 R2, RZ, RZ, R15 ;  /* 0x000000ffff027224 */ /* 0x000fe200078e000f */
[----:B-1----:R-:W-:-:S04]  /*21dc0*/  I2FP.F32.U32 R12, UR13 ;  /* 0x0000000d000c7c45 */ /* 0x002fc80008201000 */
[----:B------:R-:W0:Y:S01]  /*21dd0*/  F2I.U32.TRUNC.NTZ R9, R9 ;  /* 0x0000000900097305 */ /* 0x000e22000020f000 */
[----:B------:R-:W-:Y:S05]  /*21de0*/  @!P1 BRA `(.L_x_814) ;  /* 0x0000000000289947 */ /* 0x000fea0003800000 */
[----:B------:R-:W-:Y:S02]  /*21df0*/  ULDC UR9, c[0x0][0x634] ;  /* 0x00018d0000097ab9 */ /* 0x000fe40000000800 */
[----:B------:R-:W-:-:S05]  /*21e00*/  IADD3 R3, P1, R15, UR9, RZ ;  /* 0x000000090f037c10 */ /* 0x000fca000ff3e0ff */
[----:B------:R-:W-:-:S04]  /*21e10*/  IMAD.X R13, RZ, RZ, R16, P1 ;  /* 0x000000ffff0d7224 */ /* 0x000fc800008e0610 */
[----:B------:R-:W-:-:S04]  /*21e20*/  IMAD.WIDE.U32 R4, R13, UR10, RZ ;  /* 0x0000000a0d047c25 */ /* 0x000fc8000f8e00ff */
[----:B------:R-:W-:-:S04]  /*21e30*/  IMAD.WIDE.U32 R4, P1, R3, UR11, R4 ;  /* 0x0000000b03047c25 */ /* 0x000fc8000f820004 */
[----:B------:R-:W-:-:S04]  /*21e40*/  IMAD.WIDE.U32 R2, R3, UR10, RZ ;  /* 0x0000000a03027c25 */ /* 0x000fc8000f8e00ff */
[----:B------:R-:W-:Y:S01]  /*21e50*/  IMAD.MOV.U32 R2, RZ, RZ, R5 ;  /* 0x000000ffff027224 */ /* 0x000fe200078e0005 */
[----:B------:R-:W-:Y:S01]  /*21e60*/  IADD3 RZ, P3, R3, R4, RZ ;  /* 0x0000000403ff7210 */ /* 0x000fe20007f7e0ff */
[----:B------:R-:W-:-:S04]  /*21e70*/  IMAD.X R3, RZ, RZ, RZ, P1 ;  /* 0x000000ffff037224 */ /* 0x000fc800008e06ff */
[----:B------:R-:W-:-:S08]  /*21e80*/  IMAD.WIDE.U32.X R2, R13, UR11, R2, P3 ;  /* 0x0000000b0d027c25 */ /* 0x000fd000098e0402 */
.L_x_814:
[--C-:B------:R-:W-:Y:S01]  /*21e90*/  SHF.R.U64 R10, R2, UR12, R3.reuse ;  /* 0x0000000c020a7c19 */ /* 0x100fe20008001203 */
[----:B------:R-:W-:Y:S01]  /*21ea0*/  ULDC.64 UR10, c[0x0][0x620] ;  /* 0x00018800000a7ab9 */ /* 0x000fe20000000a00 */
[----:B------:R-:W-:Y:S01]  /*21eb0*/  SHF.R.U32.HI R2, RZ, UR12, R3 ;  /* 0x0000000cff027c19 */ /* 0x000fe20008011603 */
[----:B------:R-:W-:Y:S01]  /*21ec0*/  IMAD.MOV.U32 R3, RZ, RZ, R16 ;  /* 0x000000ffff037224 */ /* 0x000fe200078e0010 */
[----:B------:R-:W-:Y:S01]  /*21ed0*/  IADD3 R13, P1, RZ, -R10, RZ ;  /* 0x8000000aff0d7210 */ /* 0x000fe20007f3e0ff */
[----:B------:R-:W-:Y:S01]  /*21ee0*/  FMUL R12, R12, UR14 ;  /* 0x0000000e0c0c7c20 */ /* 0x000fe20008400000 */
[----:B------:R-:W-:Y:S01]  /*21ef0*/  ULDC.64 UR14, c[0x0][0x640] ;  /* 0x00019000000e7ab9 */ /* 0x000fe20000000a00 */
[----:B0-----:R-:W-:Y:S02]  /*21f00*/  R2UR UR9, R9 ;  /* 0x00000000090972ca */ /* 0x001fe400000e0000 */
[----:B------:R-:W-:Y:S01]  /*21f10*/  IMAD.X R2, RZ, RZ, ~R2, P1 ;  /* 0x000000ffff027224 */ /* 0x000fe200008e0e02 */
[----:B------:R-:W-:Y:S01]  /*21f20*/  ISETP.NE.U32.AND P1, PT, RZ, UR14, PT ;  /* 0x0000000eff007c0c */ /* 0x000fe2000bf25070 */
[----:B------:R-:W0:Y:S02]  /*21f30*/  F2I.U32.TRUNC.NTZ R12, R12 ;  /* 0x0000000c000c7305 */ /* 0x000e24000020f000 */
[----:B------:R-:W-:Y:S01]  /*21f40*/  IMAD R2, R2, UR10, RZ ;  /* 0x0000000a02027c24 */ /* 0x000fe2000f8e02ff */
[----:B------:R-:W-:-:S03]  /*21f50*/  ISETP.NE.AND.EX P1, PT, RZ, UR15, PT, P1 ;  /* 0x0000000fff007c0c */ /* 0x000fc6000bf25310 */
[----:B------:R-:W-:Y:S02]  /*21f60*/  IMAD R5, R13, UR11, R2 ;  /* 0x0000000b0d057c24 */ /* 0x000fe4000f8e0202 */
[----:B------:R-:W-:-:S04]  /*21f70*/  IMAD.MOV.U32 R2, RZ, RZ, R15 ;  /* 0x000000ffff027224 */ /* 0x000fc800078e000f */
[----:B------:R-:W-:Y:S01]  /*21f80*/  IMAD.WIDE.U32 R2, R13, UR10, R2 ;  /* 0x0000000a0d027c25 */ /* 0x000fe2000f8e0002 */
[----:B------:R-:W-:Y:S01]  /*21f90*/  ULDC UR10, c[0x0][0x618] ;  /* 0x00018600000a7ab9 */ /* 0x000fe20000000800 */
[----:B0-----:R-:W-:Y:S02]  /*21fa0*/  R2UR UR11, R12 ;  /* 0x000000000c0b72ca */ /* 0x001fe400000e0000 */
[----:B------:R-:W-:-:S05]  /*21fb0*/  IMAD.IADD R3, R3, 0x1, R5 ;  /* 0x0000000103037824 */ /* 0x000fca00078e0205 */
[--C-:B------:R-:W-:Y:S02]  /*21fc0*/  SHF.R.U64 R9, R2, UR10, R3.reuse ;  /* 0x0000000a02097c19 */ /* 0x100fe40008001203 */
[----:B------:R-:W-:Y:S01]  /*21fd0*/  SHF.R.U32.HI R2, RZ, UR10, R3 ;  /* 0x0000000aff027c19 */ /* 0x000fe20008011603 */
[----:B------:R-:W-:-:S03]  /*21fe0*/  ULDC UR10, c[0x0][0x608] ;  /* 0x00018200000a7ab9 */ /* 0x000fc60000000800 */
[--C-:B------:R-:W-:Y:S02]  /*21ff0*/  SHF.R.U64 R13, R9, UR10, R2.reuse ;  /* 0x0000000a090d7c19 */ /* 0x100fe40008001202 */
[----:B------:R-:W-:Y:S01]  /*22000*/  SHF.R.U32.HI R2, RZ, UR10, R2 ;  /* 0x0000000aff027c19 */ /* 0x000fe20008011602 */
[----:B------:R-:W-:-:S03]  /*22010*/  ULDC UR10, c[0x0][0x658] ;  /* 0x00019600000a7ab9 */ /* 0x000fc60000000800 */
[--C-:B------:R-:W-:Y:S02]  /*22020*/  SHF.R.U64 R12, R13, UR10, R2.reuse ;  /* 0x0000000a0d0c7c19 */ /* 0x100fe40008001202 */
[----:B------:R-:W-:-:S03]  /*22030*/  SHF.R.U32.HI R15, RZ, UR10, R2 ;  /* 0x0000000aff0f7c19 */ /* 0x000fc60008011602 */
[----:B------:R-:W-:Y:S02]  /*22040*/  IMAD.MOV.U32 R2, RZ, RZ, R12 ;  /* 0x000000ffff027224 */ /* 0x000fe400078e000c */
[----:B------:R-:W-:Y:S01]  /*22050*/  IMAD.MOV.U32 R3, RZ, RZ, R15 ;  /* 0x000000ffff037224 */ /* 0x000fe200078e000f */
[----:B------:R-:W-:Y:S06]  /*22060*/  @!P1 BRA `(.L_x_815) ;  /* 0x0000000000289947 */ /* 0x000fec0003800000 */
        /* <DEDUP_REMOVED lines=10> */
.L_x_815:
[----:B------:R-:W-:Y:S01]  /*22110*/  ULDC UR10, c[0x0][0x648] ;  /* 0x00019200000a7ab9 */ /* 0x000fe20000000800 */
[----:B------:R-:W-:Y:S01]  /*22120*/  UISETP.NE.AND UP0, UPT, UR47, URZ, UPT ;  /* 0x0000003f2f00728c */ /* 0x000fe2000bf05270 */
[----:B------:R-:W-:Y:S01]  /*22130*/  SHF.R.U64 R2, R2, UR10, R3 ;  /* 0x0000000a02027c19 */ /* 0x000fe20008001203 */
[----:B------:R-:W-:Y:S01]  /*22140*/  ULDC UR10, c[0x0][0x638] ;  /* 0x00018e00000a7ab9 */ /* 0x000fe20000000800 */
[----:B------:R-:W-:Y:S01]  /*22150*/  UIADD3 UR11, -UR11, URZ, URZ ;  /* 0x0000003f0b0b7290 */ /* 0x000fe2000fffe13f */
[----:B------:R-:W-:Y:S02]  /*22160*/  LOP3.LUT R13, R13, UR6, RZ, 0xc0, !PT ;  /* 0x000000060d0d7c12 */ /* 0x000fe4000f8ec0ff */
[----:B------:R-:W-:Y:S01]  /*22170*/  IMAD.MOV R3, RZ, RZ, -R2 ;  /* 0x000000ffff037224 */ /* 0x000fe200078e0a02 */
[----:B------:R-:W-:Y:S02]  /*22180*/  LOP3.LUT R9, R9, UR4, RZ, 0xc0, !PT ;  /* 0x0000000409097c12 */ /* 0x000fe4000f8ec0ff */
[----:B------:R-:W-:Y:S01]  /*22190*/  IMAD R5, R2, UR5, R13 ;  /* 0x0000000502057c24 */ /* 0x000fe2000f8e020d */
[----:B------:R-:W-:Y:S01]  /*221a0*/  PLOP3.LUT P1, PT, PT, PT, UP0, 0x40, 0x0 ;  /* 0x000000000000781c */ /* 0x000fe20003f2e808 */
[----:B------:R-:W-:Y:S01]  /*221b0*/  IMAD R12, R3, UR10, R12 ;  /* 0x0000000a030c7c24 */ /* 0x000fe2000f8e020c */
[----:B------:R-:W-:Y:S01]  /*221c0*/  UIADD3 UR10, -UR9, URZ, URZ ;  /* 0x0000003f090a7290 */ /* 0x000fe2000fffe13f */
[----:B------:R-:W-:Y:S01]  /*221d0*/  PLOP3.LUT P3, PT, PT, PT, UP0, 0x40, 0x0 ;  /* 0x000000000000781c */ /* 0x000fe20003f6e808 */
[----:B------:R-:W-:Y:S01]  /*221e0*/  IMAD.MOV.U32 R3, RZ, RZ, 0x1 ;  /* 0x00000001ff037424 */ /* 0x000fe200078e00ff */
[----:B------:R-:W-:-:S02]  /*221f0*/  ULDC UR9, c[0x0][0x144] ;  /* 0x0000510000097ab9 */ /* 0x000fc40000000800 */
[----:B------:R-:W-:-:S03]  /*22200*/  UIMAD UR8, UR9, UR10, UR8 ;  /* 0x0000000a090872a4 */ /* 0x000fc6000f8e0208 */
[----:B------:R-:W-:Y:S02]  /*22210*/  ULDC UR9, c[0x0][0x148] ;  /* 0x0000520000097ab9 */ /* 0x000fe40000000800 */
[----:B------:R-:W-:-:S03]  /*22220*/  @UP0 UIMAD UR8, UR9, UR11, UR13 ;  /* 0x0000000b090802a4 */ /* 0x000fc6000f8e020d */
[----:B------:R-:W-:Y:S02]  /*22230*/  ULDC UR9, c[0x0][0x600] ;  /* 0x0001800000097ab9 */ /* 0x000fe40000000800 */
[----:B------:R-:W-:Y:S02]  /*22240*/  IMAD R12, R12, UR9, R9 ;  /* 0x000000090c0c7c24 */ /* 0x000fe4000f8e0209 */
[----:B------:R-:W-:Y:S01]  /*22250*/  IMAD.U32 R2, RZ, RZ, UR8 ;  /* 0x00000008ff027e24 */ /* 0x000fe2000f8e00ff */
[----:B------:R-:W-:-:S03]  /*22260*/  ULDC UR8, c[0x0][0x610] ;  /* 0x0001840000087ab9 */ /* 0x000fc60000000800 */
[----:B------:R-:W-:-:S05]  /*22270*/  IMAD R5, R5, UR8, R2 ;  /* 0x0000000805057c24 */ /* 0x000fca000f8e0202 */
[----:B------:R-:W-:Y:S02]  /*22280*/  SEL R2, R12, R5, P1 ;  /* 0x000000050c027207 */ /* 0x000fe40000800000 */
[----:B------:R-:W-:-:S07]  /*22290*/  SEL R5, R5, R12, P3 ;  /* 0x0000000c05057207 */ /* 0x000fce0001800000 */
.L_x_813:
[----:B------:R-:W-:Y:S05]  /*222a0*/  BSYNC B1 ;  /* 0x0000000000017941 */ /* 0x000fea0003800000 */
.L_x_812:
[----:B------:R-:W-:-:S13]  /*222b0*/  LOP3.LUT P1, RZ, R3, 0xff, RZ, 0xc0, !PT ;  /* 0x000000ff03ff7812 */ /* 0x000fda000782c0ff */
[----:B------:R-:W-:Y:S05]  /*222c0*/  @P1 BRA `(.L_x_816) ;  /* 0xfffffff4001c1947 */ /* 0x000fea000383ffff */
[----:B------:R-:W-:Y:S05]  /*222d0*/  BSYNC B0 ;  /* 0x0000000000007941 */ /* 0x000fea0003800000 */
.L_x_804:
[----:B------:R-:W-:-:S03]  /*222e0*/  UMOV UR8, 0xffffffff ;  /* 0xffffffff00087882 */ /* 0x000fc60000000000 */
[----:B------:R-:W-:Y:S05]  /*222f0*/  BRA.DIV UR8, `(.L_x_817) ;  /* 0x00000006083c7947 */ /* 0x000fea000b800000 */
[----:B------:R-:W-:-:S13]  /*22300*/  ELECT P6, URZ, PT ;  /* 0x00000000003f782f */ /* 0x000fda00038c0000 */
.L_x_832:
[----:B------:R-:W-:Y:S04]  /*22310*/  BSSY B0, `(.L_x_818) ;  /* 0x0000035000007945 */ /* 0x000fe80003800000 */
[----:B------:R-:W-:Y:S05]  /*22320*/  @!P6 BRA `(.L_x_819) ;  /* 0x0000000000cce947 */ /* 0x000fea0003800000 */
[----:B------:R-:W-:-:S04]  /*22330*/  ULOP3.LUT UR8, UR40, 0x2, URZ, 0xfc, !UPT ;  /* 0x0000000228087892 */ /* 0x000fc8000f8efc3f */
[----:B------:R-:W-:-:S06]  /*22340*/  UISETP.NE.AND UP0, UPT, UR8, 0x3, UPT ;  /* 0x000000030800788c */ /* 0x000fcc000bf05270 */
[----:B------:R-:W-:-:S13]  /*22350*/  PLOP3.LUT P0, PT, PT, PT, UP0, 0x80, 0x0 ;  /* 0x000000000000781c */ /* 0x000fda0003f0f008 */
[----:B------:R-:W-:Y:S05]  /*22360*/  @!P0 BRA `(.L_x_820) ;  /* 0x0000000000048947 */ /* 0x000fea0003800000 */
[----:B------:R-:W-:Y:S01]  /*22370*/  BPT.TRAP 0x1 ;  /* 0x000000040000795c */ /* 0x000fe20000300000 */
.L_x_820:
[----:B------:R-:W0:Y:S01]  /*22380*/  S2R R3, SR_CgaCtaId ;  /* 0x0000000000037919 */ /* 0x000e220000008800 */
[----:B------:R-:W-:-:S04]  /*22390*/  MOV R2, 0x400 ;  /* 0x0000040000027802 */ /* 0x000fc80000000f00 */
[----:B0-----:R-:W-:Y:S02]  /*223a0*/  LEA R2, R3, R2, 0x18 ;  /* 0x0000000203027211 */ /* 0x001fe400078ec0ff */
[----:B------:R-:W-:-:S03]  /*223b0*/  SHF.L.U32 R3, R0, 0x1f, RZ ;  /* 0x0000001f00037819 */ /* 0x000fc600000006ff */
[----:B------:R-:W-:-:S04]  /*223c0*/  VIADD R2, R2, 0x28 ;  /* 0x0000002802027836 */ /* 0x000fc80000000000 */
[----:B------:R-:W-:-:S04]  /*223d0*/  IMAD R4, R7, 0x8, R2 ;  /* 0x0000000807047824 */ /* 0x000fc800078e0202 */
[----:B------:R-:W0:Y:S02]  /*223e0*/  SYNCS.PHASECHK.TRANS64.TRYWAIT P0, [R4+URZ], R3 ;  /* 0x00000003040075a7 */ /* 0x000e24000800017f */
[----:B0-----:R-:W-:Y:S05]  /*223f0*/  @!P0 BRA `(.L_x_821) ;  /* 0x00000004001c8947 */ /* 0x001fea0003800000 */
.L_x_833:
[----:B------:R-:W-:-:S05]  /*22400*/  VIADD R7, R7, 0x1 ;  /* 0x0000000107077836 */ /* 0x000fca0000000000 */
[----:B------:R-:W-:-:S04]  /*22410*/  ISETP.NE.AND P0, PT, R7, 0x5, PT ;  /* 0x000000050700780c */ /* 0x000fc80003f05270 */
[----:B0-----:R-:W-:Y:S02]  /*22420*/  SEL R3, RZ, 0x1, P0 ;  /* 0x00000001ff037807 */ /* 0x001fe40000000000 */
[----:B------:R-:W-:Y:S02]  /*22430*/  SEL R7, R7, RZ, P0 ;  /* 0x000000ff07077207 */ /* 0x000fe40000000000 */
[----:B------:R-:W-:-:S03]  /*22440*/  LOP3.LUT R4, R0, R3, RZ, 0x3c, !PT ;  /* 0x0000000300047212 */ /* 0x000fc600078e3cff */
[----:B------:R-:W-:Y:S01]  /*22450*/  IMAD R3, R7, 0x8, R2 ;  /* 0x0000000807037824 */ /* 0x000fe200078e0202 */
[----:B------:R-:W-:-:S04]  /*22460*/  SHF.L.U32 R0, R4, 0x1f, RZ ;  /* 0x0000001f04007819 */ /* 0x000fc800000006ff */
[----:B------:R-:W0:Y:S02]  /*22470*/  SYNCS.PHASECHK.TRANS64.TRYWAIT P0, [R3+URZ], R0 ;  /* 0x00000000030075a7 */ /* 0x000e24000800017f */
[----:B0-----:R-:W-:Y:S05]  /*22480*/  @!P0 BRA `(.L_x_822) ;  /* 0x00000004000c8947 */ /* 0x001fea0003800000 */
.L_x_834:
[----:B0-----:R-:W-:-:S05]  /*22490*/  VIADD R0, R7, 0x1 ;  /* 0x0000000107007836 */ /* 0x001fca0000000000 */
[----:B------:R-:W-:-:S04]  /*224a0*/  ISETP.NE.AND P0, PT, R0, 0x5, PT ;  /* 0x000000050000780c */ /* 0x000fc80003f05270 */
[----:B------:R-:W-:Y:S02]  /*224b0*/  SEL R3, RZ, 0x1, P0 ;  /* 0x00000001ff037807 */ /* 0x000fe40000000000 */
[----:B------:R-:W-:Y:S02]  /*224c0*/  SEL R5, R0, RZ, P0 ;  /* 0x000000ff00057207 */ /* 0x000fe40000000000 */
[----:B------:R-:W-:-:S03]  /*224d0*/  LOP3.LUT R4, R4, R3, RZ, 0x3c, !PT ;  /* 0x0000000304047212 */ /* 0x000fc600078e3cff */
[----:B------:R-:W-:Y:S01]  /*224e0*/  IMAD R3, R5, 0x8, R2 ;  /* 0x0000000805037824 */ /* 0x000fe200078e0202 */
[----:B------:R-:W-:-:S04]  /*224f0*/  SHF.L.U32 R0, R4, 0x1f, RZ ;  /* 0x0000001f04007819 */ /* 0x000fc800000006ff */
[----:B------:R-:W0:Y:S02]  /*22500*/  SYNCS.PHASECHK.TRANS64.TRYWAIT P0, [R3+URZ], R0 ;  /* 0x00000000030075a7 */ /* 0x000e24000800017f */
[----:B0-----:R-:W-:Y:S05]  /*22510*/  @!P0 BRA `(.L_x_823) ;  /* 0x0000000000fc8947 */ /* 0x001fea0003800000 */
.L_x_835:
        /* <DEDUP_REMOVED lines=9> */
.L_x_836:
[----:B0-----:R-:W-:-:S05]  /*225b0*/  VIADD R0, R5, 0x1 ;  /* 0x0000000105007836 */ /* 0x001fca0000000000 */
[----:B------:R-:W-:-:S04]  /*225c0*/  ISETP.NE.AND P0, PT, R0, 0x5, PT ;  /* 0x000000050000780c */ /* 0x000fc80003f05270 */
[----:B------:R-:W-:Y:S02]  /*225d0*/  SEL R4, RZ, 0x1, P0 ;  /* 0x00000001ff047807 */ /* 0x000fe40000000000 */
[----:B------:R-:W-:Y:S02]  /*225e0*/  SEL R3, R0, RZ, P0 ;  /* 0x000000ff00037207 */ /* 0x000fe40000000000 */
[----:B------:R-:W-:-:S03]  /*225f0*/  LOP3.LUT R0, R7, R4, RZ, 0x3c, !PT ;  /* 0x0000000407007212 */ /* 0x000fc600078e3cff */
[----:B------:R-:W-:Y:S01]  /*22600*/  IMAD R3, R3, 0x8, R2 ;  /* 0x0000000803037824 */ /* 0x000fe200078e0202 */
[----:B------:R-:W-:-:S07]  /*22610*/  SHF.L.U32 R0, R0, 0x1f, RZ ;  /* 0x0000001f00007819 */ /* 0x000fce00000006ff */
.L_x_825:
[----:B0-----:R0:W1:Y:S02]  /*22620*/  SYNCS.PHASECHK.TRANS64.TRYWAIT P0, [R3+URZ], R0 ;  /* 0x00000000030075a7 */ /* 0x001064000800017f */
[----:B-1----:R-:W-:Y:S05]  /*22630*/  @!P0 NANOSLEEP.SYNCS 0x989680 ;  /* 0x009896800000895d */ /* 0x002fea0003900000 */
[----:B------:R-:W1:Y:S02]  /*22640*/  @!P0 SYNCS.PHASECHK.TRANS64 P0, [R3+URZ], R0 ;  /* 0x00000000030085a7 */ /* 0x000e64000800007f */
[----:B-1----:R-:W-:Y:S05]  /*22650*/  @!P0 BRA `(.L_x_825) ;  /* 0xfffffffc00f08947 */ /* 0x002fea000383ffff */
.L_x_819:
[----:B------:R-:W-:Y:S05]  /*22660*/  BSYNC B0 ;  /* 0x0000000000007941 */ /* 0x000fea0003800000 */
.L_x_818:
[----:B------:R-:W-:Y:S05]  /*22670*/  EXIT ;  /* 0x000000000000794d */ /* 0x000fea0003800000 */
.L_x_17:
[----:B-1----:R1:W3:Y:S02]  /*22680*/  SYNCS.PHASECHK.TRANS64.TRYWAIT P1, [R3+URZ], R2 ;  /* 0x00000002030075a7 */ /* 0x0022e4000802017f */
[----:B---3--:R-:W-:Y:S05]  /*22690*/  @!P1 NANOSLEEP.SYNCS 0x989680 ;  /* 0x009896800000995d */ /* 0x008fea0003900000 */
[----:B------:R-:W3:Y:S02]  /*226a0*/  @!P1 SYNCS.PHASECHK.TRANS64 P1, [R3+URZ], R2 ;  /* 0x00000002030095a7 */ /* 0x000ee4000802007f */
[----:B---3--:R-:W-:Y:S05]  /*226b0*/  @!P1 BRA `(.L_x_17) ;  /* 0xfffffffc00f09947 */ /* 0x008fea000383ffff */
[----:B------:R-:W-:Y:S05]  /*226c0*/  BRA `(.L_x_16) ;  /* 0xfffffdec00787947 */ /* 0x000fea000383ffff */
.L_x_22:
[----:B-1----:R1:W2:Y:S02]  /*226d0*/  SYNCS.PHASECHK.TRANS64.TRYWAIT P1, [R4+URZ], R5 ;  /* 0x00000005040075a7 */ /* 0x0022a4000802017f */
[----:B--2---:R-:W-:Y:S05]  /*226e0*/  @!P1 NANOSLEEP.SYNCS 0x989680 ;  /* 0x009896800000995d */ /* 0x004fea0003900000 */
[----:B------:R-:W2:Y:S02]  /*226f0*/  @!P1 SYNCS.PHASECHK.TRANS64 P1, [R4+URZ], R5 ;  /* 0x00000005040095a7 */ /* 0x000ea4000802007f */
[----:B--2---:R-:W-:Y:S05]  /*22700*/  @!P1 BRA `(.L_x_22) ;  /* 0xfffffffc00f09947 */ /* 0x004fea000383ffff */
[----:B------:R-:W-:Y:S05]  /*22710*/  BRA `(.L_x_21) ;  /* 0xfffffe1800987947 */ /* 0x000fea000383ffff */
.L_x_805:
[----:B------:R-:W-:Y:S01]  /*22720*/  BSSY B1, `(.L_x_826) ;  /* 0x0000006000017945 */ /* 0x000fe20003800000 */
[----:B------:R-:W-:-:S07]  /*22730*/  IMAD.MOV.U32 R15, RZ, RZ, -0x1 ;  /* 0xffffffffff0f7424 */ /* 0x000fce00078e00ff */
[----:B------:R-:W-:Y:S05]  /*22740*/  WARPSYNC.COLLECTIVE R15, `(.L_x_827) ;  /* 0x000000000f0c7348 */ /* 0x000fea0003c00000 */
[----:B------:R-:W-:Y:S02]  /*22750*/  ELECT P6, UR62, PT ;  /* 0x00000000003e782f */ /* 0x000fe400038c0000 */
[----:B------:R-:W-:Y:S01]  /*22760*/  MOV R14, UR62 ;  /* 0x0000003e000e7c02 */ /* 0x000fe20008000f00 */
[----:B------:R-:W-:Y:S10]  /*22770*/  ENDCOLLECTIVE ;  /* 0x000000000000791b */ /* 0x000ff40003800000 */
.L_x_827:
[----:B------:R-:W-:Y:S05]  /*22780*/  BSYNC B1 ;  /* 0x0000000000017941 */ /* 0x000fea0003800000 */
.L_x_826:
[----:B------:R-:W-:Y:S05]  /*22790*/  BRA `(.L_x_828) ;  /* 0xffffffec00f47947 */ /* 0x000fea000383ffff */
.L_x_808:
[----:B-1----:R1:W2:Y:S02]  /*227a0*/  SYNCS.PHASECHK.TRANS64.TRYWAIT P1, [R15+URZ+0x28], R12 ;  /* 0x0000280c0f0075a7 */ /* 0x0022a4000802017f */
[----:B--2---:R-:W-:Y:S05]  /*227b0*/  @!P1 NANOSLEEP.SYNCS 0x989680 ;  /* 0x009896800000995d */ /* 0x004fea0003900000 */
[----:B------:R-:W2:Y:S02]  /*227c0*/  @!P1 SYNCS.PHASECHK.TRANS64 P1, [R15+URZ+0x28], R12 ;  /* 0x0000280c0f0095a7 */ /* 0x000ea4000802007f */
[----:B--2---:R-:W-:Y:S05]  /*227d0*/  @!P1 BRA `(.L_x_808) ;  /* 0xfffffffc00f09947 */ /* 0x004fea000383ffff */
[----:B------:R-:W-:Y:S05]  /*227e0*/  BRA `(.L_x_829) ;  /* 0xfffffff000287947 */ /* 0x000fea000383ffff */
.L_x_817:
[----:B------:R-:W-:Y:S01]  /*227f0*/  BSSY B0, `(.L_x_830) ;  /* 0x0000006000007945 */ /* 0x000fe20003800000 */
[----:B------:R-:W-:-:S07]  /*22800*/  IMAD.MOV.U32 R15, RZ, RZ, -0x1 ;  /* 0xffffffffff0f7424 */ /* 0x000fce00078e00ff */
[----:B------:R-:W-:Y:S05]  /*22810*/  WARPSYNC.COLLECTIVE R15, `(.L_x_831) ;  /* 0x000000000f0c7348 */ /* 0x000fea0003c00000 */
[----:B------:R-:W-:Y:S02]  /*22820*/  ELECT P6, UR62, PT ;  /* 0x00000000003e782f */ /* 0x000fe400038c0000 */
[----:B------:R-:W-:Y:S01]  /*22830*/  MOV R14, UR62 ;  /* 0x0000003e000e7c02 */ /* 0x000fe20008000f00 */
[----:B------:R-:W-:Y:S10]  /*22840*/  ENDCOLLECTIVE ;  /* 0x000000000000791b */ /* 0x000ff40003800000 */
.L_x_831:
[----:B------:R-:W-:Y:S05]  /*22850*/  BSYNC B0 ;  /* 0x0000000000007941 */ /* 0x000fea0003800000 */
.L_x_830:
[----:B------:R-:W-:Y:S05]  /*22860*/  BRA `(.L_x_832) ;  /* 0xfffffff800a87947 */ /* 0x000fea000383ffff */
.L_x_821:
[----:B0-----:R0:W1:Y:S02]  /*22870*/  SYNCS.PHASECHK.TRANS64.TRYWAIT P0, [R4+URZ], R3 ;  /* 0x00000003040075a7 */ /* 0x001064000800017f */
[----:B-1----:R-:W-:Y:S05]  /*22880*/  @!P0 NANOSLEEP.SYNCS 0x989680 ;  /* 0x009896800000895d */ /* 0x002fea0003900000 */
[----:B------:R-:W1:Y:S02]  /*22890*/  @!P0 SYNCS.PHASECHK.TRANS64 P0, [R4+URZ], R3 ;  /* 0x00000003040085a7 */ /* 0x000e64000800007f */
[----:B-1----:R-:W-:Y:S05]  /*228a0*/  @!P0 BRA `(.L_x_821) ;  /* 0xfffffffc00f08947 */ /* 0x002fea000383ffff */
[----:B------:R-:W-:Y:S05]  /*228b0*/  BRA `(.L_x_833) ;  /* 0xfffffff800d07947 */ /* 0x000fea000383ffff */
.L_x_822:
[----:B0-----:R0:W1:Y:S02]  /*228c0*/  SYNCS.PHASECHK.TRANS64.TRYWAIT P0, [R3+URZ], R0 ;  /* 0x00000000030075a7 */ /* 0x001064000800017f */
[----:B-1----:R-:W-:Y:S05]  /*228d0*/  @!P0 NANOSLEEP.SYNCS 0x989680 ;  /* 0x009896800000895d */ /* 0x002fea0003900000 */
[----:B------:R-:W1:Y:S02]  /*228e0*/  @!P0 SYNCS.PHASECHK.TRANS64 P0, [R3+URZ], R0 ;  /* 0x00000000030085a7 */ /* 0x000e64000800007f */
[----:B-1----:R-:W-:Y:S05]  /*228f0*/  @!P0 BRA `(.L_x_822) ;  /* 0xfffffffc00f08947 */ /* 0x002fea000383ffff */
[----:B------:R-:W-:Y:S05]  /*22900*/  BRA `(.L_x_834) ;  /* 0xfffffff800e07947 */ /* 0x000fea000383ffff */
.L_x_823:
[----:B0-----:R0:W1:Y:S02]  /*22910*/  SYNCS.PHASECHK.TRANS64.TRYWAIT P0, [R3+URZ], R0 ;  /* 0x00000000030075a7 */ /* 0x001064000800017f */
[----:B-1----:R-:W-:Y:S05]  /*22920*/  @!P0 NANOSLEEP.SYNCS 0x989680 ;  /* 0x009896800000895d */ /* 0x002fea0003900000 */
[----:B------:R-:W1:Y:S02]  /*22930*/  @!P0 SYNCS.PHASECHK.TRANS64 P0, [R3+URZ], R0 ;  /* 0x00000000030085a7 */ /* 0x000e64000800007f */
[----:B-1----:R-:W-:Y:S05]  /*22940*/  @!P0 BRA `(.L_x_823) ;  /* 0xfffffffc00f08947 */ /* 0x002fea000383ffff */
[----:B------:R-:W-:Y:S05]  /*22950*/  BRA `(.L_x_835) ;  /* 0xfffffff800f07947 */ /* 0x000fea000383ffff */
.L_x_824:
[----:B0-----:R0:W1:Y:S02]  /*22960*/  SYNCS.PHASECHK.TRANS64.TRYWAIT P0, [R3+URZ], R0 ;  /* 0x00000000030075a7 */ /* 0x001064000800017f */
[----:B-1----:R-:W-:Y:S05]  /*22970*/  @!P0 NANOSLEEP.SYNCS 0x989680 ;  /* 0x009896800000895d */ /* 0x002fea0003900000 */
[----:B------:R-:W1:Y:S02]  /*22980*/  @!P0 SYNCS.PHASECHK.TRANS64 P0, [R3+URZ], R0 ;  /* 0x00000000030085a7 */ /* 0x000e64000800007f */
[----:B-1----:R-:W-:Y:S05]  /*22990*/  @!P0 BRA `(.L_x_824) ;  /* 0xfffffffc00f08947 */ /* 0x002fea000383ffff */
[----:B------:R-:W-:Y:S05]  /*229a0*/  BRA `(.L_x_836) ;  /* 0xfffffffc00007947 */ /* 0x000fea000383ffff */
.L_x_837:
[----:B------:R-:W-:-:S00]  /*229b0*/  BRA `(.L_x_837) ;  /* 0xfffffffc00fc7947 */ /* 0x000fc0000383ffff */
[----:B------:R-:W-:-:S00]  /*229c0*/  NOP ;  /* 0x0000000000007918 */ /* 0x000fc00000000000 */
        /* <DEDUP_REMOVED lines=11> */
.L_x_838:


//--------------------- .nv.global.init           --------------------------
	.section	.nv.global.init,"aw",@progbits
.nv.global.init:
	.type		$str$22,@object
	.size		$str$22,($str$23 - $str$22)
$str$22:
        /*0000*/ 	.byte	0x6b, 0x5f, 0x74, 0x69, 0x6c, 0x65, 0x5f, 0x63, 0x6f, 0x75, 0x6e, 0x74, 0x20, 0x3e, 0x3d, 0x20
        /*0010*/ 	.byte	0x31, 0x00
	.type		$str$23,@object
	.size		$str$23,(__unnamed_1 - $str$23)
$str$23:
        /*0012*/ 	.byte	0x2f, 0x74, 0x6d, 0x70, 0x2f, 0x63, 0x75, 0x74, 0x6c, 0x61, 0x73, 0x73, 0x5f, 0x73, 0x77, 0x65
        /*0022*/ 	.byte	0x65, 0x70, 0x5f, 0x73, 0x72, 0x63, 0x2f, 0x69, 0x6e, 0x63, 0x6c, 0x75, 0x64, 0x65, 0x2f, 0x63
        /*0032*/ 	.byte	0x75, 0x74, 0x6c, 0x61, 0x73, 0x73, 0x2f, 0x67, 0x65, 0x6d, 0x6d, 0x2f, 0x63, 0x6f, 0x6c, 0x6c
        /*0042*/ 	.byte	0x65, 0x63, 0x74, 0x69, 0x76, 0x65, 0x2f, 0x73, 0x6d, 0x39, 0x30, 0x5f, 0x6d, 0x6d, 0x61, 0x5f
        /*0052*/ 	.byte	0x74, 0x6d, 0x61, 0x5f, 0x67, 0x6d, 0x6d, 0x61, 0x5f, 0x73, 0x73, 0x5f, 0x77, 0x61, 0x72, 0x70
        /*0062*/ 	.byte	0x73, 0x70, 0x65, 0x63, 0x69, 0x61, 0x6c, 0x69, 0x7a, 0x65, 0x64, 0x2e, 0x68, 0x70, 0x70, 0x00
	.type		__unnamed_1,@object
	.size		__unnamed_1,(.L_0 - __unnamed_1)
__unnamed_1:
        /* <DEDUP_REMOVED lines=173> */
        /*0b42*/ 	.byte	0x00
.L_0:


//--------------------- .nv.shared._ZN7cutlass13device_kernelINS_4gemm6kernel13GemmUniversalIN4cute5tupleIJiiiiEEENS1_10collective13CollectiveMmaINS1_34MainloopSm90TmaGmmaWarpSpecializedILi5ENS5_IJNS4_1CILi1EEESB_SB_EEENS1_35KernelTmaWarpSpecializedCooperativeEEENS5_IJNSA_ILi512EEENSA_ILi192EEENSA_ILi64EEEEEEaNS5_IJlSB_lEEEaSJ_NS4_8TiledMMAINS4_8MMA_AtomIJNS4_4SM904GMMA27MMA_64x192x32_S32S8S8_SS_TNEEEENS4_6LayoutINS5_IJNSA_ILi2EEESB_SB_EEENS5_IJSB_NSA_ILi0EEEST_EEEEENS5_IJNS4_10UnderscoreESW_SW_EEEEENS4_13SM90_TMA_LOADENS4_14ComposedLayoutINS4_7SwizzleILi2ELi4ELi3EEENS4_18smem_ptr_flag_bitsILi8EEENSQ_INS5_IJNSA_ILi8EEESH_EEENS5_IJSH_SB_EEEEEEEvNS4_8identityESZ_S19_vS1A_EENS_8epilogue10collective6detail29Sm90TmaWarpSpecializedAdapterINS1D_15DefaultEpilogueIaSJ_SJ_NS1C_6thread17LinearCombinationIaLi1EiiLNS1H_9ScaleType4KindE0ELNS_15FloatRoundStyleE2EaEENS1_15EpilogueDefaultEEEEEvvEEEEvNT_6ParamsE --------------------------
	.section	.nv.shared._ZN7cutlass13device_kernelINS_4gemm6kernel13GemmUniversalIN4cute5tupleIJiiiiEEENS1_10collective13CollectiveMmaINS1_34MainloopSm90TmaGmmaWarpSpecializedILi5ENS5_IJNS4_1CILi1EEESB_SB_EEENS1_35KernelTmaWarpSpecializedCooperativeEEENS5_IJNSA_ILi512EEENSA_ILi192EEENSA_ILi64EEEEEEaNS5_IJlSB_lEEEaSJ_NS4_8TiledMMAINS4_8MMA_AtomIJNS4_4SM904GMMA27MMA_64x192x32_S32S8S8_SS_TNEEEENS4_6LayoutINS5_IJNSA_ILi2EEESB_SB_EEENS5_IJSB_NSA_ILi0EEEST_EEEEENS5_IJNS4_10UnderscoreESW_SW_EEEEENS4_13SM90_TMA_LOADENS4_14ComposedLayoutINS4_7SwizzleILi2ELi4ELi3EEENS4_18smem_ptr_flag_bitsILi8EEENSQ_INS5_IJNSA_ILi8EEESH_EEENS5_IJSH_SB_EEEEEEEvNS4_8identityESZ_S19_vS1A_EENS_8epilogue10collective6detail29Sm90TmaWarpSpecializedAdapterINS1D_15DefaultEpilogueIaSJ_SJ_NS1C_6thread17LinearCombinationIaLi1EiiLNS1H_9ScaleType4KindE0ELNS_15FloatRoundStyleE2EaEENS1_15EpilogueDefaultEEEEEvvEEEEvNT_6ParamsE,"aw",@nobits
	.sectionflags	@""
	.align	16
	.zero		1024


//--------------------- .nv.shared.reserved.0     --------------------------
	.section	.nv.shared.reserved.0,"aw",@nobits
	.weak		__nv_reservedSMEM_offset_0_alias
	.size		__nv_reservedSMEM_offset_0_alias, 0, 0
	.other		__nv_reservedSMEM_offset_0_alias,@"STO_CUDA_RESERVED_SHARED STV_DEFAULT"
__nv_reservedSMEM_offset_0_alias:
	.zero		0


//--------------------- .nv.global                --------------------------
	.section	.nv.global,"aw",@nobits
.nv.global:
	.type		_ZN40_INTERNAL_2c8dc8bb_4_k_cu_6066d0bb_164944cute1_E,@object
	.size		_ZN40_INTERNAL_2c8dc8bb_4_k_cu_6066d0bb_164944cute1_E,(_ZN40_INTERNAL_2c8dc8bb_4_k_cu_6066d0bb_164944cuda3std3__45__cpo6cbeginE - _ZN40_INTERNAL_2c8dc8bb_4_k_cu_6066d0bb_164944cute1_E)
_ZN40_INTERNAL_2c8dc8bb_4_k_cu_6066d0bb_164944cute1_E:
	.zero		1
	.type		_ZN40_INTERNAL_2c8dc8bb_4_k_cu_6066d0bb_164944cuda3std3__45__cpo6cbeginE,@object
	.size		_ZN40_INTERNAL_2c8dc8bb_4_k_cu_6066d0bb_164944cuda3std3__45__cpo6cbeginE,(_ZN40_INTERNAL_2c8dc8bb_4_k_cu_6066d0bb_164944cuda3std3__48in_placeE - _ZN40_INTERNAL_2c8dc8bb_4_k_cu_6066d0bb_164944cuda3std3__45__cpo6cbeginE)
_ZN40_INTERNAL_2c8dc8bb_4_k_cu_6066d0bb_164944cuda3std3__45__cpo6cbeginE:
	.zero		1
	.type		_ZN40_INTERNAL_2c8dc8bb_4_k_cu_6066d0bb_164944cuda3std3__48in_placeE,@object
	.size		_ZN40_INTERNAL_2c8dc8bb_4_k_cu_6066d0bb_164944cuda3std3__48in_placeE,(_ZN40_INTERNAL_2c8dc8bb_4_k_cu_6066d0bb_164944cuda3std6ranges3__45__cpo9iter_moveE - _ZN40_INTERNAL_2c8dc8bb_4_k_cu_6066d0bb_164944cuda3std3__48in_placeE)
_ZN40_INTERNAL_2c8dc8bb_4_k_cu_6066d0bb_164944cuda3std3__48in_placeE:
	.zero		1
	.type		_ZN40_INTERNAL_2c8dc8bb_4_k_cu_6066d0bb_164944cuda3std6ranges3__45__cpo9iter_moveE,@object
	.size		_ZN40_INTERNAL_2c8dc8bb_4_k_cu_6066d0bb_164944cuda3std6ranges3__45__cpo9iter_moveE,(_ZN40_INTERNAL_2c8dc8bb_4_k_cu_6066d0bb_164944cuda3std3__45__cpo5beginE - _ZN40_INTERNAL_2c8dc8bb_4_k_cu_6066d0bb_164944cuda3std6ranges3__45__cpo9iter_moveE)
_ZN40_INTERNAL_2c8dc8bb_4_k_cu_6066d0bb_164944cuda3std6ranges3__45__cpo9iter_moveE:
	.zero		1
	.type		_ZN40_INTERNAL_2c8dc8bb_4_k_cu_6066d0bb_164944cuda3std3__45__cpo5beginE,@object
	.size		_ZN40_INTERNAL_2c8dc8bb_4_k_cu_6066d0bb_164944cuda3std3__45__cpo5beginE,(_ZN40_INTERNAL_2c8dc8bb_4_k_cu_6066d0bb_164944cuda3std3__442_GLOBAL__N__2c8dc8bb_4_k_cu_6066d0bb_164946ignoreE - _ZN40_INTERNAL_2c8dc8bb_4_k_cu_6066d0bb_164944cuda3std3__45__cpo5beginE)
_ZN40_INTERNAL_2c8dc8bb_4_k_cu_6066d0bb_164944cuda3std3__45__cpo5beginE:
	.zero		1
	.type		_ZN40_INTERNAL_2c8dc8bb_4_k_cu_6066d0bb_164944cuda3std3__442_GLOBAL__N__2c8dc8bb_4_k_cu_6066d0bb_164946ignoreE,@object
	.size		_ZN40_INTERNAL_2c8dc8bb_4_k_cu_6066d0bb_164944cuda3std3__442_GLOBAL__N__2c8dc8bb_4_k_cu_6066d0bb_164946ignoreE,(_ZN40_INTERNAL_2c8dc8bb_4_k_cu_6066d0bb_164944cute7productE - _ZN40_INTERNAL_2c8dc8bb_4_k_cu_6066d0bb_164944cuda3std3__442_GLOBAL__N__2c8dc8bb_4_k_cu_6066d0bb_164946ignoreE)
_ZN40_INTERNAL_2c8dc8bb_4_k_cu_6066d0bb_164944cuda3std3__442_GLOBAL__N__2c8dc8bb_4_k_cu_6066d0bb_164946ignoreE:
	.zero		1
	.type		_ZN40_INTERNAL_2c8dc8bb_4_k_cu_6066d0bb_164944cute7productE,@object
	.size		_ZN40_INTERNAL_2c8dc8bb_4_k_cu_6066d0bb_164944cute7productE,(_ZN40_INTERNAL_2c8dc8bb_4_k_cu_6066d0bb_164944cuda3std3__45__cpo3endE - _ZN40_INTERNAL_2c8dc8bb_4_k_cu_6066d0bb_164944cute7productE)
_ZN40_INTERNAL_2c8dc8bb_4_k_cu_6066d0bb_164944cute7productE:
	.zero		1
	.type		_ZN40_INTERNAL_2c8dc8bb_4_k_cu_6066d0bb_164944cuda3std3__45__cpo3endE,@object
	.size		_ZN40_INTERNAL_2c8dc8bb_4_k_cu_6066d0bb_164944cuda3std3__45__cpo3endE,(_ZN40_INTERNAL_2c8dc8bb_4_k_cu_6066d0bb_164944cuda3std3__419piecewise_constructE - _ZN40_INTERNAL_2c8dc8bb_4_k_cu_6066d0bb_164944cuda3std3__45__cpo3endE)
_ZN40_INTERNAL_2c8dc8bb_4_k_cu_6066d0bb_164944cuda3std3__45__cpo3endE:
	.zero		1
	.type		_ZN40_INTERNAL_2c8dc8bb_4_k_cu_6066d0bb_164944cuda3std3__419piecewise_constructE,@object
	.size		_ZN40_INTERNAL_2c8dc8bb_4_k_cu_6066d0bb_164944cuda3std3__419piecewise_constructE,(_ZN40_INTERNAL_2c8dc8bb_4_k_cu_6066d0bb_164944cuda3std3__45__cpo4cendE - _ZN40_INTERNAL_2c8dc8bb_4_k_cu_6066d0bb_164944cuda3std3__419piecewise_constructE)
_ZN40_INTERNAL_2c8dc8bb_4_k_cu_6066d0bb_164944cuda3std3__419piecewise_constructE:
	.zero		1
	.type		_ZN40_INTERNAL_2c8dc8bb_4_k_cu_6066d0bb_164944cuda3std3__45__cpo4cendE,@object
	.size		_ZN40_INTERNAL_2c8dc8bb_4_k_cu_6066d0bb_164944cuda3std3__45__cpo4cendE,(_ZN40_INTERNAL_2c8dc8bb_4_k_cu_6066d0bb_164944cuda3std6ranges3__45__cpo4swapE - _ZN40_INTERNAL_2c8dc8bb_4_k_cu_6066d0bb_164944cuda3std3__45__cpo4cendE)
_ZN40_INTERNAL_2c8dc8bb_4_k_cu_6066d0bb_164944cuda3std3__45__cpo4cendE:
	.zero		1
	.type		_ZN40_INTERNAL_2c8dc8bb_4_k_cu_6066d0bb_164944cuda3std6ranges3__45__cpo4swapE,@object
	.size		_ZN40_INTERNAL_2c8dc8bb_4_k_cu_6066d0bb_164944cuda3std6ranges3__45__cpo4swapE,(.L_8 - _ZN40_INTERNAL_2c8dc8bb_4_k_cu_6066d0bb_164944cuda3std6ranges3__45__cpo4swapE)
_ZN40_INTERNAL_2c8dc8bb_4_k_cu_6066d0bb_164944cuda3std6ranges3__45__cpo4swapE:
	.zero		1
.L_8:


//--------------------- .nv.constant0._ZN7cutlass13device_kernelINS_4gemm6kernel13GemmUniversalIN4cute5tupleIJiiiiEEENS1_10collective13CollectiveMmaINS1_34MainloopSm90TmaGmmaWarpSpecializedILi5ENS5_IJNS4_1CILi1EEESB_SB_EEENS1_35KernelTmaWarpSpecializedCooperativeEEENS5_IJNSA_ILi512EEENSA_ILi192EEENSA_ILi64EEEEEEaNS5_IJlSB_lEEEaSJ_NS4_8TiledMMAINS4_8MMA_AtomIJNS4_4SM904GMMA27MMA_64x192x32_S32S8S8_SS_TNEEEENS4_6LayoutINS5_IJNSA_ILi2EEESB_SB_EEENS5_IJSB_NSA_ILi0EEEST_EEEEENS5_IJNS4_10UnderscoreESW_SW_EEEEENS4_13SM90_TMA_LOADENS4_14ComposedLayoutINS4_7SwizzleILi2ELi4ELi3EEENS4_18smem_ptr_flag_bitsILi8EEENSQ_INS5_IJNSA_ILi8EEESH_EEENS5_IJSH_SB_EEEEEEEvNS4_8identityESZ_S19_vS1A_EENS_8epilogue10collective6detail29Sm90TmaWarpSpecializedAdapterINS1D_15DefaultEpilogueIaSJ_SJ_NS1C_6thread17LinearCombinationIaLi1EiiLNS1H_9ScaleType4KindE0ELNS_15FloatRoundStyleE2EaEENS1_15EpilogueDefaultEEEEEvvEEEEvNT_6ParamsE --------------------------
	.section	.nv.constant0._ZN7cutlass13device_kernelINS_4gemm6kernel13GemmUniversalIN4cute5tupleIJiiiiEEENS1_10collective13CollectiveMmaINS1_34MainloopSm90TmaGmmaWarpSpecializedILi5ENS5_IJNS4_1CILi1EEESB_SB_EEENS1_35KernelTmaWarpSpecializedCooperativeEEENS5_IJNSA_ILi512EEENSA_ILi192EEENSA_ILi64EEEEEEaNS5_IJlSB_lEEEaSJ_NS4_8TiledMMAINS4_8MMA_AtomIJNS4_4SM904GMMA27MMA_64x192x32_S32S8S8_SS_TNEEEENS4_6LayoutINS5_IJNSA_ILi2EEESB_SB_EEENS5_IJSB_NSA_ILi0EEEST_EEEEENS5_IJNS4_10UnderscoreESW_SW_EEEEENS4_13SM90_TMA_LOADENS4_14ComposedLayoutINS4_7SwizzleILi2ELi4ELi3EEENS4_18smem_ptr_flag_bitsILi8EEENSQ_INS5_IJNSA_ILi8EEESH_EEENS5_IJSH_SB_EEEEEEEvNS4_8identityESZ_S19_vS1A_EENS_8epilogue10collective6detail29Sm90TmaWarpSpecializedAdapterINS1D_15DefaultEpilogueIaSJ_SJ_NS1C_6thread17LinearCombinationIaLi1EiiLNS1H_9ScaleType4KindE0ELNS_15FloatRoundStyleE2EaEENS1_15EpilogueDefaultEEEEEvvEEEEvNT_6ParamsE,"a",@progbits
	.sectionflags	@""
	.align	4
.nv.constant0._ZN7cutlass13device_kernelINS_4gemm6kernel13GemmUniversalIN4cute5tupleIJiiiiEEENS1_10collective13CollectiveMmaINS1_34MainloopSm90TmaGmmaWarpSpecializedILi5ENS5_IJNS4_1CILi1EEESB_SB_EEENS1_35KernelTmaWarpSpecializedCooperativeEEENS5_IJNSA_ILi512EEENSA_ILi192EEENSA_ILi64EEEEEEaNS5_IJlSB_lEEEaSJ_NS4_8TiledMMAINS4_8MMA_AtomIJNS4_4SM904GMMA27MMA_64x192x32_S32S8S8_SS_TNEEEENS4_6LayoutINS5_IJNSA_ILi2EEESB_SB_EEENS5_IJSB_NSA_ILi0EEEST_EEEEENS5_IJNS4_10UnderscoreESW_SW_EEEEENS4_13SM90_TMA_LOADENS4_14ComposedLayoutINS4_7SwizzleILi2ELi4ELi3EEENS4_18smem_ptr_flag_bitsILi8EEENSQ_INS5_IJNSA_ILi8EEESH_EEENS5_IJSH_SB_EEEEEEEvNS4_8identityESZ_S19_vS1A_EENS_8epilogue10collective6detail29Sm90TmaWarpSpecializedAdapterINS1D_15DefaultEpilogueIaSJ_SJ_NS1C_6thread17LinearCombinationIaLi1EiiLNS1H_9ScaleType4KindE0ELNS_15FloatRoundStyleE2EaEENS1_15EpilogueDefaultEEEEEvvEEEEvNT_6ParamsE:
	.zero		1664


//--------------------- SYMBOLS --------------------------

	.type		.nv.reservedSmem.offset0,@object
	.size		.nv.reservedSmem.offset0,0x4
	.type		__assertfail,@function
